	.target	sm_90a

	.elftype	@"ET_EXEC"


//--------------------- .note.nv.tkinfo           --------------------------
	.section	.note.nv.tkinfo,"",@"SHT_NOTE"
	.sectionflags	@"SHF_NOTE_NV_TKINFO"
	.tkinfo
        /*0018*/ 	.word	0x00000002
        /*0030*/ 	.string	""
        /*0030*/ 	.string	"ptxas"
        /*0030*/ 	.string	"Cuda compilation tools, release 13.0, V13.0.88"
        /*0030*/ 	.string	"Build cuda_13.0.r13.0/compiler.36424714_0"
        /*0030*/ 	.string	"-arch sm_90a -m 64 "



//--------------------- .note.nv.cuinfo           --------------------------
	.section	.note.nv.cuinfo,"",@"SHT_NOTE"
	.sectionflags	@"SHF_NOTE_NV_CUINFO"
        /*0018*/ 	.short	0x0002
        /*001a*/ 	.short	0x005a
        /*001c*/ 	.short	0x0082
	.zero		2


//--------------------- .nv.info                  --------------------------
	.section	.nv.info,"",@"SHT_CUDA_INFO"
	.align	4


	//----- nvinfo : EIATTR_REGCOUNT
	.align		4
        /*0000*/ 	.byte	0x04, 0x2f
        /*0002*/ 	.short	(.L_12 - .L_11)
	.align		4
.L_11:
        /*0004*/ 	.word	index@(_ZN7cutlass13device_kernelINS_4gemm6kernel13GemmUniversalIN4cute5tupleIJiiiiEEENS1_10collective13CollectiveMmaINS1_37MainloopSm90TmaGmmaWarpSpecializedFP8ILi9ENS5_IJNS4_1CILi1EEESB_SB_EEENS1_35KernelTmaWarpSpecializedCooperativeEEENS5_IJNSA_ILi512EEENSA_ILi224EEENSA_ILi32EEEEEENS_12float_e4m3_tENS5_IJlSB_lEEESJ_SK_NS4_8TiledMMAINS4_8MMA_AtomIJNS4_4SM904GMMA30MMA_64x32x32_F32E4M3E4M3_SS_TNILNSO_7ScaleInE1ELSQ_1EEEEEENS4_6LayoutINS5_IJNSA_ILi2EEESB_SB_EEENS5_IJSB_NSA_ILi0EEESW_EEEEENS5_IJNS4_10UnderscoreESZ_SZ_EEEEENS4_13SM90_TMA_LOADENS4_14ComposedLayoutINS4_7SwizzleILi1ELi4ELi3EEENS4_18smem_ptr_flag_bitsILi8EEENST_INS5_IJNSA_ILi8EEESH_EEENS5_IJSH_SB_EEEEEEEvNS4_8identityES12_S1C_vS1D_EENS_8epilogue10collective6detail29Sm90TmaWarpSpecializedAdapterINS1G_15DefaultEpilogueISJ_SK_SK_NS1F_6thread17LinearCombinationISJ_Li1EffLNS1K_9ScaleType4KindE0ELNS_15FloatRoundStyleE2ESJ_EENS1_15EpilogueDefaultEEEEEvvEEEEvNT_6ParamsE)
        /*0008*/ 	.word	0x000000a8


	//----- nvinfo : EIATTR_FRAME_SIZE
	.align		4
.L_12:
        /*000c*/ 	.byte	0x04, 0x11
        /*000e*/ 	.short	(.L_14 - .L_13)
	.align		4
.L_13:
        /*0010*/ 	.word	index@(_ZN7cutlass13device_kernelINS_4gemm6kernel13GemmUniversalIN4cute5tupleIJiiiiEEENS1_10collective13CollectiveMmaINS1_37MainloopSm90TmaGmmaWarpSpecializedFP8ILi9ENS5_IJNS4_1CILi1EEESB_SB_EEENS1_35KernelTmaWarpSpecializedCooperativeEEENS5_IJNSA_ILi512EEENSA_ILi224EEENSA_ILi32EEEEEENS_12float_e4m3_tENS5_IJlSB_lEEESJ_SK_NS4_8TiledMMAINS4_8MMA_AtomIJNS4_4SM904GMMA30MMA_64x32x32_F32E4M3E4M3_SS_TNILNSO_7ScaleInE1ELSQ_1EEEEEENS4_6LayoutINS5_IJNSA_ILi2EEESB_SB_EEENS5_IJSB_NSA_ILi0EEESW_EEEEENS5_IJNS4_10UnderscoreESZ_SZ_EEEEENS4_13SM90_TMA_LOADENS4_14ComposedLayoutINS4_7SwizzleILi1ELi4ELi3EEENS4_18smem_ptr_flag_bitsILi8EEENST_INS5_IJNSA_ILi8EEESH_EEENS5_IJSH_SB_EEEEEEEvNS4_8identityES12_S1C_vS1D_EENS_8epilogue10collective6detail29Sm90TmaWarpSpecializedAdapterINS1G_15DefaultEpilogueISJ_SK_SK_NS1F_6thread17LinearCombinationISJ_Li1EffLNS1K_9ScaleType4KindE0ELNS_15FloatRoundStyleE2ESJ_EENS1_15EpilogueDefaultEEEEEvvEEEEvNT_6ParamsE)
        /*0014*/ 	.word	0x00000c50


	//----- nvinfo : EIATTR_MIN_STACK_SIZE
	.align		4
.L_14:
        /*0018*/ 	.byte	0x04, 0x12
        /*001a*/ 	.short	(.L_16 - .L_15)
	.align		4
.L_15:
        /*001c*/ 	.word	index@(_ZN7cutlass13device_kernelINS_4gemm6kernel13GemmUniversalIN4cute5tupleIJiiiiEEENS1_10collective13CollectiveMmaINS1_37MainloopSm90TmaGmmaWarpSpecializedFP8ILi9ENS5_IJNS4_1CILi1EEESB_SB_EEENS1_35KernelTmaWarpSpecializedCooperativeEEENS5_IJNSA_ILi512EEENSA_ILi224EEENSA_ILi32EEEEEENS_12float_e4m3_tENS5_IJlSB_lEEESJ_SK_NS4_8TiledMMAINS4_8MMA_AtomIJNS4_4SM904GMMA30MMA_64x32x32_F32E4M3E4M3_SS_TNILNSO_7ScaleInE1ELSQ_1EEEEEENS4_6LayoutINS5_IJNSA_ILi2EEESB_SB_EEENS5_IJSB_NSA_ILi0EEESW_EEEEENS5_IJNS4_10UnderscoreESZ_SZ_EEEEENS4_13SM90_TMA_LOADENS4_14ComposedLayoutINS4_7SwizzleILi1ELi4ELi3EEENS4_18smem_ptr_flag_bitsILi8EEENST_INS5_IJNSA_ILi8EEESH_EEENS5_IJSH_SB_EEEEEEEvNS4_8identityES12_S1C_vS1D_EENS_8epilogue10collective6detail29Sm90TmaWarpSpecializedAdapterINS1G_15DefaultEpilogueISJ_SK_SK_NS1F_6thread17LinearCombinationISJ_Li1EffLNS1K_9ScaleType4KindE0ELNS_15FloatRoundStyleE2ESJ_EENS1_15EpilogueDefaultEEEEEvvEEEEvNT_6ParamsE)
        /*0020*/ 	.word	0x00000c50
.L_16:


//--------------------- .nv.compat                --------------------------
	.section	.nv.compat,"",@"SHT_CUDA_COMPAT_INFO"
	.align	4
        /*0000*/ 	.byte	0x02, 0x09, 0x01, 0x00, 0x02, 0x02, 0x04, 0x00, 0x02, 0x05, 0x05, 0x00, 0x03, 0x07, 0x01, 0x01
        /*0010*/ 	.byte	0x02, 0x03, 0x01, 0x00, 0x02, 0x06, 0x01, 0x00, 0x04, 0x0b, 0x08, 0x00, 0x00, 0x00, 0x00, 0x00
        /*0020*/ 	.byte	0x00, 0x00, 0x00, 0x00


//--------------------- .nv.info._ZN7cutlass13device_kernelINS_4gemm6kernel13GemmUniversalIN4cute5tupleIJiiiiEEENS1_10collective13CollectiveMmaINS1_37MainloopSm90TmaGmmaWarpSpecializedFP8ILi9ENS5_IJNS4_1CILi1EEESB_SB_EEENS1_35KernelTmaWarpSpecializedCooperativeEEENS5_IJNSA_ILi512EEENSA_ILi224EEENSA_ILi32EEEEEENS_12float_e4m3_tENS5_IJlSB_lEEESJ_SK_NS4_8TiledMMAINS4_8MMA_AtomIJNS4_4SM904GMMA30MMA_64x32x32_F32E4M3E4M3_SS_TNILNSO_7ScaleInE1ELSQ_1EEEEEENS4_6LayoutINS5_IJNSA_ILi2EEESB_SB_EEENS5_IJSB_NSA_ILi0EEESW_EEEEENS5_IJNS4_10UnderscoreESZ_SZ_EEEEENS4_13SM90_TMA_LOADENS4_14ComposedLayoutINS4_7SwizzleILi1ELi4ELi3EEENS4_18smem_ptr_flag_bitsILi8EEENST_INS5_IJNSA_ILi8EEESH_EEENS5_IJSH_SB_EEEEEEEvNS4_8identityES12_S1C_vS1D_EENS_8epilogue10collective6detail29Sm90TmaWarpSpecializedAdapterINS1G_15DefaultEpilogueISJ_SK_SK_NS1F_6thread17LinearCombinationISJ_Li1EffLNS1K_9ScaleType4KindE0ELNS_15FloatRoundStyleE2ESJ_EENS1_15EpilogueDefaultEEEEEvvEEEEvNT_6ParamsE --------------------------
	.section	.nv.info._ZN7cutlass13device_kernelINS_4gemm6kernel13GemmUniversalIN4cute5tupleIJiiiiEEENS1_10collective13CollectiveMmaINS1_37MainloopSm90TmaGmmaWarpSpecializedFP8ILi9ENS5_IJNS4_1CILi1EEESB_SB_EEENS1_35KernelTmaWarpSpecializedCooperativeEEENS5_IJNSA_ILi512EEENSA_ILi224EEENSA_ILi32EEEEEENS_12float_e4m3_tENS5_IJlSB_lEEESJ_SK_NS4_8TiledMMAINS4_8MMA_AtomIJNS4_4SM904GMMA30MMA_64x32x32_F32E4M3E4M3_SS_TNILNSO_7ScaleInE1ELSQ_1EEEEEENS4_6LayoutINS5_IJNSA_ILi2EEESB_SB_EEENS5_IJSB_NSA_ILi0EEESW_EEEEENS5_IJNS4_10UnderscoreESZ_SZ_EEEEENS4_13SM90_TMA_LOADENS4_14ComposedLayoutINS4_7SwizzleILi1ELi4ELi3EEENS4_18smem_ptr_flag_bitsILi8EEENST_INS5_IJNSA_ILi8EEESH_EEENS5_IJSH_SB_EEEEEEEvNS4_8identityES12_S1C_vS1D_EENS_8epilogue10collective6detail29Sm90TmaWarpSpecializedAdapterINS1G_15DefaultEpilogueISJ_SK_SK_NS1F_6thread17LinearCombinationISJ_Li1EffLNS1K_9ScaleType4KindE0ELNS_15FloatRoundStyleE2ESJ_EENS1_15EpilogueDefaultEEEEEvvEEEEvNT_6ParamsE,"",@"SHT_CUDA_INFO"
	.sectionflags	@""
	.align	4


	//----- nvinfo : EIATTR_CUDA_API_VERSION
	.align		4
        /*0000*/ 	.byte	0x04, 0x37
        /*0002*/ 	.short	(.L_18 - .L_17)
.L_17:
        /*0004*/ 	.word	0x00000082


	//----- nvinfo : EIATTR_KPARAM_INFO
	.align		4
.L_18:
        /*0008*/ 	.byte	0x04, 0x17
        /*000a*/ 	.short	(.L_20 - .L_19)
.L_19:
        /*000c*/ 	.word	0x00000000
        /*0010*/ 	.short	0x0000
        /*0012*/ 	.short	0x0070
        /*0014*/ 	.byte	0x00, 0xf0, 0x01, 0x10


	//----- nvinfo : EIATTR_SPARSE_MMA_MASK
	.align		4
.L_20:
        /*0018*/ 	.byte	0x03, 0x50
        /*001a*/ 	.short	0x0000


	//----- nvinfo : EIATTR_MAXREG_COUNT
	.align		4
        /*001c*/ 	.byte	0x03, 0x1b
        /*001e*/ 	.short	0x00a8


	//----- nvinfo : EIATTR_NUM_BARRIERS
	.align		4
        /*0020*/ 	.byte	0x02, 0x4c
        /*0022*/ 	.byte	0x01
	.zero		1


	//----- nvinfo : EIATTR_ANNOTATIONS
	.align		4
        /*0024*/ 	.byte	0x04, 0x55
        /*0026*/ 	.short	(.L_22 - .L_21)


	//   ....[0]....
.L_21:
        /*0028*/ 	.word	0x00000001
        /*002c*/ 	.byte	0x80, 0x06, 0x00, 0x00, 0x01, 0x00, 0x00, 0x00, 0xa0, 0x06, 0x00, 0x00, 0x01, 0x00, 0x00, 0x00
        /* <DEDUP_REMOVED lines=2877> */
        /*b40c*/ 	.byte	0x60, 0x40, 0x05, 0x00, 0x01, 0x00, 0x00, 0x00, 0xb0, 0x40, 0x05, 0x00


	//----- nvinfo : EIATTR_MERCURY_ISA_VERSION
	.align		4
.L_22:
        /*b418*/ 	.byte	0x03, 0x5f
        /*b41a*/ 	.short	0x0101


	//----- nvinfo : EIATTR_INT_WARP_WIDE_INSTR_OFFSETS
	.align		4
        /*b41c*/ 	.byte	0x04, 0x31
        /*b41e*/ 	.short	(.L_24 - .L_23)


	//   ....[0]....
.L_23:
        /*b420*/ 	.word	0x00000540


	//   ....[1]....
        /*b424*/ 	.word	0x00000550


	//   ....[2]....
        /*b428*/ 	.word	0x00000690


	//----- nvinfo : EIATTR_COOP_GROUP_MASK_REGIDS
	.align		4
.L_24:
        /*b42c*/ 	.byte	0x04, 0x29
        /*b42e*/ 	.short	(.L_26 - .L_25)


	//   ....[0]....
.L_25:
        /*b430*/ 	.word	0xffffffff


	//   ....[1]....
        /*b434*/ 	.word	0xffffffff


	//   ....[2]....
        /*b438*/ 	.word	0xffffffff


	//   ....[3]....
        /*b43c*/ 	.word	0xffffffff


	//   ....[4]....
        /*b440*/ 	.word	0xffffffff


	//----- nvinfo : EIATTR_COOP_GROUP_INSTR_OFFSETS
	.align		4
.L_26:
        /*b444*/ 	.byte	0x04, 0x28
        /*b446*/ 	.short	(.L_28 - .L_27)


	//   ....[0]....
.L_27:
        /*b448*/ 	.word	0x00000070


	//   ....[1]....
        /*b44c*/ 	.word	0x00000080


	//   ....[2]....
        /*b450*/ 	.word	0x000001a0


	//   ....[3]....
        /*b454*/ 	.word	0x00000480


	//   ....[4]....
        /*b458*/ 	.word	0x00004060


	//----- nvinfo : EIATTR_REG_RECONFIG
	.align		4
.L_28:
        /*b45c*/ 	.byte	0x01, 0x54
	.zero		2


	//----- nvinfo : EIATTR_MBARRIER_INSTR_OFFSETS
	.align		4
        /*b460*/ 	.byte	0x04, 0x39
        /*b462*/ 	.short	(.L_30 - .L_29)


	//   ....[0]....
.L_29:
        /*b464*/ 	.word	0x00000340
        /*b468*/ 	.word	0x000000ff
        /*b46c*/ 	.word	0x00000000
        /*b470*/ 	.short	0x0100
        /*b472*/ 	.byte	0x0a
	.zero		1


	//   ....[1]....
        /*b474*/ 	.word	0x00000350
        /*b478*/ 	.word	0x000000ff
        /*b47c*/ 	.word	0x00000048
        /*b480*/ 	.short	0x0100
        /*b482*/ 	.byte	0x0a
	.zero		1


	//   ....[2]....
        /*b484*/ 	.word	0x00000360
        /*b488*/ 	.word	0x000000ff
        /*b48c*/ 	.word	0x00000008
        /*b490*/ 	.short	0x0100
        /*b492*/ 	.byte	0x0a
	.zero		1


	//   ....[3]....
        /*b494*/ 	.word	0x00000370
        /*b498*/ 	.word	0x000000ff
        /*b49c*/ 	.word	0x00000050
        /*b4a0*/ 	.short	0x0100
        /*b4a2*/ 	.byte	0x0a
	.zero		1


	//   ....[4]....
        /*b4a4*/ 	.word	0x00000380
        /*b4a8*/ 	.word	0x000000ff
        /*b4ac*/ 	.word	0x00000010
        /*b4b0*/ 	.short	0x0100
        /*b4b2*/ 	.byte	0x0a
	.zero		1


	//   ....[5]....
        /*b4b4*/ 	.word	0x00000390
        /*b4b8*/ 	.word	0x000000ff
        /*b4bc*/ 	.word	0x00000058
        /*b4c0*/ 	.short	0x0100
        /*b4c2*/ 	.byte	0x0a
	.zero		1


	//   ....[6]....
        /*b4c4*/ 	.word	0x000003a0
        /*b4c8*/ 	.word	0x000000ff
        /*b4cc*/ 	.word	0x00000018
        /*b4d0*/ 	.short	0x0100
        /*b4d2*/ 	.byte	0x0a
	.zero		1


	//   ....[7]....
        /*b4d4*/ 	.word	0x000003b0
        /*b4d8*/ 	.word	0x000000ff
        /*b4dc*/ 	.word	0x00000060
        /*b4e0*/ 	.short	0x0100
        /*b4e2*/ 	.byte	0x0a
	.zero		1


	//   ....[8]....
        /*b4e4*/ 	.word	0x000003c0
        /*b4e8*/ 	.word	0x000000ff
        /*b4ec*/ 	.word	0x00000020
        /*b4f0*/ 	.short	0x0100
        /*b4f2*/ 	.byte	0x0a
	.zero		1


	//   ....[9]....
        /*b4f4*/ 	.word	0x000003d0
        /*b4f8*/ 	.word	0x000000ff
        /*b4fc*/ 	.word	0x00000068
        /*b500*/ 	.short	0x0100
        /*b502*/ 	.byte	0x0a
	.zero		1


	//   ....[10]....
        /*b504*/ 	.word	0x000003e0
        /*b508*/ 	.word	0x000000ff
        /*b50c*/ 	.word	0x00000028
        /*b510*/ 	.short	0x0100
        /*b512*/ 	.byte	0x0a
	.zero		1


	//   ....[11]....
        /*b514*/ 	.word	0x000003f0
        /*b518*/ 	.word	0x000000ff
        /*b51c*/ 	.word	0x00000070
        /*b520*/ 	.short	0x0100
        /*b522*/ 	.byte	0x0a
	.zero		1


	//   ....[12]....
        /*b524*/ 	.word	0x00000400
        /*b528*/ 	.word	0x000000ff
        /*b52c*/ 	.word	0x00000030
        /*b530*/ 	.short	0x0100
        /*b532*/ 	.byte	0x0a
	.zero		1


	//   ....[13]....
        /*b534*/ 	.word	0x00000410
        /*b538*/ 	.word	0x000000ff
        /*b53c*/ 	.word	0x00000078
        /*b540*/ 	.short	0x0100
        /*b542*/ 	.byte	0x0a
	.zero		1


	//   ....[14]....
        /*b544*/ 	.word	0x00000420
        /*b548*/ 	.word	0x000000ff
        /*b54c*/ 	.word	0x00000038
        /*b550*/ 	.short	0x0100
        /*b552*/ 	.byte	0x0a
	.zero		1


	//   ....[15]....
        /*b554*/ 	.word	0x00000430
        /*b558*/ 	.word	0x000000ff
        /*b55c*/ 	.word	0x00000080
        /*b560*/ 	.short	0x0100
        /*b562*/ 	.byte	0x0a
	.zero		1


	//   ....[16]....
        /*b564*/ 	.word	0x00000440
        /*b568*/ 	.word	0x000000ff
        /*b56c*/ 	.word	0x00000040
        /*b570*/ 	.short	0x0100
        /*b572*/ 	.byte	0x0a
	.zero		1


	//   ....[17]....
        /*b574*/ 	.word	0x00000450
        /*b578*/ 	.word	0x000000ff
        /*b57c*/ 	.word	0x00000088
        /*b580*/ 	.short	0x0100
        /*b582*/ 	.byte	0x0a
	.zero		1


	//   ....[18]....
        /*b584*/ 	.word	0x000006c0
        /*b588*/ 	.word	0x000000ff
        /*b58c*/ 	.word	0x000000a0
        /*b590*/ 	.short	0x0100
        /*b592*/ 	.byte	0x08
	.zero		1


	//   ....[19]....
        /*b594*/ 	.word	0x000006d0
        /*b598*/ 	.word	0x000000ff
        /*b59c*/ 	.word	0x000000a8
        /*b5a0*/ 	.short	0x0100
        /*b5a2*/ 	.byte	0x08
	.zero		1


	//   ....[20]....
        /*b5a4*/ 	.word	0x00004460
        /*b5a8*/ 	.word	0x000000ff
        /*b5ac*/ 	.word	0x00000000
        /*b5b0*/ 	.short	0x010a
        /*b5b2*/ 	.byte	0x0c
	.zero		1


	//   ....[21]....
        /*b5b4*/ 	.word	0x000044c0
        /*b5b8*/ 	.word	0x000000ff
        /*b5bc*/ 	.word	0x00000000
        /*b5c0*/ 	.short	0x010a
        /*b5c2*/ 	.byte	0x0c
	.zero		1


	//   ....[22]....
        /*b5c4*/ 	.word	0x0000bec0
        /*b5c8*/ 	.word	0x000000ff
        /*b5cc*/ 	.word	0x00000000
        /*b5d0*/ 	.short	0x010a
        /*b5d2*/ 	.byte	0x0d
	.zero		1


	//   ....[23]....
        /*b5d4*/ 	.word	0x0000bf00
        /*b5d8*/ 	.word	0x000000ff
        /*b5dc*/ 	.word	0x00000000
        /*b5e0*/ 	.short	0x010a
        /*b5e2*/ 	.byte	0x0d
	.zero		1


	//   ....[24]....
        /*b5e4*/ 	.word	0x00014910
        /*b5e8*/ 	.word	0x000000ff
        /*b5ec*/ 	.word	0x00000000
        /*b5f0*/ 	.short	0x0101
        /*b5f2*/ 	.byte	0x0c
	.zero		1


	//   ....[25]....
        /*b5f4*/ 	.word	0x0001b380
        /*b5f8*/ 	.word	0x000000ff
        /*b5fc*/ 	.word	0x00000000
        /*b600*/ 	.short	0x0101
        /*b602*/ 	.byte	0x0e
	.zero		1


	//   ....[26]....
        /*b604*/ 	.word	0x00052ff0
        /*b608*/ 	.word	0x00000010
        /*b60c*/ 	.word	0x00000048
        /*b610*/ 	.short	0x010a
        /*b612*/ 	.byte	0x3f
	.zero		1


	//   ....[27]....
        /*b614*/ 	.word	0x00053350
        /*b618*/ 	.word	0x00000002
        /*b61c*/ 	.word	0x000000a8
        /*b620*/ 	.short	0x0101
        /*b622*/ 	.byte	0x3f
	.zero		1


	//   ....[28]....
        /*b624*/ 	.word	0x00053b20
        /*b628*/ 	.word	0x00000003
        /*b62c*/ 	.word	0x00000000
        /*b630*/ 	.short	0x010a
        /*b632*/ 	.byte	0x3f
	.zero		1


	//   ....[29]....
        /*b634*/ 	.word	0x00053bb0
        /*b638*/ 	.word	0x00000003
        /*b63c*/ 	.word	0x00000000
        /*b640*/ 	.short	0x010a
        /*b642*/ 	.byte	0x3f
	.zero		1


	//   ....[30]....
        /*b644*/ 	.word	0x00053c40
        /*b648*/ 	.word	0x00000003
        /*b64c*/ 	.word	0x00000000
        /*b650*/ 	.short	0x010a
        /*b652*/ 	.byte	0x3f
	.zero		1


	//   ....[31]....
        /*b654*/ 	.word	0x00053cd0
        /*b658*/ 	.word	0x00000003
        /*b65c*/ 	.word	0x00000000
        /*b660*/ 	.short	0x010a
        /*b662*/ 	.byte	0x3f
	.zero		1


	//   ....[32]....
        /*b664*/ 	.word	0x00053d60
        /*b668*/ 	.word	0x00000003
        /*b66c*/ 	.word	0x00000000
        /*b670*/ 	.short	0x010a
        /*b672*/ 	.byte	0x3f
	.zero		1


	//   ....[33]....
        /*b674*/ 	.word	0x00053df0
        /*b678*/ 	.word	0x00000003
        /*b67c*/ 	.word	0x00000000
        /*b680*/ 	.short	0x010a
        /*b682*/ 	.byte	0x3f
	.zero		1


	//   ....[34]....
        /*b684*/ 	.word	0x00053e80
        /*b688*/ 	.word	0x00000003
        /*b68c*/ 	.word	0x00000000
        /*b690*/ 	.short	0x010a
        /*b692*/ 	.byte	0x3f
	.zero		1


	//   ....[35]....
        /*b694*/ 	.word	0x00053f10
        /*b698*/ 	.word	0x00000003
        /*b69c*/ 	.word	0x00000000
        /*b6a0*/ 	.short	0x010a
        /*b6a2*/ 	.byte	0x3f
	.zero		1


	//   ....[36]....
        /*b6a4*/ 	.word	0x00053fa0
        /*b6a8*/ 	.word	0x00000003
        /*b6ac*/ 	.word	0x00000000
        /*b6b0*/ 	.short	0x010a
        /*b6b2*/ 	.byte	0x3f
	.zero		1


	//   ....[37]....
        /*b6b4*/ 	.word	0x00054010
        /*b6b8*/ 	.word	0x0000000a
        /*b6bc*/ 	.word	0x00000000
        /*b6c0*/ 	.short	0x010a
        /*b6c2*/ 	.byte	0x3f
	.zero		1


	//   ....[38]....
        /*b6c4*/ 	.word	0x00054080
        /*b6c8*/ 	.word	0x00000000
        /*b6cc*/ 	.word	0x00000000
        /*b6d0*/ 	.short	0x010a
        /*b6d2*/ 	.byte	0x3f
	.zero		1


	//   ....[39]....
        /*b6d4*/ 	.word	0x00054160
        /*b6d8*/ 	.word	0x00000010
        /*b6dc*/ 	.word	0x00000048
        /*b6e0*/ 	.short	0x010a
        /*b6e2*/ 	.byte	0x3f
	.zero		1


	//   ....[40]....
        /*b6e4*/ 	.word	0x00054240
        /*b6e8*/ 	.word	0x00000003
        /*b6ec*/ 	.word	0x00000000
        /*b6f0*/ 	.short	0x010a
        /*b6f2*/ 	.byte	0x3f
	.zero		1


	//   ....[41]....
        /*b6f4*/ 	.word	0x00054290
        /*b6f8*/ 	.word	0x00000003
        /*b6fc*/ 	.word	0x00000000
        /*b700*/ 	.short	0x010a
        /*b702*/ 	.byte	0x3f
	.zero		1


	//   ....[42]....
        /*b704*/ 	.word	0x000542e0
        /*b708*/ 	.word	0x00000003
        /*b70c*/ 	.word	0x00000000
        /*b710*/ 	.short	0x010a
        /*b712*/ 	.byte	0x3f
	.zero		1


	//   ....[43]....
        /*b714*/ 	.word	0x00054330
        /*b718*/ 	.word	0x00000003
        /*b71c*/ 	.word	0x00000000
        /*b720*/ 	.short	0x010a
        /*b722*/ 	.byte	0x3f
	.zero		1


	//   ....[44]....
        /*b724*/ 	.word	0x00054380
        /*b728*/ 	.word	0x00000003
        /*b72c*/ 	.word	0x00000000
        /*b730*/ 	.short	0x010a
        /*b732*/ 	.byte	0x3f
	.zero		1


	//   ....[45]....
        /*b734*/ 	.word	0x000543d0
        /*b738*/ 	.word	0x00000003
        /*b73c*/ 	.word	0x00000000
        /*b740*/ 	.short	0x010a
        /*b742*/ 	.byte	0x3f
	.zero		1


	//   ....[46]....
        /*b744*/ 	.word	0x00054420
        /*b748*/ 	.word	0x00000003
        /*b74c*/ 	.word	0x00000000
        /*b750*/ 	.short	0x010a
        /*b752*/ 	.byte	0x3f
	.zero		1


	//   ....[47]....
        /*b754*/ 	.word	0x00054470
        /*b758*/ 	.word	0x00000003
        /*b75c*/ 	.word	0x00000000
        /*b760*/ 	.short	0x010a
        /*b762*/ 	.byte	0x3f
	.zero		1


	//----- nvinfo : EIATTR_NUM_MBARRIERS
	.align		4
.L_30:
        /*b764*/ 	.byte	0x03, 0x38
        /*b766*/ 	.short	0x0014


	//----- nvinfo : EIATTR_EXIT_INSTR_OFFSETS
	.align		4
        /*b768*/ 	.byte	0x04, 0x1c
        /*b76a*/ 	.short	(.L_32 - .L_31)


	//   ....[0]....
.L_31:
        /*b76c*/ 	.word	0x00000730


	//   ....[1]....
        /*b770*/ 	.word	0x00001090


	//   ....[2]....
        /*b774*/ 	.word	0x00052610


	//   ....[3]....
        /*b778*/ 	.word	0x00052c80


	//   ....[4]....
        /*b77c*/ 	.word	0x00053ff0


	//----- nvinfo : EIATTR_MAX_THREADS
	.align		4
.L_32:
        /*b780*/ 	.byte	0x04, 0x05
        /*b782*/ 	.short	(.L_34 - .L_33)
.L_33:
        /*b784*/ 	.word	0x00000180
        /*b788*/ 	.word	0x00000001
        /*b78c*/ 	.word	0x00000001


	//----- nvinfo : EIATTR_CRS_STACK_SIZE
	.align		4
.L_34:
        /*b790*/ 	.byte	0x04, 0x1e
        /*b792*/ 	.short	(.L_36 - .L_35)
.L_35:
        /*b794*/ 	.word	0x00000000


	//----- nvinfo : EIATTR_CBANK_PARAM_SIZE
	.align		4
.L_36:
        /*b798*/ 	.byte	0x03, 0x19
        /*b79a*/ 	.short	0x0470


	//----- nvinfo : EIATTR_PARAM_CBANK
	.align		4
        /*b79c*/ 	.byte	0x04, 0x0a
        /*b79e*/ 	.short	(.L_38 - .L_37)
	.align		4
.L_37:
        /*b7a0*/ 	.word	index@(.nv.constant0._ZN7cutlass13device_kernelINS_4gemm6kernel13GemmUniversalIN4cute5tupleIJiiiiEEENS1_10collective13CollectiveMmaINS1_37MainloopSm90TmaGmmaWarpSpecializedFP8ILi9ENS5_IJNS4_1CILi1EEESB_SB_EEENS1_35KernelTmaWarpSpecializedCooperativeEEENS5_IJNSA_ILi512EEENSA_ILi224EEENSA_ILi32EEEEEENS_12float_e4m3_tENS5_IJlSB_lEEESJ_SK_NS4_8TiledMMAINS4_8MMA_AtomIJNS4_4SM904GMMA30MMA_64x32x32_F32E4M3E4M3_SS_TNILNSO_7ScaleInE1ELSQ_1EEEEEENS4_6LayoutINS5_IJNSA_ILi2EEESB_SB_EEENS5_IJSB_NSA_ILi0EEESW_EEEEENS5_IJNS4_10UnderscoreESZ_SZ_EEEEENS4_13SM90_TMA_LOADENS4_14ComposedLayoutINS4_7SwizzleILi1ELi4ELi3EEENS4_18smem_ptr_flag_bitsILi8EEENST_INS5_IJNSA_ILi8EEESH_EEENS5_IJSH_SB_EEEEEEEvNS4_8identityES12_S1C_vS1D_EENS_8epilogue10collective6detail29Sm90TmaWarpSpecializedAdapterINS1G_15DefaultEpilogueISJ_SK_SK_NS1F_6thread17LinearCombinationISJ_Li1EffLNS1K_9ScaleType4KindE0ELNS_15FloatRoundStyleE2ESJ_EENS1_15EpilogueDefaultEEEEEvvEEEEvNT_6ParamsE)
        /*b7a4*/ 	.short	0x0210
        /*b7a6*/ 	.short	0x0470


	//----- nvinfo : EIATTR_SW_WAR
	.align		4
.L_38:
        /*b7a8*/ 	.byte	0x04, 0x36
        /*b7aa*/ 	.short	(.L_40 - .L_39)
.L_39:
        /*b7ac*/ 	.word	0x00000008
.L_40:


//--------------------- .nv.callgraph             --------------------------
	.section	.nv.callgraph,"",@"SHT_CUDA_CALLGRAPH"
	.align	4
	.sectionentsize	8
	.align		4
        /*0000*/ 	.word	0x00000000
	.align		4
        /*0004*/ 	.word	0xffffffff
	.align		4
        /*0008*/ 	.word	0x00000000
	.align		4
        /*000c*/ 	.word	0xfffffffe
	.align		4
        /*0010*/ 	.word	0x00000000
	.align		4
        /*0014*/ 	.word	0xfffffffd
	.align		4
        /*0018*/ 	.word	0x00000000
	.align		4
        /*001c*/ 	.word	0xfffffffc


//--------------------- .nv.constant4             --------------------------
	.section	.nv.constant4,"a",@progbits
	.align	8
	.align		8
.nv.constant4:
        /*0000*/ 	.dword	_ZN40_INTERNAL_0421d9d7_4_k_cu_5379fd7c_156544cuda3std3__45__cpo5beginE
	.align		8
        /*0008*/ 	.dword	_ZN40_INTERNAL_0421d9d7_4_k_cu_5379fd7c_156544cuda3std3__45__cpo3endE
	.align		8
        /*0010*/ 	.dword	_ZN40_INTERNAL_0421d9d7_4_k_cu_5379fd7c_156544cuda3std3__45__cpo6cbeginE
	.align		8
        /*0018*/ 	.dword	_ZN40_INTERNAL_0421d9d7_4_k_cu_5379fd7c_156544cuda3std3__45__cpo4cendE
	.align		8
        /*0020*/ 	.dword	_ZN40_INTERNAL_0421d9d7_4_k_cu_5379fd7c_156544cuda3std3__442_GLOBAL__N__0421d9d7_4_k_cu_5379fd7c_156546ignoreE
	.align		8
        /*0028*/ 	.dword	_ZN40_INTERNAL_0421d9d7_4_k_cu_5379fd7c_156544cuda3std3__419piecewise_constructE
	.align		8
        /*0030*/ 	.dword	_ZN40_INTERNAL_0421d9d7_4_k_cu_5379fd7c_156544cuda3std3__48in_placeE
	.align		8
        /*0038*/ 	.dword	_ZN40_INTERNAL_0421d9d7_4_k_cu_5379fd7c_156544cuda3std6ranges3__45__cpo4swapE
	.align		8
        /*0040*/ 	.dword	_ZN40_INTERNAL_0421d9d7_4_k_cu_5379fd7c_156544cuda3std6ranges3__45__cpo9iter_moveE
	.align		8
        /*0048*/ 	.dword	_ZN40_INTERNAL_0421d9d7_4_k_cu_5379fd7c_156544cute7productE
	.align		8
        /*0050*/ 	.dword	_ZN40_INTERNAL_0421d9d7_4_k_cu_5379fd7c_156544cute1_E


//--------------------- .text._ZN7cutlass13device_kernelINS_4gemm6kernel13GemmUniversalIN4cute5tupleIJiiiiEEENS1_10collective13CollectiveMmaINS1_37MainloopSm90TmaGmmaWarpSpecializedFP8ILi9ENS5_IJNS4_1CILi1EEESB_SB_EEENS1_35KernelTmaWarpSpecializedCooperativeEEENS5_IJNSA_ILi512EEENSA_ILi224EEENSA_ILi32EEEEEENS_12float_e4m3_tENS5_IJlSB_lEEESJ_SK_NS4_8TiledMMAINS4_8MMA_AtomIJNS4_4SM904GMMA30MMA_64x32x32_F32E4M3E4M3_SS_TNILNSO_7ScaleInE1ELSQ_1EEEEEENS4_6LayoutINS5_IJNSA_ILi2EEESB_SB_EEENS5_IJSB_NSA_ILi0EEESW_EEEEENS5_IJNS4_10UnderscoreESZ_SZ_EEEEENS4_13SM90_TMA_LOADENS4_14ComposedLayoutINS4_7SwizzleILi1ELi4ELi3EEENS4_18smem_ptr_flag_bitsILi8EEENST_INS5_IJNSA_ILi8EEESH_EEENS5_IJSH_SB_EEEEEEEvNS4_8identityES12_S1C_vS1D_EENS_8epilogue10collective6detail29Sm90TmaWarpSpecializedAdapterINS1G_15DefaultEpilogueISJ_SK_SK_NS1F_6thread17LinearCombinationISJ_Li1EffLNS1K_9ScaleType4KindE0ELNS_15FloatRoundStyleE2ESJ_EENS1_15EpilogueDefaultEEEEEvvEEEEvNT_6ParamsE --------------------------
	.section	.text._ZN7cutlass13device_kernelINS_4gemm6kernel13GemmUniversalIN4cute5tupleIJiiiiEEENS1_10collective13CollectiveMmaINS1_37MainloopSm90TmaGmmaWarpSpecializedFP8ILi9ENS5_IJNS4_1CILi1EEESB_SB_EEENS1_35KernelTmaWarpSpecializedCooperativeEEENS5_IJNSA_ILi512EEENSA_ILi224EEENSA_ILi32EEEEEENS_12float_e4m3_tENS5_IJlSB_lEEESJ_SK_NS4_8TiledMMAINS4_8MMA_AtomIJNS4_4SM904GMMA30MMA_64x32x32_F32E4M3E4M3_SS_TNILNSO_7ScaleInE1ELSQ_1EEEEEENS4_6LayoutINS5_IJNSA_ILi2EEESB_SB_EEENS5_IJSB_NSA_ILi0EEESW_EEEEENS5_IJNS4_10UnderscoreESZ_SZ_EEEEENS4_13SM90_TMA_LOADENS4_14ComposedLayoutINS4_7SwizzleILi1ELi4ELi3EEENS4_18smem_ptr_flag_bitsILi8EEENST_INS5_IJNSA_ILi8EEESH_EEENS5_IJSH_SB_EEEEEEEvNS4_8identityES12_S1C_vS1D_EENS_8epilogue10collective6detail29Sm90TmaWarpSpecializedAdapterINS1G_15DefaultEpilogueISJ_SK_SK_NS1F_6thread17LinearCombinationISJ_Li1EffLNS1K_9ScaleType4KindE0ELNS_15FloatRoundStyleE2ESJ_EENS1_15EpilogueDefaultEEEEEvvEEEEvNT_6ParamsE,"ax",@progbits
	.align	128
.text._ZN7cutlass13device_kernelINS_4gemm6kernel13GemmUniversalIN4cute5tupleIJiiiiEEENS1_10collective13CollectiveMmaINS1_37MainloopSm90TmaGmmaWarpSpecializedFP8ILi9ENS5_IJNS4_1CILi1EEESB_SB_EEENS1_35KernelTmaWarpSpecializedCooperativeEEENS5_IJNSA_ILi512EEENSA_ILi224EEENSA_ILi32EEEEEENS_12float_e4m3_tENS5_IJlSB_lEEESJ_SK_NS4_8TiledMMAINS4_8MMA_AtomIJNS4_4SM904GMMA30MMA_64x32x32_F32E4M3E4M3_SS_TNILNSO_7ScaleInE1ELSQ_1EEEEEENS4_6LayoutINS5_IJNSA_ILi2EEESB_SB_EEENS5_IJSB_NSA_ILi0EEESW_EEEEENS5_IJNS4_10UnderscoreESZ_SZ_EEEEENS4_13SM90_TMA_LOADENS4_14ComposedLayoutINS4_7SwizzleILi1ELi4ELi3EEENS4_18smem_ptr_flag_bitsILi8EEENST_INS5_IJNSA_ILi8EEESH_EEENS5_IJSH_SB_EEEEEEEvNS4_8identityES12_S1C_vS1D_EENS_8epilogue10collective6detail29Sm90TmaWarpSpecializedAdapterINS1G_15DefaultEpilogueISJ_SK_SK_NS1F_6thread17LinearCombinationISJ_Li1EffLNS1K_9ScaleType4KindE0ELNS_15FloatRoundStyleE2ESJ_EENS1_15EpilogueDefaultEEEEEvvEEEEvNT_6ParamsE:
        .type           _ZN7cutlass13device_kernelINS_4gemm6kernel13GemmUniversalIN4cute5tupleIJiiiiEEENS1_10collective13CollectiveMmaINS1_37MainloopSm90TmaGmmaWarpSpecializedFP8ILi9ENS5_IJNS4_1CILi1EEESB_SB_EEENS1_35KernelTmaWarpSpecializedCooperativeEEENS5_IJNSA_ILi512EEENSA_ILi224EEENSA_ILi32EEEEEENS_12float_e4m3_tENS5_IJlSB_lEEESJ_SK_NS4_8TiledMMAINS4_8MMA_AtomIJNS4_4SM904GMMA30MMA_64x32x32_F32E4M3E4M3_SS_TNILNSO_7ScaleInE1ELSQ_1EEEEEENS4_6LayoutINS5_IJNSA_ILi2EEESB_SB_EEENS5_IJSB_NSA_ILi0EEESW_EEEEENS5_IJNS4_10UnderscoreESZ_SZ_EEEEENS4_13SM90_TMA_LOADENS4_14ComposedLayoutINS4_7SwizzleILi1ELi4ELi3EEENS4_18smem_ptr_flag_bitsILi8EEENST_INS5_IJNSA_ILi8EEESH_EEENS5_IJSH_SB_EEEEEEEvNS4_8identityES12_S1C_vS1D_EENS_8epilogue10collective6detail29Sm90TmaWarpSpecializedAdapterINS1G_15DefaultEpilogueISJ_SK_SK_NS1F_6thread17LinearCombinationISJ_Li1EffLNS1K_9ScaleType4KindE0ELNS_15FloatRoundStyleE2ESJ_EENS1_15EpilogueDefaultEEEEEvvEEEEvNT_6ParamsE,@function
        .size           _ZN7cutlass13device_kernelINS_4gemm6kernel13GemmUniversalIN4cute5tupleIJiiiiEEENS1_10collective13CollectiveMmaINS1_37MainloopSm90TmaGmmaWarpSpecializedFP8ILi9ENS5_IJNS4_1CILi1EEESB_SB_EEENS1_35KernelTmaWarpSpecializedCooperativeEEENS5_IJNSA_ILi512EEENSA_ILi224EEENSA_ILi32EEEEEENS_12float_e4m3_tENS5_IJlSB_lEEESJ_SK_NS4_8TiledMMAINS4_8MMA_AtomIJNS4_4SM904GMMA30MMA_64x32x32_F32E4M3E4M3_SS_TNILNSO_7ScaleInE1ELSQ_1EEEEEENS4_6LayoutINS5_IJNSA_ILi2EEESB_SB_EEENS5_IJSB_NSA_ILi0EEESW_EEEEENS5_IJNS4_10UnderscoreESZ_SZ_EEEEENS4_13SM90_TMA_LOADENS4_14ComposedLayoutINS4_7SwizzleILi1ELi4ELi3EEENS4_18smem_ptr_flag_bitsILi8EEENST_INS5_IJNSA_ILi8EEESH_EEENS5_IJSH_SB_EEEEEEEvNS4_8identityES12_S1C_vS1D_EENS_8epilogue10collective6detail29Sm90TmaWarpSpecializedAdapterINS1G_15DefaultEpilogueISJ_SK_SK_NS1F_6thread17LinearCombinationISJ_Li1EffLNS1K_9ScaleType4KindE0ELNS_15FloatRoundStyleE2ESJ_EENS1_15EpilogueDefaultEEEEEvvEEEEvNT_6ParamsE,(.L_x_196 - _ZN7cutlass13device_kernelINS_4gemm6kernel13GemmUniversalIN4cute5tupleIJiiiiEEENS1_10collective13CollectiveMmaINS1_37MainloopSm90TmaGmmaWarpSpecializedFP8ILi9ENS5_IJNS4_1CILi1EEESB_SB_EEENS1_35KernelTmaWarpSpecializedCooperativeEEENS5_IJNSA_ILi512EEENSA_ILi224EEENSA_ILi32EEEEEENS_12float_e4m3_tENS5_IJlSB_lEEESJ_SK_NS4_8TiledMMAINS4_8MMA_AtomIJNS4_4SM904GMMA30MMA_64x32x32_F32E4M3E4M3_SS_TNILNSO_7ScaleInE1ELSQ_1EEEEEENS4_6LayoutINS5_IJNSA_ILi2EEESB_SB_EEENS5_IJSB_NSA_ILi0EEESW_EEEEENS5_IJNS4_10UnderscoreESZ_SZ_EEEEENS4_13SM90_TMA_LOADENS4_14ComposedLayoutINS4_7SwizzleILi1ELi4ELi3EEENS4_18smem_ptr_flag_bitsILi8EEENST_INS5_IJNSA_ILi8EEESH_EEENS5_IJSH_SB_EEEEEEEvNS4_8identityES12_S1C_vS1D_EENS_8epilogue10collective6detail29Sm90TmaWarpSpecializedAdapterINS1G_15DefaultEpilogueISJ_SK_SK_NS1F_6thread17LinearCombinationISJ_Li1EffLNS1K_9ScaleType4KindE0ELNS_15FloatRoundStyleE2ESJ_EENS1_15EpilogueDefaultEEEEEvvEEEEvNT_6ParamsE)
        .other          _ZN7cutlass13device_kernelINS_4gemm6kernel13GemmUniversalIN4cute5tupleIJiiiiEEENS1_10collective13CollectiveMmaINS1_37MainloopSm90TmaGmmaWarpSpecializedFP8ILi9ENS5_IJNS4_1CILi1EEESB_SB_EEENS1_35KernelTmaWarpSpecializedCooperativeEEENS5_IJNSA_ILi512EEENSA_ILi224EEENSA_ILi32EEEEEENS_12float_e4m3_tENS5_IJlSB_lEEESJ_SK_NS4_8TiledMMAINS4_8MMA_AtomIJNS4_4SM904GMMA30MMA_64x32x32_F32E4M3E4M3_SS_TNILNSO_7ScaleInE1ELSQ_1EEEEEENS4_6LayoutINS5_IJNSA_ILi2EEESB_SB_EEENS5_IJSB_NSA_ILi0EEESW_EEEEENS5_IJNS4_10UnderscoreESZ_SZ_EEEEENS4_13SM90_TMA_LOADENS4_14ComposedLayoutINS4_7SwizzleILi1ELi4ELi3EEENS4_18smem_ptr_flag_bitsILi8EEENST_INS5_IJNSA_ILi8EEESH_EEENS5_IJSH_SB_EEEEEEEvNS4_8identityES12_S1C_vS1D_EENS_8epilogue10collective6detail29Sm90TmaWarpSpecializedAdapterINS1G_15DefaultEpilogueISJ_SK_SK_NS1F_6thread17LinearCombinationISJ_Li1EffLNS1K_9ScaleType4KindE0ELNS_15FloatRoundStyleE2ESJ_EENS1_15EpilogueDefaultEEEEEvvEEEEvNT_6ParamsE,@"STO_CUDA_ENTRY STV_DEFAULT"
_ZN7cutlass13device_kernelINS_4gemm6kernel13GemmUniversalIN4cute5tupleIJiiiiEEENS1_10collective13CollectiveMmaINS1_37MainloopSm90TmaGmmaWarpSpecializedFP8ILi9ENS5_IJNS4_1CILi1EEESB_SB_EEENS1_35KernelTmaWarpSpecializedCooperativeEEENS5_IJNSA_ILi512EEENSA_ILi224EEENSA_ILi32EEEEEENS_12float_e4m3_tENS5_IJlSB_lEEESJ_SK_NS4_8TiledMMAINS4_8MMA_AtomIJNS4_4SM904GMMA30MMA_64x32x32_F32E4M3E4M3_SS_TNILNSO_7ScaleInE1ELSQ_1EEEEEENS4_6LayoutINS5_IJNSA_ILi2EEESB_SB_EEENS5_IJSB_NSA_ILi0EEESW_EEEEENS5_IJNS4_10UnderscoreESZ_SZ_EEEEENS4_13SM90_TMA_LOADENS4_14ComposedLayoutINS4_7SwizzleILi1ELi4ELi3EEENS4_18smem_ptr_flag_bitsILi8EEENST_INS5_IJNSA_ILi8EEESH_EEENS5_IJSH_SB_EEEEEEEvNS4_8identityES12_S1C_vS1D_EENS_8epilogue10collective6detail29Sm90TmaWarpSpecializedAdapterINS1G_15DefaultEpilogueISJ_SK_SK_NS1F_6thread17LinearCombinationISJ_Li1EffLNS1K_9ScaleType4KindE0ELNS_15FloatRoundStyleE2ESJ_EENS1_15EpilogueDefaultEEEEEvvEEEEvNT_6ParamsE:
[----:B------:R-:W0:Y:S02]  /*0000*/  LDC R1, c[0x0][0x28] ;  /* 0x00000a00ff017b82 */ /* 0x000e240000000800 */
[----:B0-----:R-:W-:Y:S01]  /*0010*/  VIADD R1, R1, 0xfffff3b0 ;  /* 0xfffff3b001017836 */ /* 0x001fe20000000000 */
[----:B------:R-:W0:Y:S01]  /*0020*/  S2R R2, SR_TID.X ;  /* 0x0000000000027919 */ /* 0x000e220000002100 */
[----:B------:R-:W-:Y:S01]  /*0030*/  ELECT P0, URZ, PT ;  /* 0x00000000003f782f */ /* 0x000fe20003800000 */
[----:B------:R-:W-:Y:S01]  /*0040*/  BSSY B0, `(.L_x_0) ;  /* 0x0000015000007945 */ /* 0x000fe20003800000 */
[--C-:B0-----:R-:W-:Y:S02]  /*0050*/  SHF.R.U32.HI R0, RZ, 0x5, R2.reuse ;  /* 0x00000005ff007819 */ /* 0x101fe40000011602 */
[----:B------:R-:W-:-:S03]  /*0060*/  SHF.R.U32.HI R2, RZ, 0x7, R2 ;  /* 0x00000007ff027819 */ /* 0x000fc60000011602 */
[----:B------:R-:W0:Y:S04]  /*0070*/  SHFL.IDX PT, R3, R0, RZ, 0x1f ;  /* 0x00001fff00037589 */ /* 0x000e2800000e0000 */
[----:B------:R-:W1:Y:S01]  /*0080*/  SHFL.IDX PT, R2, R2, RZ, 0x1f ;  /* 0x00001fff02027589 */ /* 0x000e6200000e0000 */
[----:B0-----:R-:W-:Y:S02]  /*0090*/  R2UR UR4, R3 ;  /* 0x00000000030472ca */ /* 0x001fe400000e0000 */
[----:B-1----:R-:W-:-:S11]  /*00a0*/  R2UR UR6, R2 ;  /* 0x00000000020672ca */ /* 0x002fd600000e0000 */
[----:B------:R-:W-:Y:S02]  /*00b0*/  USHF.R.S32.HI UR5, URZ, 0x1f, UR4 ;  /* 0x0000001f3f057899 */ /* 0x000fe40008011404 */
[----:B------:R-:W-:Y:S02]  /*00c0*/  ISETP.NE.OR P0, PT, RZ, UR4, !P0 ;  /* 0x00000004ff007c0c */ /* 0x000fe4000c705670 */
[----:B------:R-:W-:-:S04]  /*00d0*/  ULEA.HI UR5, UR5, UR4, URZ, 0x2 ;  /* 0x0000000405057291 */ /* 0x000fc8000f8f103f */
[----:B------:R-:W-:-:S04]  /*00e0*/  ULOP3.LUT UR5, UR5, 0xfffffffc, URZ, 0xc0, !UPT ;  /* 0xfffffffc05057892 */ /* 0x000fc8000f8ec03f */
[----:B------:R-:W-:-:S03]  /*00f0*/  UIADD3 UR5, UR4, -UR5, URZ ;  /* 0x8000000504057290 */ /* 0x000fc6000fffe03f */
[----:B------:R-:W-:Y:S09]  /*0100*/  @P0 BRA `(.L_x_1) ;  /* 0x0000000000200947 */ /* 0x000ff20003800000 */
[----:B------:R-:W-:Y:S02]  /*0110*/  ULDC.64 UR8, c[0x0][0x198] ;  /* 0x0000660000087ab9 */ /* 0x000fe40000000a00 */
[----:B------:R-:W-:Y:S02]  /*0120*/  UIADD3 UR10, UP0, UR8, 0xf0, URZ ;  /* 0x000000f0080a7890 */ /* 0x000fe4000ff1e03f */
[----:B------:R-:W-:Y:S02]  /*0130*/  UIADD3 UR8, UP1, UR8, 0x1f0, URZ ;  /* 0x000001f008087890 */ /* 0x000fe4000ff3e03f */
[----:B------:R-:W-:Y:S02]  /*0140*/  UIADD3.X UR11, URZ, UR9, URZ, UP0, !UPT ;  /* 0x000000093f0b7290 */ /* 0x000fe400087fe43f */
[----:B------:R-:W-:-:S07]  /*0150*/  UIADD3.X UR9, URZ, UR9, URZ, UP1, !UPT ;  /* 0x000000093f097290 */ /* 0x000fce0008ffe43f */
[----:B------:R0:W-:Y:S02]  /*0160*/  UTMACCTL.PF [UR10] ;  /* 0x000000000a0079b9 */ /* 0x0001e40008040000 */
[----:B------:R0:W-:Y:S02]  /*0170*/  UTMACCTL.PF [UR8] ;  /* 0x00000000080079b9 */ /* 0x0001e40008040000 */
[----:B0-----:R-:W-:Y:S01]  /*0180*/  NOP ;  /* 0x0000000000007918 */ /* 0x001fe20000000000 */
.L_x_1:
[----:B------:R-:W-:Y:S05]  /*0190*/  BSYNC B0 ;  /* 0x0000000000007941 */ /* 0x000fea0003800000 */
.L_x_0:
[----:B------:R-:W0:Y:S01]  /*01a0*/  SHFL.IDX PT, R2, R0, RZ, 0x1f ;  /* 0x00001fff00027589 */ /* 0x000e2200000e0000 */
[----:B------:R-:W-:Y:S01]  /*01b0*/  UISETP.NE.AND UP0, UPT, UR5, 0x3, UPT ;  /* 0x000000030500788c */ /* 0x000fe2000bf05270 */
[----:B------:R-:W-:Y:S01]  /*01c0*/  ISETP.NE.AND P1, PT, RZ, UR6, PT ;  /* 0x00000006ff007c0c */ /* 0x000fe2000bf25270 */
[----:B------:R-:W-:Y:S02]  /*01d0*/  UIADD3 UR11, UR6, -0x1, URZ ;  /* 0xffffffff060b7890 */ /* 0x000fe4000fffe03f */
[----:B------:R-:W-:Y:S02]  /*01e0*/  UISETP.EQ.OR UP0, UPT, UR5, URZ, !UP0 ;  /* 0x0000003f0500728c */ /* 0x000fe4000c702670 */
[----:B------:R-:W-:Y:S02]  /*01f0*/  UISETP.GE.U32.AND UP1, UPT, UR11, 0x2, UPT ;  /* 0x000000020b00788c */ /* 0x000fe4000bf26070 */
[----:B------:R-:W-:-:S04]  /*0200*/  UISETP.EQ.AND UP0, UPT, UR6, URZ, UP0 ;  /* 0x0000003f0600728c */ /* 0x000fc80008702270 */
[----:B------:R-:W-:-:S04]  /*0210*/  USEL UR4, URZ, 0x1, !UP0 ;  /* 0x000000013f047887 */ /* 0x000fc8000c000000 */
[----:B------:R-:W-:Y:S01]  /*0220*/  USEL UR4, UR4, 0x2, UP1 ;  /* 0x0000000204047887 */ /* 0x000fe20008800000 */
[----:B0-----:R-:W-:-:S13]  /*0230*/  ISETP.NE.AND P0, PT, R2, RZ, PT ;  /* 0x000000ff0200720c */ /* 0x001fda0003f05270 */
[----:B------:R-:W-:Y:S05]  /*0240*/  @P0 BRA `(.L_x_2) ;  /* 0x00000000008c0947 */ /* 0x000fea0003800000 */
[----:B------:R-:W-:Y:S01]  /*0250*/  ELECT P0, URZ, PT ;  /* 0x00000000003f782f */ /* 0x000fe20003800000 */
[----:B------:R-:W-:-:S12]  /*0260*/  BSSY B0, `(.L_x_2) ;  /* 0x0000021000007945 */ /* 0x000fd80003800000 */
[----:B------:R-:W-:Y:S05]  /*0270*/  @!P0 BRA `(.L_x_3) ;  /* 0x00000000007c8947 */ /* 0x000fea0003800000 */
[----:B------:R-:W0:Y:S01]  /*0280*/  S2UR UR10, SR_CgaCtaId ;  /* 0x00000000000a79c3 */ /* 0x000e220000008800 */
[----:B------:R-:W-:Y:S01]  /*0290*/  UMOV UR6, 0x400 ;  /* 0x0000040000067882 */ /* 0x000fe20000000000 */
[----:B------:R-:W-:Y:S01]  /*02a0*/  UMOV UR7, 0x1 ;  /* 0x0000000100077882 */ /* 0x000fe20000000000 */
[----:B------:R-:W-:Y:S02]  /*02b0*/  UMOV UR8, 0x100 ;  /* 0x0000010000087882 */ /* 0x000fe40000000000 */
[----:B------:R-:W-:-:S04]  /*02c0*/  UIADD3 UR8, -UR8, 0x100000, URZ ;  /* 0x0010000008087890 */ /* 0x000fc8000fffe13f */
[----:B------:R-:W-:Y:S02]  /*02d0*/  USHF.L.U32 UR9, UR8, 0xb, URZ ;  /* 0x0000000b08097899 */ /* 0x000fe4000800063f */
[----:B------:R-:W-:Y:S02]  /*02e0*/  USHF.L.U32 UR8, UR8, 0x1, URZ ;  /* 0x0000000108087899 */ /* 0x000fe4000800063f */
[----:B0-----:R-:W-:Y:S02]  /*02f0*/  ULEA UR10, UR10, UR6, 0x18 ;  /* 0x000000060a0a7291 */ /* 0x001fe4000f8ec03f */
[----:B------:R-:W-:-:S04]  /*0300*/  UIADD3 UR6, -UR7, 0x100000, URZ ;  /* 0x0010000007067890 */ /* 0x000fc8000fffe13f */
[----:B------:R-:W-:Y:S02]  /*0310*/  USHF.L.U32 UR7, UR6, 0xb, URZ ;  /* 0x0000000b06077899 */ /* 0x000fe4000800063f */
[----:B------:R-:W-:Y:S01]  /*0320*/  USHF.L.U32 UR6, UR6, 0x1, URZ ;  /* 0x0000000106067899 */ /* 0x000fe2000800063f */
[----:B------:R-:W0:Y:S11]  /*0330*/  FENCE.VIEW.ASYNC.S ;  /* 0x00000000000073c6 */ /* 0x000e360000000000 */
[----:B0-----:R0:W1:Y:S01]  /*0340*/  SYNCS.EXCH.64 URZ, [UR10], UR6 ;  /* 0x000000060a3f75b2 */ /* 0x0010620008000100 */
[----:B------:R0:W2:Y:S01]  /*0350*/  SYNCS.EXCH.64 URZ, [UR10+0x48], UR8 ;  /* 0x000048080a3f75b2 */ /* 0x0000a20008000100 */
[----:B------:R0:W3:Y:S01]  /*0360*/  SYNCS.EXCH.64 URZ, [UR10+0x8], UR6 ;  /* 0x000008060a3f75b2 */ /* 0x0000e20008000100 */
[----:B------:R0:W4:Y:S01]  /*0370*/  SYNCS.EXCH.64 URZ, [UR10+0x50], UR8 ;  /* 0x000050080a3f75b2 */ /* 0x0001220008000100 */
[----:B------:R0:W0:Y:S01]  /*0380*/  SYNCS.EXCH.64 URZ, [UR10+0x10], UR6 ;  /* 0x000010060a3f75b2 */ /* 0x0000220008000100 */
        /* <DEDUP_REMOVED lines=13> */
[----:B------:R-:W-:Y:S01]  /*0460*/  NOP ;  /* 0x0000000000007918 */ /* 0x000fe20000000000 */
.L_x_3:
[----:B0-----:R-:W-:Y:S05]  /*0470*/  BSYNC B0 ;  /* 0x0000000000007941 */ /* 0x001fea0003800000 */
.L_x_2:
[----:B------:R-:W0:Y:S01]  /*0480*/  SHFL.IDX PT, R0, R0, RZ, 0x1f ;  /* 0x00001fff00007589 */ /* 0x000e2200000e0000 */
[----:B------:R-:W5:Y:S01]  /*0490*/  LDC R4, c[0x0][0x65c] ;  /* 0x00019700ff047b82 */ /* 0x000f620000000800 */
[----:B------:R-:W-:Y:S01]  /*04a0*/  ELECT P0, URZ, PT ;  /* 0x00000000003f782f */ /* 0x000fe20003800000 */
[----:B------:R-:W-:Y:S01]  /*04b0*/  IMAD.MOV.U32 R5, RZ, RZ, RZ ;  /* 0x000000ffff057224 */ /* 0x000fe200078e00ff */
[----:B------:R-:W-:Y:S01]  /*04c0*/  UMOV UR6, 0x20 ;  /* 0x0000002000067882 */ /* 0x000fe20000000000 */
[----:B------:R-:W-:Y:S01]  /*04d0*/  NOP ;  /* 0x0000000000007918 */ /* 0x000fe20000000000 */
[----:B------:R-:W-:Y:S01]  /*04e0*/  NOP ;  /* 0x0000000000007918 */ /* 0x000fe20000000000 */
[----:B------:R-:W-:Y:S02]  /*04f0*/  LOP3.LUT R3, R3, 0xffefffff, RZ, 0xc0, !PT ;  /* 0xffefffff03037812 */ /* 0x000fe400078ec0ff */
[----:B0-----:R-:W-:Y:S02]  /*0500*/  ISETP.NE.OR P0, PT, R0, RZ, !P0 ;  /* 0x000000ff0000720c */ /* 0x001fe40004705670 */
[----:B-----5:R-:W-:Y:S01]  /*0510*/  ISETP.NE.AND P2, PT, R4, 0x1, PT ;  /* 0x000000010400780c */ /* 0x020fe20003f45270 */
[----:B------:R-:W0:Y:S01]  /*0520*/  S2R R0, SR_CTAID.Y ;  /* 0x0000000000007919 */ /* 0x000e220000002600 */
[----:B------:R-:W5:Y:S09]  /*0530*/  S2R R4, SR_CTAID.X ;  /* 0x0000000000047919 */ /* 0x000f720000002500 */
[----:B------:R-:W-:Y:S01]  /*0540*/  VOTEU.ALL UP0, P0 ;  /* 0x00000000003f7886 */ /* 0x000fe20000000000 */
[----:B------:R-:W-:Y:S01]  /*0550*/  VOTEU.ALL UP1, P0 ;  /* 0x00000000003f7886 */ /* 0x000fe20000020000 */
[----:B------:R-:W5:Y:S01]  /*0560*/  @P2 LDC R9, c[0x0][0x10] ;  /* 0x00000400ff092b82 */ /* 0x000f620000000800 */
[----:B------:R-:W-:Y:S01]  /*0570*/  @P2 IMAD.MOV.U32 R7, RZ, RZ, RZ ;  /* 0x000000ffff072224 */ /* 0x000fe200078e00ff */
[----:B------:R-:W-:Y:S01]  /*0580*/  @P2 LOP3.LUT R3, R3, 0x100000, RZ, 0xfc, !PT ;  /* 0x0010000003032812 */ /* 0x000fe200078efcff */
[----:B------:R-:W-:Y:S01]  /*0590*/  @P2 IMAD.MOV.U32 R13, RZ, RZ, RZ ;  /* 0x000000ffff0d2224 */ /* 0x000fe200078e00ff */
[----:B------:R-:W-:Y:S01]  /*05a0*/  @!UP0 UMOV UR8, 0x400 ;  /* 0x0000040000088882 */ /* 0x000fe20000000000 */
[----:B------:R-:W-:-:S04]  /*05b0*/  @!UP0 UIADD3 UR6, -UR6, 0x100000, URZ ;  /* 0x0010000006068890 */ /* 0x000fc8000fffe13f */
[----:B------:R-:W-:Y:S02]  /*05c0*/  @!UP0 USHF.L.U32 UR7, UR6, 0xb, URZ ;  /* 0x0000000b06078899 */ /* 0x000fe4000800063f */
[----:B------:R-:W-:Y:S01]  /*05d0*/  @!UP0 USHF.L.U32 UR6, UR6, 0x1, URZ ;  /* 0x0000000106068899 */ /* 0x000fe2000800063f */
[----:B------:R-:W1:Y:S08]  /*05e0*/  @!P2 LDC R11, c[0x0][0xc] ;  /* 0x00000300ff0bab82 */ /* 0x000e700000000800 */
[----:B------:R-:W2:Y:S01]  /*05f0*/  @!UP0 S2UR UR9, SR_CgaCtaId ;  /* 0x00000000000989c3 */ /* 0x000ea20000008800 */
[----:B0-----:R-:W-:-:S04]  /*0600*/  @P2 IMAD.MOV.U32 R6, RZ, RZ, R0 ;  /* 0x000000ffff062224 */ /* 0x001fc800078e0000 */
[----:B-----5:R-:W-:-:S04]  /*0610*/  @P2 IMAD.WIDE.U32 R8, R4, R9, R6 ;  /* 0x0000000904082225 */ /* 0x020fc800078e0006 */
[----:B------:R-:W-:Y:S02]  /*0620*/  @P2 IMAD.MOV.U32 R12, RZ, RZ, R8 ;  /* 0x000000ffff0c2224 */ /* 0x000fe400078e0008 */
[----:B------:R-:W-:Y:S02]  /*0630*/  @P2 IMAD.IADD R18, R9, 0x1, R13 ;  /* 0x0000000109122824 */ /* 0x000fe400078e020d */
[----:B-1----:R-:W-:-:S04]  /*0640*/  @!P2 IMAD.WIDE.U32 R6, R11, R0, R4 ;  /* 0x000000000b06a225 */ /* 0x002fc800078e0004 */
[----:B------:R-:W-:Y:S02]  /*0650*/  @!P2 IMAD.MOV.U32 R12, RZ, RZ, R6 ;  /* 0x000000ffff0ca224 */ /* 0x000fe400078e0006 */
[----:B------:R-:W-:Y:S01]  /*0660*/  @!P2 IMAD.MOV.U32 R18, RZ, RZ, R7 ;  /* 0x000000ffff12a224 */ /* 0x000fe200078e0007 */
[----:B--2---:R-:W-:Y:S02]  /*0670*/  @!UP0 ULEA UR8, UR9, UR8, 0x18 ;  /* 0x0000000809088291 */ /* 0x004fe4000f8ec03f */
[----:B------:R0:W-:Y:S01]  /*0680*/  STL [R1+0xa84], R12 ;  /* 0x000a840c01007387 */ /* 0x0001e20000100800 */
[----:B------:R-:W-:-:S03]  /*0690*/  VOTEU.ALL UP0, P0 ;  /* 0x00000000003f7886 */ /* 0x000fc60000000000 */
[----:B------:R0:W-:Y:S04]  /*06a0*/  STL [R1+0xa80], R18 ;  /* 0x000a801201007387 */ /* 0x0001e80000100800 */
[----:B------:R-:W1:Y:S02]  /*06b0*/  FENCE.VIEW.ASYNC.S ;  /* 0x00000000000073c6 */ /* 0x000e640000000000 */
[----:B-1----:R0:W3:Y:S01]  /*06c0*/  @!UP0 SYNCS.EXCH.64 URZ, [UR8+0xa0], UR6 ;  /* 0x0000a006083f85b2 */ /* 0x0020e20008000100 */
[----:B------:R0:W3:Y:S01]  /*06d0*/  @!UP1 SYNCS.EXCH.64 URZ, [UR8+0xa8], UR6 ;  /* 0x0000a806083f95b2 */ /* 0x0000e20008000100 */
[----:B------:R-:W-:Y:S01]  /*06e0*/  NOP ;  /* 0x0000000000007918 */ /* 0x000fe20000000000 */
[----:B---34-:R-:W-:Y:S06]  /*06f0*/  BAR.SYNC.DEFER_BLOCKING 0x0 ;  /* 0x0000000000007b1d */ /* 0x018fec0000010000 */
[----:B0-----:R-:W-:Y:S05]  /*0700*/  @!P1 BRA `(.L_x_4) ;  /* 0x0000051c00c49947 */ /* 0x001fea0003800000 */
[----:B------:R-:W-:-:S06]  /*0710*/  UISETP.GT.U32.AND UP0, UPT, UR11, 0x1, UPT ;  /* 0x000000010b00788c */ /* 0x000fcc000bf04070 */
[----:B------:R-:W-:-:S13]  /*0720*/  PLOP3.LUT P0, PT, PT, PT, UP0, 0x80, 0x0 ;  /* 0x000000000000781c */ /* 0x000fda0003f0f008 */
[----:B------:R-:W-:Y:S05]  /*0730*/  @P0 EXIT ;  /* 0x000000000000094d */ /* 0x000fea0003800000 */
[----:B------:R-:W-:Y:S01]  /*0740*/  IMAD.MOV.U32 R7, RZ, RZ, -0x1 ;  /* 0xffffffffff077424 */ /* 0x000fe200078e00ff */
[----:B------:R-:W-:Y:S01]  /*0750*/  ULDC.64 UR6, c[0x0][0x650] ;  /* 0x0001940000067ab9 */ /* 0x000fe20000000a00 */
[----:B------:R-:W-:Y:S01]  /*0760*/  IMAD.MOV.U32 R6, RZ, RZ, -0x1 ;  /* 0xffffffffff067424 */ /* 0x000fe200078e00ff */
[----:B------:R-:W-:Y:S01]  /*0770*/  ISETP.GE.U32.AND P0, PT, R12, UR6, PT ;  /* 0x000000060c007c0c */ /* 0x000fe2000bf06070 */
[----:B------:R-:W-:Y:S01]  /*0780*/  UMOV UR52, 0xffffffff ;  /* 0xffffffff00347882 */ /* 0x000fe20000000000 */
[----:B------:R0:W-:Y:S01]  /*0790*/  STL [R1+0xa78], R7 ;  /* 0x000a780701007387 */ /* 0x0001e20000100800 */
[----:B------:R-:W-:Y:S02]  /*07a0*/  PRMT R2, RZ, 0x7610, R2 ;  /* 0x00007610ff027816 */ /* 0x000fe40000000002 */
[----:B------:R-:W-:Y:S01]  /*07b0*/  ISETP.GE.U32.AND.EX P0, PT, R18, UR7, PT, P0 ;  /* 0x0000000712007c0c */ /* 0x000fe2000bf06100 */
[----:B------:R0:W-:-:S12]  /*07c0*/  STL [R1+0xa7c], R6 ;  /* 0x000a7c0601007387 */ /* 0x0001d80000100800 */
[----:B0-----:R-:W-:Y:S05]  /*07d0*/  @P0 BRA `(.L_x_5) ;  /* 0x00000004006c0947 */ /* 0x001fea0003800000 */
[----:B------:R-:W0:Y:S01]  /*07e0*/  LDC.64 R14, c[0x0][0x628] ;  /* 0x00018a00ff0e7b82 */ /* 0x000e220000000a00 */
[----:B------:R-:W-:Y:S02]  /*07f0*/  IMAD.MOV.U32 R6, RZ, RZ, R12 ;  /* 0x000000ffff067224 */ /* 0x000fe400078e000c */
[----:B------:R-:W-:-:S05]  /*0800*/  IMAD.MOV.U32 R7, RZ, RZ, R18 ;  /* 0x000000ffff077224 */ /* 0x000fca00078e0012 */
[----:B------:R-:W1:Y:S08]  /*0810*/  LDC R2, c[0x0][0x630] ;  /* 0x00018c00ff027b82 */ /* 0x000e700000000800 */
[----:B------:R-:W2:Y:S01]  /*0820*/  LDC.64 R16, c[0x0][0x620] ;  /* 0x00018800ff107b82 */ /* 0x000ea20000000a00 */
[----:B0-----:R-:W-:-:S04]  /*0830*/  ISETP.NE.U32.AND P0, PT, R14, RZ, PT ;  /* 0x000000ff0e00720c */ /* 0x001fc80003f05070 */
[----:B------:R-:W-:-:S13]  /*0840*/  ISETP.NE.AND.EX P0, PT, R15, RZ, PT, P0 ;  /* 0x000000ff0f00720c */ /* 0x000fda0003f05300 */
[----:B-12---:R-:W-:Y:S05]  /*0850*/  @!P0 BRA `(.L_x_6) ;  /* 0x0000000000288947 */ /* 0x006fea0003800000 */
[----:B------:R-:W0:Y:S02]  /*0860*/  LDC R11, c[0x0][0x634] ;  /* 0x00018d00ff0b7b82 */ /* 0x000e240000000800 */
[----:B0-----:R-:W-:-:S05]  /*0870*/  IADD3 R11, P0, R12, R11, RZ ;  /* 0x0000000b0c0b7210 */ /* 0x001fca0007f1e0ff */
[----:B------:R-:W-:-:S04]  /*0880*/  IMAD.X R13, RZ, RZ, R18, P0 ;  /* 0x000000ffff0d7224 */ /* 0x000fc800000e0612 */
[----:B------:R-:W-:-:S04]  /*0890*/  IMAD.WIDE.U32 R6, R13, R14, RZ ;  /* 0x0000000e0d067225 */ /* 0x000fc800078e00ff */
[----:B------:R-:W-:-:S04]  /*08a0*/  IMAD.WIDE.U32 R8, P0, R11, R15, R6 ;  /* 0x0000000f0b087225 */ /* 0x000fc80007800006 */
[----:B------:R-:W-:-:S04]  /*08b0*/  IMAD.WIDE.U32 R6, R11, R14, RZ ;  /* 0x0000000e0b067225 */ /* 0x000fc800078e00ff */
[----:B------:R-:W-:Y:S01]  /*08c0*/  IMAD.X R11, RZ, RZ, RZ, P0 ;  /* 0x000000ffff0b7224 */ /* 0x000fe200000e06ff */
[----:B------:R-:W-:Y:S01]  /*08d0*/  IADD3 RZ, P0, R7, R8, RZ ;  /* 0x0000000807ff7210 */ /* 0x000fe20007f1e0ff */
[----:B------:R-:W-:-:S04]  /*08e0*/  IMAD.MOV.U32 R10, RZ, RZ, R9 ;  /* 0x000000ffff0a7224 */ /* 0x000fc800078e0009 */
[----:B------:R-:W-:-:S08]  /*08f0*/  IMAD.WIDE.U32.X R6, R13, R15, R10, P0 ;  /* 0x0000000f0d067225 */ /* 0x000fd000000e040a */
.L_x_6:
[-CC-:B------:R-:W-:Y:S01]  /*0900*/  SHF.R.U64 R23, R6, R2.reuse, R7.reuse ;  /* 0x0000000206177219 */ /* 0x180fe20000001207 */
[----:B------:R-:W0:Y:S01]  /*0910*/  LDC R10, c[0x0][0x618] ;  /* 0x00018600ff0a7b82 */ /* 0x000e220000000800 */
[----:B------:R-:W-:Y:S01]  /*0920*/  SHF.R.U32.HI R5, RZ, R2, R7 ;  /* 0x00000002ff057219 */ /* 0x000fe20000011607 */
[----:B------:R-:W-:Y:S01]  /*0930*/  IMAD.MOV.U32 R7, RZ, RZ, R18 ;  /* 0x000000ffff077224 */ /* 0x000fe200078e0012 */
[----:B------:R-:W-:Y:S01]  /*0940*/  IADD3 R9, P0, RZ, -R23, RZ ;  /* 0x80000017ff097210 */ /* 0x000fe20007f1e0ff */
[----:B------:R-:W-:Y:S01]  /*0950*/  ULDC UR5, c[0x0][0x150] ;  /* 0x0000540000057ab9 */ /* 0x000fe20000000800 */
[----:B------:R-:W-:Y:S01]  /*0960*/  I2FP.F32.U32 R2, R4 ;  /* 0x0000000400027245 */ /* 0x000fe20000201000 */
[----:B------:R-:W-:Y:S02]  /*0970*/  IMAD.MOV.U32 R6, RZ, RZ, R12 ;  /* 0x000000ffff067224 */ /* 0x000fe400078e000c */
[----:B------:R-:W1:Y:S01]  /*0980*/  LDC.64 R18, c[0x0][0x640] ;  /* 0x00019000ff127b82 */ /* 0x000e620000000a00 */
[----:B------:R-:W-:-:S02]  /*0990*/  IMAD.X R11, RZ, RZ, ~R5, P0 ;  /* 0x000000ffff0b7224 */ /* 0x000fc400000e0e05 */
[----:B------:R-:W-:Y:S01]  /*09a0*/  FMUL R2, R2, UR5 ;  /* 0x0000000502027c20 */ /* 0x000fe20008400000 */
[----:B------:R-:W-:Y:S01]  /*09b0*/  IMAD.WIDE.U32 R6, R9, R16, R6 ;  /* 0x0000001009067225 */ /* 0x000fe200078e0006 */
[----:B------:R-:W-:-:S03]  /*09c0*/  ULDC UR5, c[0x0][0x154] ;  /* 0x0000550000057ab9 */ /* 0x000fc60000000800 */
[----:B------:R-:W-:Y:S01]  /*09d0*/  IMAD R8, R11, R16, RZ ;  /* 0x000000100b087224 */ /* 0x000fe200078e02ff */
[----:B------:R-:W2:Y:S01]  /*09e0*/  LDC R5, c[0x0][0x144] ;  /* 0x00005100ff057b82 */ /* 0x000ea20000000800 */
[----:B------:R-:W3:Y:S02]  /*09f0*/  F2I.U32.TRUNC.NTZ R2, R2 ;  /* 0x0000000200027305 */ /* 0x000ee4000020f000 */
[----:B------:R-:W-:-:S04]  /*0a00*/  IMAD R9, R9, R17, R8 ;  /* 0x0000001109097224 */ /* 0x000fc800078e0208 */
[----:B------:R-:W-:Y:S01]  /*0a10*/  IMAD.IADD R7, R7, 0x1, R9 ;  /* 0x0000000107077824 */ /* 0x000fe200078e0209 */
[----:B------:R-:W4:Y:S01]  /*0a20*/  LDC R12, c[0x0][0x608] ;  /* 0x00018200ff0c7b82 */ /* 0x000f220000000800 */
[----:B------:R-:W-:-:S03]  /*0a30*/  IMAD.MOV.U32 R9, RZ, RZ, -0x1 ;  /* 0xffffffffff097424 */ /* 0x000fc600078e00ff */
[--C-:B0-----:R-:W-:Y:S02]  /*0a40*/  SHF.R.U64 R14, R6, R10, R7.reuse ;  /* 0x0000000a060e7219 */ /* 0x101fe40000001207 */
[----:B------:R-:W-:Y:S02]  /*0a50*/  I2FP.F32.U32 R6, R0 ;  /* 0x0000000000067245 */ /* 0x000fe40000201000 */
[----:B------:R-:W0:Y:S01]  /*0a60*/  LDC R16, c[0x0][0x658] ;  /* 0x00019600ff107b82 */ /* 0x000e220000000800 */
[----:B-1----:R-:W-:Y:S01]  /*0a70*/  ISETP.NE.U32.AND P0, PT, R18, RZ, PT ;  /* 0x000000ff1200720c */ /* 0x002fe20003f05070 */
[----:B---3--:R-:W-:Y:S01]  /*0a80*/  IMAD.MOV R8, RZ, RZ, -R2 ;  /* 0x000000ffff087224 */ /* 0x008fe200078e0a02 */
[----:B------:R-:W-:Y:S01]  /*0a90*/  SHF.R.U32.HI R7, RZ, R10, R7 ;  /* 0x0000000aff077219 */ /* 0x000fe20000011607 */
[----:B------:R-:W-:Y:S01]  /*0aa0*/  FMUL R6, R6, UR5 ;  /* 0x0000000506067c20 */ /* 0x000fe20008400000 */
[----:B------:R-:W-:-:S03]  /*0ab0*/  ISETP.NE.AND.EX P0, PT, R19, RZ, PT, P0 ;  /* 0x000000ff1300720c */ /* 0x000fc60003f05300 */
[----:B------:R-:W1:Y:S01]  /*0ac0*/  LDC R13, c[0x0][0x148] ;  /* 0x00005200ff0d7b82 */ /* 0x000e620000000800 */
[----:B--2---:R-:W-:-:S07]  /*0ad0*/  IMAD R2, R5, R8, R4 ;  /* 0x0000000805027224 */ /* 0x004fce00078e0204 */
[----:B------:R-:W2:Y:S01]  /*0ae0*/  LDC R17, c[0x0][0x600] ;  /* 0x00018000ff117b82 */ /* 0x000ea20000000800 */
[-CC-:B----4-:R-:W-:Y:S02]  /*0af0*/  SHF.R.U64 R24, R14, R12.reuse, R7.reuse ;  /* 0x0000000c0e187219 */ /* 0x190fe40000001207 */
[----:B------:R-:W-:Y:S01]  /*0b00*/  SHF.R.U32.HI R5, RZ, R12, R7 ;  /* 0x0000000cff057219 */ /* 0x000fe20000011607 */
[----:B------:R-:W-:Y:S01]  /*0b10*/  IMAD.MOV.U32 R7, RZ, RZ, 0x1 ;  /* 0x00000001ff077424 */ /* 0x000fe200078e00ff */
[----:B------:R3:W4:Y:S03]  /*0b20*/  F2I.U32.TRUNC.NTZ R12, R6 ;  /* 0x00000006000c7305 */ /* 0x000726000020f000 */
[----:B------:R-:W1:Y:S01]  /*0b30*/  LDC R20, c[0x0][0x648] ;  /* 0x00019200ff147b82 */ /* 0x000e620000000800 */
[-C--:B0-----:R-:W-:Y:S02]  /*0b40*/  SHF.L.U32 R4, R9, R16.reuse, RZ ;  /* 0x0000001009047219 */ /* 0x081fe400000006ff */
[----:B------:R-:W-:-:S02]  /*0b50*/  SHF.R.U64 R26, R24, R16, R5 ;  /* 0x00000010181a7219 */ /* 0x000fc40000001205 */
[----:B------:R-:W-:Y:S02]  /*0b60*/  LOP3.LUT R11, RZ, R4, RZ, 0x33, !PT ;  /* 0x00000004ff0b7212 */ /* 0x000fe400078e33ff */
[-C--:B------:R-:W-:Y:S01]  /*0b70*/  SHF.R.U32.HI R5, RZ, R16.reuse, R5 ;  /* 0x00000010ff057219 */ /* 0x080fe20000011605 */
[----:B------:R-:W0:Y:S01]  /*0b80*/  LDC R21, c[0x0][0x638] ;  /* 0x00018e00ff157b82 */ /* 0x000e220000000800 */
[----:B------:R-:W-:Y:S01]  /*0b90*/  SHF.L.U32 R10, R7, R16, RZ ;  /* 0x00000010070a7219 */ /* 0x000fe200000006ff */
[----:B------:R-:W-:-:S06]  /*0ba0*/  IMAD.MOV.U32 R4, RZ, RZ, R26 ;  /* 0x000000ffff047224 */ /* 0x000fcc00078e001a */
[----:B------:R-:W0:Y:S01]  /*0bb0*/  LDC R22, c[0x0][0x610] ;  /* 0x00018400ff167b82 */ /* 0x000e220000000800 */
[----:B---34-:R-:W-:Y:S05]  /*0bc0*/  @!P0 BRA `(.L_x_7) ;  /* 0x0000000000288947 */ /* 0x018fea0003800000 */
[----:B------:R-:W3:Y:S02]  /*0bd0*/  LDC R9, c[0x0][0x64c] ;  /* 0x00019300ff097b82 */ /* 0x000ee40000000800 */
[----:B---3--:R-:W-:-:S05]  /*0be0*/  IADD3 R9, P0, R26, R9, RZ ;  /* 0x000000091a097210 */ /* 0x008fca0007f1e0ff */
        /* <DEDUP_REMOVED lines=8> */
.L_x_7:
[----:B-1----:R-:W-:Y:S01]  /*0c70*/  SHF.R.U64 R4, R4, R20, R5 ;  /* 0x0000001404047219 */ /* 0x002fe20000001205 */
[----:B--2---:R-:W-:Y:S01]  /*0c80*/  VIADD R5, R17, 0xffffffff ;  /* 0xffffffff11057836 */ /* 0x004fe20000000000 */
[----:B------:R-:W-:Y:S01]  /*0c90*/  LOP3.LUT R11, R24, R11, RZ, 0xc0, !PT ;  /* 0x0000000b180b7212 */ /* 0x000fe200078ec0ff */
[----:B------:R-:W-:Y:S01]  /*0ca0*/  IMAD.MOV R12, RZ, RZ, -R12 ;  /* 0x000000ffff0c7224 */ /* 0x000fe200078e0a0c */
[----:B------:R-:W-:Y:S01]  /*0cb0*/  R2UR UR52, R23 ;  /* 0x00000000173472ca */ /* 0x000fe200000e0000 */
[----:B------:R-:W-:Y:S01]  /*0cc0*/  IMAD.MOV R6, RZ, RZ, -R4 ;  /* 0x000000ffff067224 */ /* 0x000fe200078e0a04 */
[----:B------:R-:W-:Y:S01]  /*0cd0*/  LOP3.LUT R5, R14, R5, RZ, 0xc0, !PT ;  /* 0x000000050e057212 */ /* 0x000fe200078ec0ff */
[----:B------:R-:W-:Y:S02]  /*0ce0*/  @P2 IMAD R2, R13, R12, R0 ;  /* 0x0000000c0d022224 */ /* 0x000fe400078e0200 */
[----:B------:R-:W-:Y:S02]  /*0cf0*/  IMAD R11, R10, R4, R11 ;  /* 0x000000040a0b7224 */ /* 0x000fe400078e020b */
[----:B0-----:R-:W-:-:S02]  /*0d00*/  IMAD R0, R6, R21, R26 ;  /* 0x0000001506007224 */ /* 0x001fc400078e021a */
[----:B------:R-:W-:Y:S02]  /*0d10*/  IMAD R2, R11, R22, R2 ;  /* 0x000000160b027224 */ /* 0x000fe400078e0202 */
[----:B------:R-:W-:Y:S02]  /*0d20*/  IMAD R5, R0, R17, R5 ;  /* 0x0000001100057224 */ /* 0x000fe400078e0205 */
[----:B------:R-:W-:-:S03]  /*0d30*/  IMAD.MOV.U32 R0, RZ, RZ, 0x1 ;  /* 0x00000001ff007424 */ /* 0x000fc600078e00ff */
[----:B------:R-:W-:Y:S02]  /*0d40*/  SEL R6, R5, R2, !P2 ;  /* 0x0000000205067207 */ /* 0x000fe40005000000 */
[----:B------:R-:W-:Y:S02]  /*0d50*/  SEL R4, R2, R5, !P2 ;  /* 0x0000000502047207 */ /* 0x000fe40005000000 */
[----:B------:R-:W-:Y:S01]  /*0d60*/  PRMT R2, R0, 0x7610, R2 ;  /* 0x0000761000027816 */ /* 0x000fe20000000002 */
[----:B------:R0:W-:Y:S04]  /*0d70*/  STL [R1+0xa7c], R6 ;  /* 0x000a7c0601007387 */ /* 0x0001e80000100800 */
[----:B------:R0:W-:Y:S02]  /*0d80*/  STL [R1+0xa78], R4 ;  /* 0x000a780401007387 */ /* 0x0001e40000100800 */
.L_x_5:
[----:B------:R-:W-:-:S08]  /*0d90*/  NOP ;  /* 0x0000000000007918 */ /* 0x000fd00000000000 */
[----:B------:R-:W1:Y:S02]  /*0da0*/  USETMAXREG.TRY_ALLOC.CTAPOOL UP0, 0xf0 ;  /* 0x000000f0000079c8 */ /* 0x000e640008000600 */
[----:B-1----:R-:W-:-:S13]  /*0db0*/  PLOP3.LUT P0, PT, PT, PT, UP0, 0x80, 0x0 ;  /* 0x000000000000781c */ /* 0x002fda0003f0f008 */
[----:B------:R-:W-:Y:S05]  /*0dc0*/  @!P0 BRA `(.L_x_5) ;  /* 0xfffffffc00f08947 */ /* 0x000fea000383ffff */
[----:B------:R-:W-:Y:S01]  /*0dd0*/  ULDC.64 UR6, c[0x0][0x598] ;  /* 0x0001660000067ab9 */ /* 0x000fe20000000a00 */
[----:B------:R-:W-:Y:S01]  /*0de0*/  ULDC.64 UR54, c[0x0][0x208] ;  /* 0x0000820000367ab9 */ /* 0x000fe20000000a00 */
[----:B------:R-:W-:-:S04]  /*0df0*/  ISETP.NE.U32.AND P0, PT, RZ, UR6, PT ;  /* 0x00000006ff007c0c */ /* 0x000fc8000bf05070 */
[----:B------:R-:W-:-:S13]  /*0e00*/  ISETP.NE.AND.EX P0, PT, RZ, UR7, PT, P0 ;  /* 0x00000007ff007c0c */ /* 0x000fda000bf05300 */
[----:B------:R-:W-:Y:S05]  /*0e10*/  @!P0 BRA `(.L_x_8) ;  /* 0x0000000000208947 */ /* 0x000fea0003800000 */
[----:B0-----:R-:W0:Y:S02]  /*0e20*/  LDC.64 R4, c[0x0][0x598] ;  /* 0x00016600ff047b82 */ /* 0x001e240000000a00 */
[----:B0-----:R-:W2:Y:S02]  /*0e30*/  LDG.E.64 R4, desc[UR54][R4.64] ;  /* 0x0000003604047981 */ /* 0x001ea4000c1e1b00 */
[----:B--2---:R-:W-:-:S04]  /*0e40*/  ISETP.NE.U32.AND P0, PT, R4, RZ, PT ;  /* 0x000000ff0400720c */ /* 0x004fc80003f05070 */
[----:B------:R-:W-:-:S13]  /*0e50*/  ISETP.NE.AND.EX P0, PT, R5, RZ, PT, P0 ;  /* 0x000000ff0500720c */ /* 0x000fda0003f05300 */
[----:B------:R-:W-:Y:S05]  /*0e60*/  @!P0 BRA `(.L_x_8) ;  /* 0x00000000000c8947 */ /* 0x000fea0003800000 */
[----:B------:R-:W2:Y:S02]  /*0e70*/  LD.E R4, desc[UR54][R4.64] ;  /* 0x0000003604047980 */ /* 0x000ea4000c101900 */
[----:B--2---:R-:W-:Y:S01]  /*0e80*/  R2UR UR51, R4 ;  /* 0x00000000043372ca */ /* 0x004fe200000e0000 */
[----:B------:R-:W-:-:S14]  /*0e90*/  BRA `(.L_x_9) ;  /* 0x0000000000247947 */ /* 0x000fdc0003800000 */
.L_x_8:
[----:B------:R-:W-:Y:S02]  /*0ea0*/  ULDC.64 UR6, c[0x0][0x588] ;  /* 0x0001620000067ab9 */ /* 0x000fe40000000a00 */
[----:B------:R-:W-:-:S04]  /*0eb0*/  ISETP.NE.U32.AND P0, PT, RZ, UR6, PT ;  /* 0x00000006ff007c0c */ /* 0x000fc8000bf05070 */
[----:B------:R-:W-:-:S13]  /*0ec0*/  ISETP.NE.AND.EX P0, PT, RZ, UR7, PT, P0 ;  /* 0x00000007ff007c0c */ /* 0x000fda000bf05300 */
[----:B------:R-:W-:Y:S05]  /*0ed0*/  @!P0 BRA `(.L_x_10) ;  /* 0x0000000000108947 */ /* 0x000fea0003800000 */
[----:B0-----:R-:W0:Y:S02]  /*0ee0*/  LDC.64 R4, c[0x0][0x588] ;  /* 0x00016200ff047b82 */ /* 0x001e240000000a00 */
[----:B0-----:R-:W2:Y:S02]  /*0ef0*/  LDG.E R4, desc[UR54][R4.64] ;  /* 0x0000003604047981 */ /* 0x001ea4000c1e1900 */
[----:B--2---:R-:W-:Y:S01]  /*0f00*/  R2UR UR51, R4 ;  /* 0x00000000043372ca */ /* 0x004fe200000e0000 */
[----:B------:R-:W-:-:S14]  /*0f10*/  BRA `(.L_x_9) ;  /* 0x0000000000047947 */ /* 0x000fdc0003800000 */
.L_x_10:
[----:B------:R-:W-:-:S05]  /*0f20*/  ULDC UR51, c[0x0][0x580] ;  /* 0x0001600000337ab9 */ /* 0x000fca0000000800 */
.L_x_9:
[----:B------:R-:W-:Y:S02]  /*0f30*/  ULDC.64 UR6, c[0x0][0x5a0] ;  /* 0x0001680000067ab9 */ /* 0x000fe40000000a00 */
        /* <DEDUP_REMOVED lines=11> */
.L_x_11:
        /* <DEDUP_REMOVED lines=8> */
.L_x_13:
[----:B------:R-:W-:-:S05]  /*1070*/  ULDC UR50, c[0x0][0x584] ;  /* 0x0001610000327ab9 */ /* 0x000fca0000000800 */
.L_x_12:
[----:B------:R-:W-:-:S13]  /*1080*/  LOP3.LUT P0, RZ, R2, 0xff, RZ, 0xc0, !PT ;  /* 0x000000ff02ff7812 */ /* 0x000fda000780c0ff */
[----:B------:R-:W-:Y:S05]  /*1090*/  @!P0 EXIT ;  /* 0x000000000000894d */ /* 0x000fea0003800000 */
[----:B------:R-:W-:Y:S01]  /*10a0*/  ULDC UR9, c[0x0][0x28c] ;  /* 0x0000a30000097ab9 */ /* 0x000fe20000000800 */
[----:B------:R-:W-:Y:S01]  /*10b0*/  ULDC.64 UR12, c[0x0][0x5c8] ;  /* 0x00017200000c7ab9 */ /* 0x000fe20000000a00 */
[----:B------:R-:W-:Y:S02]  /*10c0*/  UIADD3 UR9, UR9, 0x1f, URZ ;  /* 0x0000001f09097890 */ /* 0x000fe4000fffe03f */
[----:B------:R-:W-:Y:S02]  /*10d0*/  USHF.L.U64.HI UR5, UR12, 0x7, UR13 ;  /* 0x000000070c057899 */ /* 0x000fe4000801020d */
[----:B------:R-:W-:Y:S02]  /*10e0*/  USHF.R.S32.HI UR11, URZ, 0x1f, UR9 ;  /* 0x0000001f3f0b7899 */ /* 0x000fe40008011409 */
[----:B------:R-:W-:Y:S02]  /*10f0*/  USHF.L.U32 UR6, UR12, 0x7, URZ ;  /* 0x000000070c067899 */ /* 0x000fe4000800063f */
[----:B------:R-:W-:-:S02]  /*1100*/  ULEA.HI UR49, UR11, UR9, URZ, 0x5 ;  /* 0x000000090b317291 */ /* 0x000fc4000f8f283f */
[----:B------:R-:W-:Y:S02]  /*1110*/  USHF.L.U64.HI UR7, UR12, 0x3, UR13 ;  /* 0x000000030c077899 */ /* 0x000fe4000801020d */
[----:B------:R-:W-:Y:S02]  /*1120*/  USHF.L.U32 UR8, UR12, 0x3, URZ ;  /* 0x000000030c087899 */ /* 0x000fe4000800063f */
[----:B------:R-:W-:Y:S02]  /*1130*/  USHF.L.U64.HI UR10, UR12, 0x8, UR13 ;  /* 0x000000080c0a7899 */ /* 0x000fe4000801020d */
[----:B------:R-:W-:Y:S02]  /*1140*/  USHF.L.U32 UR11, UR12, 0x8, URZ ;  /* 0x000000080c0b7899 */ /* 0x000fe4000800063f */
[----:B------:R-:W-:Y:S02]  /*1150*/  ULOP3.LUT UR48, UR4, 0x1, URZ, 0xfc, !UPT ;  /* 0x0000000104307892 */ /* 0x000fe4000f8efc3f */
[----:B------:R-:W-:Y:S01]  /*1160*/  USHF.R.S32.HI UR49, URZ, 0x5, UR49 ;  /* 0x000000053f317899 */ /* 0x000fe20008011431 */
[----:B------:R-:W-:Y:S01]  /*1170*/  UMOV UR47, URZ ;  /* 0x0000003f002f7c82 */ /* 0x000fe20008000000 */
[----:B------:R-:W-:-:S10]  /*1180*/  UMOV UR46, URZ ;  /* 0x0000003f002e7c82 */ /* 0x000fd40008000000 */
.L_x_150:
[----:B------:R-:W-:Y:S01]  /*1190*/  STL [R1+0xa74], RZ ;  /* 0x000a74ff01007387 */ /* 0x000fe20000100800 */
[----:B-1----:R-:W1:Y:S01]  /*11a0*/  S2UR UR16, SR_CgaCtaId ;  /* 0x00000000001079c3 */ /* 0x002e620000008800 */
[----:B------:R-:W-:Y:S01]  /*11b0*/  UMOV UR15, 0x400 ;  /* 0x00000400000f7882 */ /* 0x000fe20000000000 */
[----:B------:R-:W-:Y:S01]  /*11c0*/  UMOV UR45, URZ ;  /* 0x0000003f002d7c82 */ /* 0x000fe20008000000 */
[----:B------:R-:W-:Y:S01]  /*11d0*/  STL [R1+0xa70], RZ ;  /* 0x000a70ff01007387 */ /* 0x000fe20000100800 */
[----:B------:R-:W-:Y:S01]  /*11e0*/  UMOV UR53, URZ ;  /* 0x0000003f00357c82 */ /* 0x000fe20008000000 */
[----:B------:R-:W-:Y:S01]  /*11f0*/  UMOV UR12, URZ ;  /* 0x0000003f000c7c82 */ /* 0x000fe20008000000 */
[----:B------:R-:W-:Y:S01]  /*1200*/  UMOV UR42, UR46 ;  /* 0x0000002e002a7c82 */ /* 0x000fe20008000000 */
[----:B------:R-:W-:Y:S01]  /*1210*/  STL [R1+0xa6c], RZ ;  /* 0x000a6cff01007387 */ /* 0x000fe20000100800 */
[----:B0-2---:R-:W2:Y:S01]  /*1220*/  LDC R10, c[0x0][0x28c] ;  /* 0x0000a300ff0a7b82 */ /* 0x005ea20000000800 */
[----:B------:R-:W-:-:S02]  /*1230*/  CS2R R236, SRZ ;  /* 0x0000000000ec7805 */ /* 0x000fc4000001ff00 */
[----:B------:R-:W-:Y:S01]  /*1240*/  CS2R R234, SRZ ;  /* 0x0000000000ea7805 */ /* 0x000fe2000001ff00 */
[----:B------:R-:W-:Y:S01]  /*1250*/  STL [R1+0xa68], RZ ;  /* 0x000a68ff01007387 */ /* 0x000fe20000100800 */
[----:B------:R-:W-:Y:S02]  /*1260*/  CS2R R232, SRZ ;  /* 0x0000000000e87805 */ /* 0x000fe4000001ff00 */
[----:B------:R-:W-:Y:S02]  /*1270*/  CS2R R22, SRZ ;  /* 0x0000000000167805 */ /* 0x000fe4000001ff00 */
[----:B------:R-:W-:Y:S01]  /*1280*/  CS2R R20, SRZ ;  /* 0x0000000000147805 */ /* 0x000fe2000001ff00 */
[----:B------:R-:W-:Y:S01]  /*1290*/  STL [R1+0xa64], RZ ;  /* 0x000a64ff01007387 */ /* 0x000fe20000100800 */
[----:B------:R-:W-:Y:S02]  /*12a0*/  CS2R R18, SRZ ;  /* 0x0000000000127805 */ /* 0x000fe4000001ff00 */
        /* <DEDUP_REMOVED lines=15> */
[----:B--2---:R-:W-:Y:S02]  /*13a0*/  ISETP.GE.AND P0, PT, R10, 0x1, PT ;  /* 0x000000010a00780c */ /* 0x004fe40003f06270 */
        /* <DEDUP_REMOVED lines=127> */
[----:B------:R-:W-:-:S03]  /*1ba0*/  CS2R R38, SRZ ;  /* 0x0000000000267805 */ /* 0x000fc6000001ff00 */
[----:B------:R-:W-:Y:S04]  /*1bb0*/  STL [R1+0x9d0], RZ ;  /* 0x0009d0ff01007387 */ /* 0x000fe80000100800 */
        /* <DEDUP_REMOVED lines=540> */
[----:B------:R-:W-:Y:S01]  /*3d80*/  STL [R1+0x160], RZ ;  /* 0x000160ff01007387 */ /* 0x000fe20000100800 */
[----:B------:R-:W2:Y:S03]  /*3d90*/  S2R R9, SR_TID.X ;  /* 0x0000000000097919 */ /* 0x000ea60000002100 */
        /* <DEDUP_REMOVED lines=8> */
[----:B--2---:R-:W-:-:S03]  /*3e20*/  LOP3.LUT R9, R9, 0x80, RZ, 0xc0, !PT ;  /* 0x0000008009097812 */ /* 0x004fc600078ec0ff */
[----:B------:R-:W-:Y:S01]  /*3e30*/  STL [R1+0x104], RZ ;  /* 0x000104ff01007387 */ /* 0x000fe20000100800 */
[----:B------:R-:W-:-:S03]  /*3e40*/  SHF.R.U32.HI R9, RZ, 0x7, R9 ;  /* 0x00000007ff097819 */ /* 0x000fc60000011609 */
        /* <DEDUP_REMOVED lines=33> */
[----:B------:R-:W2:Y:S04]  /*4060*/  SHFL.IDX PT, R9, R9, RZ, 0x1f ;  /* 0x00001fff09097589 */ /* 0x000ea800000e0000 */
[----:B------:R3:W-:Y:S04]  /*4070*/  STL [R1+0x8c], RZ ;  /* 0x00008cff01007387 */ /* 0x0007e80000100800 */
[----:B------:R3:W-:Y:S04]  /*4080*/  STL [R1+0x90], RZ ;  /* 0x000090ff01007387 */ /* 0x0007e80000100800 */
[----:B------:R3:W-:Y:S04]  /*4090*/  STL [R1+0x94], RZ ;  /* 0x000094ff01007387 */ /* 0x0007e80000100800 */
[----:B------:R3:W-:Y:S04]  /*40a0*/  STL [R1+0x98], RZ ;  /* 0x000098ff01007387 */ /* 0x0007e80000100800 */
[----:B------:R3:W-:Y:S04]  /*40b0*/  STL [R1+0x9c], RZ ;  /* 0x00009cff01007387 */ /* 0x0007e80000100800 */
[----:B------:R3:W-:Y:S01]  /*40c0*/  STL [R1+0xa0], RZ ;  /* 0x0000a0ff01007387 */ /* 0x0007e20000100800 */
[----:B--2---:R-:W-:Y:S01]  /*40d0*/  R2UR UR13, R9 ;  /* 0x00000000090d72ca */ /* 0x004fe200000e0000 */
[----:B------:R-:W-:-:S02]  /*40e0*/  IMAD.U32 R9, RZ, RZ, UR47 ;  /* 0x0000002fff097e24 */ /* 0x000fc4000f8e00ff */
[----:B------:R3:W-:Y:S04]  /*40f0*/  STL [R1+0xa4], RZ ;  /* 0x0000a4ff01007387 */ /* 0x0007e80000100800 */
[----:B------:R3:W-:Y:S04]  /*4100*/  STL [R1+0xa8], RZ ;  /* 0x0000a8ff01007387 */ /* 0x0007e80000100800 */
[----:B------:R3:W-:Y:S02]  /*4110*/  STL [R1+0xac], RZ ;  /* 0x0000acff01007387 */ /* 0x0007e40000100800 */
[----:B------:R-:W-:-:S02]  /*4120*/  ULEA.HI UR9, UR13, UR13, URZ, 0x1 ;  /* 0x0000000d0d097291 */ /* 0x000fc4000f8f083f */
[----:B------:R3:W-:Y:S02]  /*4130*/  STL [R1+0xb0], RZ ;  /* 0x0000b0ff01007387 */ /* 0x0007e40000100800 */
[----:B------:R-:W-:Y:S02]  /*4140*/  ULOP3.LUT UR14, UR9, 0x1ffffe, URZ, 0xc0, !UPT ;  /* 0x001ffffe090e7892 */ /* 0x000fe4000f8ec03f */
[----:B------:R3:W-:Y:S01]  /*4150*/  STL [R1+0xb4], RZ ;  /* 0x0000b4ff01007387 */ /* 0x0007e20000100800 */
[----:B-1----:R-:W-:Y:S02]  /*4160*/  ULEA UR9, UR16, UR15, 0x18 ;  /* 0x0000000f10097291 */ /* 0x002fe4000f8ec03f */
[----:B------:R-:W-:Y:S01]  /*4170*/  UIADD3 UR14, UR13, -UR14, URZ ;  /* 0x8000000e0d0e7290 */ /* 0x000fe2000fffe03f */
[----:B------:R3:W-:Y:S03]  /*4180*/  STL [R1+0xb8], RZ ;  /* 0x0000b8ff01007387 */ /* 0x0007e60000100800 */
[----:B------:R-:W-:Y:S01]  /*4190*/  ULEA UR14, UR14, UR9, 0xb ;  /* 0x000000090e0e7291 */ /* 0x000fe2000f8e583f */
[----:B------:R3:W-:Y:S03]  /*41a0*/  STL [R1+0xbc], RZ ;  /* 0x0000bcff01007387 */ /* 0x0007e60000100800 */
[----:B------:R-:W-:Y:S01]  /*41b0*/  UIADD3 UR14, UR14, 0x180, URZ ;  /* 0x000001800e0e7890 */ /* 0x000fe2000fffe03f */
[----:B------:R3:W-:Y:S03]  /*41c0*/  STL [R1+0x40], RZ ;  /* 0x000040ff01007387 */ /* 0x0007e60000100800 */
[----:B------:R-:W-:Y:S01]  /*41d0*/  USHF.R.U32.HI UR14, URZ, 0x4, UR14 ;  /* 0x000000043f0e7899 */ /* 0x000fe2000801160e */
[----:B------:R3:W-:Y:S03]  /*41e0*/  STL [R1+0x44], RZ ;  /* 0x000044ff01007387 */ /* 0x0007e60000100800 */
[----:B------:R-:W-:Y:S01]  /*41f0*/  ULOP3.LUT UR44, UR14, 0x3fff, URZ, 0xc0, !UPT ;  /* 0x00003fff0e2c7892 */ /* 0x000fe2000f8ec03f */
[----:B------:R3:W-:Y:S04]  /*4200*/  STL [R1+0x48], RZ ;  /* 0x000048ff01007387 */ /* 0x0007e80000100800 */
        /* <DEDUP_REMOVED lines=13> */
[----:B------:R3:W-:Y:S04]  /*42e0*/  STL [R1], RZ ;  /* 0x000000ff01007387 */ /* 0x0007e80000100800 */
        /* <DEDUP_REMOVED lines=14> */
[----:B------:R3:W-:Y:S01]  /*43d0*/  STL [R1+0x3c], RZ ;  /* 0x00003cff01007387 */ /* 0x0007e20000100800 */
[----:B------:R-:W-:Y:S05]  /*43e0*/  @!P0 BRA `(.L_x_14) ;  /* 0x00000078006c8947 */ /* 0x000fea0003800000 */
[----:B------:R-:W-:-:S06]  /*43f0*/  UISETP.NE.AND UP0, UPT, UR48, 0x3, UPT ;  /* 0x000000033000788c */ /* 0x000fcc000bf05270 */
[----:B------:R-:W-:-:S13]  /*4400*/  PLOP3.LUT P1, PT, PT, PT, UP0, 0x80, 0x0 ;  /* 0x000000000000781c */ /* 0x000fda0003f2f008 */
[----:B------:R-:W-:Y:S05]  /*4410*/  @!P1 BRA `(.L_x_15) ;  /* 0x0000000000049947 */ /* 0x000fea0003800000 */
[----:B------:R-:W-:Y:S01]  /*4420*/  BPT.TRAP 0x1 ;  /* 0x000000040000795c */ /* 0x000fe20000300000 */
.L_x_15:
[----:B------:R-:W-:Y:S01]  /*4430*/  ULEA UR12, UR46, UR9, 0x3 ;  /* 0x000000092e0c7291 */ /* 0x000fe2000f8e183f */
[----:B------:R-:W-:-:S05]  /*4440*/  IMAD.U32 R9, RZ, RZ, UR47 ;  /* 0x0000002fff097e24 */ /* 0x000fca000f8e00ff */
[----:B------:R-:W-:-:S04]  /*4450*/  SHF.L.U32 R9, R9, 0x1f, RZ ;  /* 0x0000001f09097819 */ /* 0x000fc800000006ff */
[----:B------:R1:W2:Y:S01]  /*4460*/  SYNCS.PHASECHK.TRANS64.TRYWAIT P0, [UR12], R9 ;  /* 0x00000009ff0075a7 */ /* 0x0002a2000800014c */
[----:B------:R-:W-:Y:S05]  /*4470*/  @!P1 BRA `(.L_x_16) ;  /* 0x0000000000049947 */ /* 0x000fea0003800000 */
[----:B------:R-:W-:Y:S01]  /*4480*/  BPT.TRAP 0x1 ;  /* 0x000000040000795c */ /* 0x000fe20000300000 */
.L_x_16:
[----:B------:R4:W-:Y:S01]  /*4490*/  STL [R1+0xa74], RZ ;  /* 0x000a74ff01007387 */ /* 0x0009e20000100800 */
[----:B------:R-:W-:Y:S01]  /*44a0*/  UMOV UR45, 0x1 ;  /* 0x00000001002d7882 */ /* 0x000fe20000000000 */
[----:B--2---:R-:W-:Y:S05]  /*44b0*/  @P0 BRA `(.L_x_17) ;  /* 0x0000000000080947 */ /* 0x004fea0003800000 */
[----:B------:R-:W2:Y:S02]  /*44c0*/  SYNCS.PHASECHK.TRANS64.TRYWAIT P0, [UR12], R9 ;  /* 0x00000009ff0075a7 */ /* 0x000ea4000800014c */
[----:B--2---:R-:W-:Y:S05]  /*44d0*/  @!P0 BRA `(.L_x_18) ;  /* 0x000004f800c88947 */ /* 0x004fea0003800000 */
.L_x_17:
[----:B------:R-:W-:Y:S01]  /*44e0*/  STL [R1+0xa70], RZ ;  /* 0x000a70ff01007387 */ /* 0x000fe20000100800 */
[----:B------:R-:W-:Y:S01]  /*44f0*/  UIADD3 UR12, UR9, 0x24180, URZ ;  /* 0x00024180090c7890 */ /* 0x000fe2000fffe03f */
[----:B------:R-:W-:Y:S01]  /*4500*/  WARPGROUP.ARRIVE ;  /* 0x00000000000079c5 */ /* 0x000fe20000000000 */
[----:B------:R-:W-:Y:S01]  /*4510*/  ULOP3.LUT UR40, UR44, 0x10000, URZ, 0xfc, !UPT ;  /* 0x000100002c287892 */ /* 0x000fe2000f8efc3f */
[----:B------:R-:W-:Y:S01]  /*4520*/  STL [R1+0xa6c], RZ ;  /* 0x000a6cff01007387 */ /* 0x000fe20000100800 */
[----:B------:R-:W-:Y:S01]  /*4530*/  USHF.R.U32.HI UR12, URZ, 0x4, UR12 ;  /* 0x000000043f0c7899 */ /* 0x000fe2000801160c */
[----:B------:R-:W-:Y:S01]  /*4540*/  CS2R R236, SRZ ;  /* 0x0000000000ec7805 */ /* 0x000fe2000001ff00 */
[----:B------:R-:W-:Y:S01]  /*4550*/  ULEA UR40, UR46, UR40, 0xa ;  /* 0x000000282e287291 */ /* 0x000fe2000f8e503f */
[----:B------:R-:W-:Y:S01]  /*4560*/  STL [R1+0xa68], RZ ;  /* 0x000a68ff01007387 */ /* 0x000fe20000100800 */
[----:B------:R-:W-:Y:S01]  /*4570*/  ULOP3.LUT UR12, UR12, 0x3fff, URZ, 0xc0, !UPT ;  /* 0x00003fff0c0c7892 */ /* 0x000fe2000f8ec03f */
[----:B------:R-:W-:Y:S01]  /*4580*/  CS2R R234, SRZ ;  /* 0x0000000000ea7805 */ /* 0x000fe2000001ff00 */
[----:B------:R-:W-:Y:S01]  /*4590*/  UMOV UR29, 0xc0000010 ;  /* 0xc0000010001d7882 */ /* 0x000fe20000000000 */
[----:B------:R-:W-:Y:S01]  /*45a0*/  STL [R1+0xa64], RZ ;  /* 0x000a64ff01007387 */ /* 0x000fe20000100800 */
[----:B------:R-:W-:Y:S01]  /*45b0*/  ULOP3.LUT UR12, UR12, 0x10000, URZ, 0xfc, !UPT ;  /* 0x000100000c0c7892 */ /* 0x000fe2000f8efc3f */
[----:B------:R-:W-:Y:S01]  /*45c0*/  CS2R R232, SRZ ;  /* 0x0000000000e87805 */ /* 0x000fe2000001ff00 */
[----:B------:R-:W-:Y:S01]  /*45d0*/  UMOV UR28, UR40 ;  /* 0x00000028001c7c82 */ /* 0x000fe20008000000 */
[----:B------:R-:W-:Y:S01]  /*45e0*/  STL [R1+0xa60], RZ ;  /* 0x000a60ff01007387 */ /* 0x000fe20000100800 */
[----:B------:R-:W-:Y:S01]  /*45f0*/  UIMAD UR30, UR46, 0x1c0, UR12 ;  /* 0x000001c02e1e78a4 */ /* 0x000fe2000f8e020c */
[----:B------:R-:W-:Y:S01]  /*4600*/  CS2R R22, SRZ ;  /* 0x0000000000167805 */ /* 0x000fe2000001ff00 */
[----:B------:R-:W-:Y:S01]  /*4610*/  UMOV UR31, 0xc0000010 ;  /* 0xc0000010001f7882 */ /* 0x000fe20000000000 */
[----:B------:R-:W-:Y:S01]  /*4620*/  STL [R1+0xa5c], RZ ;  /* 0x000a5cff01007387 */ /* 0x000fe20000100800 */
[----:B------:R-:W-:Y:S01]  /*4630*/  UIADD3 UR38, UR30, 0x40, URZ ;  /* 0x000000401e267890 */ /* 0x000fe2000fffe03f */
[----:B------:R-:W-:Y:S01]  /*4640*/  CS2R R20, SRZ ;  /* 0x0000000000147805 */ /* 0x000fe2000001ff00 */
[----:B------:R-:W-:Y:S01]  /*4650*/  UMOV UR36, UR28 ;  /* 0x0000001c00247c82 */ /* 0x000fe20008000000 */
[----:B------:R-:W-:Y:S01]  /*4660*/  STL [R1+0xa58], RZ ;  /* 0x000a58ff01007387 */ /* 0x000fe20000100800 */
[----:B------:R-:W-:Y:S01]  /*4670*/  UMOV UR37, UR29 ;  /* 0x0000001d00257c82 */ /* 0x000fe20008000000 */
[----:B------:R-:W-:Y:S01]  /*4680*/  QGMMA.64x32x32.F32.E4M3.E4M3 R24, gdesc[UR28], RZ, !UPT, gsb0 ;  /* 0x006000001c1879f3 */ /* 0x000fe2000c0008ff */
[----:B------:R-:W-:Y:S01]  /*4690*/  UMOV UR39, 0xc0000010 ;  /* 0xc000001000277882 */ /* 0x000fe20000000000 */
[----:B------:R-:W-:Y:S01]  /*46a0*/  STL [R1+0xa54], RZ ;  /* 0x000a54ff01007387 */ /* 0x000fe20000100800 */
[----:B------:R-:W-:Y:S01]  /*46b0*/  UIADD3 UR34, UR30, 0x80, URZ ;  /* 0x000000801e227890 */ /* 0x000fe2000fffe03f */
[----:B------:R-:W-:Y:S01]  /*46c0*/  CS2R R18, SRZ ;  /* 0x0000000000127805 */ /* 0x000fe2000001ff00 */
[----:B------:R-:W-:Y:S01]  /*46d0*/  UMOV UR32, UR28 ;  /* 0x0000001c00207c82 */ /* 0x000fe20008000000 */
[----:B------:R-:W-:Y:S01]  /*46e0*/  STL [R1+0xa50], RZ ;  /* 0x000a50ff01007387 */ /* 0x000fe20000100800 */
[----:B------:R-:W-:Y:S01]  /*46f0*/  UMOV UR33, UR29 ;  /* 0x0000001d00217c82 */ /* 0x000fe20008000000 */
[----:B------:R-:W-:Y:S01]  /*4700*/  UMOV UR35, 0xc0000010 ;  /* 0xc000001000237882 */ /* 0x000fe20000000000 */
[----:B------:R-:W-:Y:S01]  /*4710*/  UIADD3 UR14, UR30, 0xc0, URZ ;  /* 0x000000c01e0e7890 */ /* 0x000fe2000fffe03f */
[----:B------:R-:W-:Y:S01]  /*4720*/  STL [R1+0xa4c], RZ ;  /* 0x000a4cff01007387 */ /* 0x000fe20000100800 */
[----:B------:R-:W-:Y:S01]  /*4730*/  UMOV UR12, UR28 ;  /* 0x0000001c000c7c82 */ /* 0x000fe20008000000 */
[----:B------:R-:W-:Y:S01]  /*4740*/  UMOV UR13, UR29 ;  /* 0x0000001d000d7c82 */ /* 0x000fe20008000000 */
        /* <DEDUP_REMOVED lines=20> */
[----:B------:R-:W-:Y:S01]  /*4890*/  UMOV UR41, 0xc0000010 ;  /* 0xc000001000297882 */ /* 0x000fe20000000000 */
[----:B------:R-:W-:Y:S01]  /*48a0*/  STL [R1+0xa34], RZ ;  /* 0x000a34ff01007387 */ /* 0x000fe20000100800 */
[----:B------:R-:W-:Y:S01]  /*48b0*/  UMOV UR42, UR22 ;  /* 0x00000016002a7c82 */ /* 0x000fe20008000000 */
[----:B------:R-:W-:Y:S01]  /*48c0*/  UMOV UR43, UR23 ;  /* 0x00000017002b7c82 */ /* 0x000fe20008000000 */
[----:B------:R-:W-:Y:S01]  /*48d0*/  CS2R R12, SRZ ;  /* 0x00000000000c7805 */ /* 0x000fe2000001ff00 */
[----:B------:R-:W-:Y:S04]  /*48e0*/  STL [R1+0xa30], RZ ;  /* 0x000a30ff01007387 */ /* 0x000fe80000100800 */
[----:B------:R-:W-:Y:S04]  /*48f0*/  STL [R1+0xa2c], RZ ;  /* 0x000a2cff01007387 */ /* 0x000fe80000100800 */
[----:B------:R-:W-:Y:S04]  /*4900*/  STL [R1+0xa28], RZ ;  /* 0x000a28ff01007387 */ /* 0x000fe80000100800 */
[----:B------:R-:W-:Y:S04]  /*4910*/  STL [R1+0xa24], RZ ;  /* 0x000a24ff01007387 */ /* 0x000fe80000100800 */
[----:B------:R-:W-:Y:S04]  /*4920*/  STL [R1+0xa20], RZ ;  /* 0x000a20ff01007387 */ /* 0x000fe80000100800 */
[----:B------:R-:W-:Y:S01]  /*4930*/  STL [R1+0xa1c], RZ ;  /* 0x000a1cff01007387 */ /* 0x000fe20000100800 */
[----:B------:R-:W-:-:S03]  /*4940*/  WARPGROUP.DEPBAR.LE gsb0, 0x0 ;  /* 0x00008000000079c5 */ /* 0x000fc60000010000 */
        /* <DEDUP_REMOVED lines=407> */
[----:B------:R-:W-:Y:S04]  /*62c0*/  STL.64 [R1+0x380], R24 ;  /* 0x0003801801007387 */ /* 0x000fe80000100a00 */
[----:B------:R-:W-:Y:S04]  /*62d0*/  STL.64 [R1+0x388], R26 ;  /* 0x0003881a01007387 */ /* 0x000fe80000100a00 */
[----:B------:R-:W-:Y:S04]  /*62e0*/  STL.64 [R1+0x390], R28 ;  /* 0x0003901c01007387 */ /* 0x000fe80000100a00 */
[----:B------:R-:W-:Y:S04]  /*62f0*/  STL.64 [R1+0x398], R30 ;  /* 0x0003981e01007387 */ /* 0x000fe80000100a00 */
[----:B------:R-:W-:Y:S04]  /*6300*/  STL.64 [R1+0x3a0], R32 ;  /* 0x0003a02001007387 */ /* 0x000fe80000100a00 */
[----:B------:R-:W-:Y:S04]  /*6310*/  STL.64 [R1+0x3a8], R34 ;  /* 0x0003a82201007387 */ /* 0x000fe80000100a00 */
[----:B------:R-:W-:Y:S04]  /*6320*/  STL.64 [R1+0x3b0], R36 ;  /* 0x0003b02401007387 */ /* 0x000fe80000100a00 */
[----:B------:R0:W-:Y:S02]  /*6330*/  STL.64 [R1+0x3b8], R38 ;  /* 0x0003b82601007387 */ /* 0x0001e40000100a00 */
[----:B0-----:R-:W-:-:S06]  /*6340*/  WARPGROUP.ARRIVE ;  /* 0x00000000000079c5 */ /* 0x001fcc0000000000 */
[----:B------:R-:W-:Y:S03]  /*6350*/  QGMMA.64x32x32.F32.E4M3.E4M3 R24, gdesc[UR36], RZ, !UPT, gsb0 ;  /* 0x00600000241879f3 */ /* 0x000fe6000c0008ff */
[----:B------:R-:W-:Y:S02]  /*6360*/  WARPGROUP.DEPBAR.LE gsb0, 0x0 ;  /* 0x00008000000079c5 */ /* 0x000fe40000010000 */
        /* <DEDUP_REMOVED lines=20> */
[----:B------:R-:W-:Y:S01]  /*64b0*/  QGMMA.64x32x32.F32.E4M3.E4M3 R24, gdesc[UR12], RZ, !UPT, gsb0 ;  /* 0x006000000c1879f3 */ /* 0x000fe2000c0008ff */
[----:B------:R-:W-:Y:S02]  /*64c0*/  UIADD3 UR12, UR40, 0x100, URZ ;  /* 0x00000100280c7890 */ /* 0x000fe4000fffe03f */
[----:B------:R-:W-:Y:S02]  /*64d0*/  WARPGROUP.DEPBAR.LE gsb0, 0x0 ;  /* 0x00008000000079c5 */ /* 0x000fe40000010000 */
[----:B------:R-:W-:Y:S01]  /*64e0*/  WARPGROUP.ARRIVE ;  /* 0x00000000000079c5 */ /* 0x000fe20000000000 */
[----:B------:R-:W-:Y:S04]  /*64f0*/  STL.64 [R1+0x80], R24 ;  /* 0x0000801801007387 */ /* 0x000fe80000100a00 */
[----:B------:R-:W-:Y:S01]  /*6500*/  STL.64 [R1+0x88], R26 ;  /* 0x0000881a01007387 */ /* 0x000fe20000100a00 */
[----:B------:R-:W-:Y:S03]  /*6510*/  QGMMA.64x32x32.F32.E4M3.E4M3 R200, gdesc[UR16], RZ, !UPT, gsb0 ;  /* 0x0060000010c879f3 */ /* 0x000fe6000c0008ff */
[----:B------:R-:W-:Y:S04]  /*6520*/  STL.64 [R1+0x90], R28 ;  /* 0x0000901c01007387 */ /* 0x000fe80000100a00 */
[----:B------:R-:W-:Y:S04]  /*6530*/  STL.64 [R1+0x98], R30 ;  /* 0x0000981e01007387 */ /* 0x000fe80000100a00 */
[----:B------:R-:W-:Y:S04]  /*6540*/  STL.64 [R1+0xa0], R32 ;  /* 0x0000a02001007387 */ /* 0x000fe80000100a00 */
[----:B------:R-:W-:Y:S04]  /*6550*/  STL.64 [R1+0xa8], R34 ;  /* 0x0000a82201007387 */ /* 0x000fe80000100a00 */
[----:B------:R-:W-:Y:S04]  /*6560*/  STL.64 [R1+0xb0], R36 ;  /* 0x0000b02401007387 */ /* 0x000fe80000100a00 */
[----:B------:R0:W-:Y:S01]  /*6570*/  STL.64 [R1+0xb8], R38 ;  /* 0x0000b82601007387 */ /* 0x0001e20000100a00 */
[----:B------:R-:W-:-:S02]  /*6580*/  WARPGROUP.DEPBAR.LE gsb0, 0x0 ;  /* 0x00008000000079c5 */ /* 0x000fc40000010000 */
        /* <DEDUP_REMOVED lines=9> */
[----:B------:R-:W-:Y:S01]  /*6620*/  STL.64 [R1+0xa90], R200 ;  /* 0x000a90c801007387 */ /* 0x000fe20000100a00 */
[----:B------:R-:W-:-:S02]  /*6630*/  WARPGROUP.DEPBAR.LE gsb0, 0x0 ;  /* 0x00008000000079c5 */ /* 0x000fc40000010000 */
[----:B------:R-:W-:-:S06]  /*6640*/  WARPGROUP.ARRIVE ;  /* 0x00000000000079c5 */ /* 0x000fcc0000000000 */
[----:B------:R-:W-:Y:S01]  /*6650*/  QGMMA.64x32x32.F32.E4M3.E4M3 R72, gdesc[UR20], RZ, !UPT, gsb0 ;  /* 0x00600000144879f3 */ /* 0x000fe2000c0008ff */
[----:B------:R-:W-:Y:S01]  /*6660*/  UMOV UR20, UR12 ;  /* 0x0000000c00147c82 */ /* 0x000fe20008000000 */
[----:B------:R-:W-:Y:S01]  /*6670*/  UMOV UR21, 0xc0000010 ;  /* 0xc000001000157882 */ /* 0x000fe20000000000 */
[----:B------:R-:W-:Y:S01]  /*6680*/  UMOV UR24, UR20 ;  /* 0x0000001400187c82 */ /* 0x000fe20008000000 */
        /* <DEDUP_REMOVED lines=11> */
[----:B------:R-:W-:-:S02]  /*6740*/  WARPGROUP.DEPBAR.LE gsb0, 0x0 ;  /* 0x00008000000079c5 */ /* 0x000fc40000010000 */
[----:B------:R-:W-:-:S06]  /*6750*/  WARPGROUP.ARRIVE ;  /* 0x00000000000079c5 */ /* 0x000fcc0000000000 */
[----:B------:R-:W-:Y:S03]  /*6760*/  QGMMA.64x32x32.F32.E4M3.E4M3 R56, gdesc[UR20], RZ, !UPT, gsb0 ;  /* 0x00600000143879f3 */ /* 0x000fe6000c0008ff */
[----:B------:R-:W-:Y:S02]  /*6770*/  WARPGROUP.DEPBAR.LE gsb0, 0x0 ;  /* 0x00008000000079c5 */ /* 0x000fe40000010000 */
[----:B------:R-:W-:-:S06]  /*6780*/  WARPGROUP.ARRIVE ;  /* 0x00000000000079c5 */ /* 0x000fcc0000000000 */
[----:B------:R-:W-:Y:S03]  /*6790*/  QGMMA.64x32x32.F32.E4M3.E4M3 R120, gdesc[UR24], RZ, !UPT, gsb0 ;  /* 0x00600000187879f3 */ /* 0x000fe6000c0008ff */
[----:B------:R-:W-:Y:S02]  /*67a0*/  WARPGROUP.DEPBAR.LE gsb0, 0x0 ;  /* 0x00008000000079c5 */ /* 0x000fe40000010000 */
[----:B------:R-:W-:-:S06]  /*67b0*/  WARPGROUP.ARRIVE ;  /* 0x00000000000079c5 */ /* 0x000fcc0000000000 */
[----:B------:R-:W-:Y:S03]  /*67c0*/  QGMMA.64x32x32.F32.E4M3.E4M3 R184, gdesc[UR16], RZ, !UPT, gsb0 ;  /* 0x0060000010b879f3 */ /* 0x000fe6000c0008ff */
[----:B------:R-:W-:Y:S02]  /*67d0*/  WARPGROUP.DEPBAR.LE gsb0, 0x0 ;  /* 0x00008000000079c5 */ /* 0x000fe40000010000 */
[----:B0-----:R-:W-:-:S06]  /*67e0*/  WARPGROUP.ARRIVE ;  /* 0x00000000000079c5 */ /* 0x001fcc0000000000 */
[----:B------:R-:W-:Y:S01]  /*67f0*/  QGMMA.64x32x32.F32.E4M3.E4M3 R24, gdesc[UR12], RZ, !UPT, gsb0 ;  /* 0x006000000c1879f3 */ /* 0x000fe2000c0008ff */
[----:B------:R-:W-:Y:S01]  /*6800*/  UIADD3 UR12, UR40, 0x200, URZ ;  /* 0x00000200280c7890 */ /* 0x000fe2000fffe03f */
[----:B------:R-:W-:Y:S01]  /*6810*/  ULDC UR13, c[0x0][0x50c] ;  /* 0x00014300000d7ab9 */ /* 0x000fe20000000800 */
[----:B------:R-:W-:Y:S02]  /*6820*/  UIADD3 UR40, UR40, 0x300, URZ ;  /* 0x0000030028287890 */ /* 0x000fe4000fffe03f */
[----:B------:R-:W-:-:S04]  /*6830*/  UISETP.NE.AND UP0, UPT, UR13, 0x1, UPT ;  /* 0x000000010d00788c */ /* 0x000fc8000bf05270 */
[----:B------:R-:W-:-:S06]  /*6840*/  USEL UR53, URZ, 0x1, UP0 ;  /* 0x000000013f357887 */ /* 0x000fcc0008000000 */
[----:B------:R-:W-:Y:S01]  /*6850*/  ISETP.NE.AND P0, PT, RZ, UR53, PT ;  /* 0x00000035ff007c0c */ /* 0x000fe2000bf05270 */
        /* <DEDUP_REMOVED lines=59> */
[----:B------:R-:W-:Y:S01]  /*6c10*/  UMOV UR29, UR41 ;  /* 0x00000029001d7c82 */ /* 0x000fe20008000000 */
        /* <DEDUP_REMOVED lines=40> */
[----:B------:R-:W-:Y:S01]  /*6ea0*/  WARPGROUP.ARRIVE ;  /* 0x00000000000079c5 */ /* 0x000fe20000000000 */
[----:B------:R-:W-:Y:S01]  /*6eb0*/  STL.64 [R1], R24 ;  /* 0x0000001801007387 */ /* 0x000fe20000100a00 */
[----:B------:R-:W-:Y:S02]  /*6ec0*/  IMAD.MOV.U32 R11, RZ, RZ, R37 ;  /* 0x000000ffff0b7224 */ /* 0x000fe400078e0025 */
[----:B--2---:R-:W-:Y:S01]  /*6ed0*/  IMAD.MOV.U32 R10, RZ, RZ, R38 ;  /* 0x000000ffff0a7224 */ /* 0x004fe200078e0026 */
[----:B------:R-:W-:Y:S01]  /*6ee0*/  STL.64 [R1+0x8], R26 ;  /* 0x0000081a01007387 */ /* 0x000fe20000100a00 */
[----:B------:R-:W-:Y:S01]  /*6ef0*/  QGMMA.64x32x32.F32.E4M3.E4M3 R168, gdesc[UR16], RZ, !UPT, gsb0 ;  /* 0x0060000010a879f3 */ /* 0x000fe2000c0008ff */
[----:B-1----:R-:W-:Y:S01]  /*6f00*/  IMAD.MOV.U32 R9, RZ, RZ, R39 ;  /* 0x000000ffff097224 */ /* 0x002fe200078e0027 */
[----:B------:R-:W-:Y:S01]  /*6f10*/  UMOV UR16, UR40 ;  /* 0x0000002800107c82 */ /* 0x000fe20008000000 */
[----:B------:R-:W-:Y:S01]  /*6f20*/  STL.64 [R1+0x10], R28 ;  /* 0x0000101c01007387 */ /* 0x000fe20000100a00 */
[----:B------:R-:W-:-:S03]  /*6f30*/  UMOV UR17, UR41 ;  /* 0x0000002900117c82 */ /* 0x000fc60008000000 */
[----:B------:R-:W-:Y:S04]  /*6f40*/  STL.64 [R1+0x18], R30 ;  /* 0x0000181e01007387 */ /* 0x000fe80000100a00 */
[----:B------:R-:W-:Y:S04]  /*6f50*/  STL.64 [R1+0x20], R32 ;  /* 0x0000202001007387 */ /* 0x000fe80000100a00 */
[----:B------:R-:W-:Y:S04]  /*6f60*/  STL.64 [R1+0x28], R34 ;  /* 0x0000282201007387 */ /* 0x000fe80000100a00 */
[----:B------:R-:W-:Y:S04]  /*6f70*/  STL.64 [R1+0x30], R36 ;  /* 0x0000302401007387 */ /* 0x000fe80000100a00 */
[----:B------:R0:W-:Y:S01]  /*6f80*/  STL.64 [R1+0x38], R38 ;  /* 0x0000382601007387 */ /* 0x0001e20000100a00 */
[----:B------:R-:W-:-:S02]  /*6f90*/  WARPGROUP.DEPBAR.LE gsb0, 0x0 ;  /* 0x00008000000079c5 */ /* 0x000fc40000010000 */
[----:B------:R-:W-:-:S06]  /*6fa0*/  WARPGROUP.ARRIVE ;  /* 0x00000000000079c5 */ /* 0x000fcc0000000000 */
[----:B------:R-:W-:Y:S01]  /*6fb0*/  QGMMA.64x32x32.F32.E4M3.E4M3 R104, gdesc[UR24], RZ, !UPT, gsb0 ;  /* 0x00600000186879f3 */ /* 0x000fe2000c0008ff */
[----:B------:R-:W-:Y:S01]  /*6fc0*/  UMOV UR24, UR40 ;  /* 0x0000002800187c82 */ /* 0x000fe20008000000 */
[----:B------:R-:W-:Y:S01]  /*6fd0*/  UMOV UR25, UR41 ;  /* 0x0000002900197c82 */ /* 0x000fe20008000000 */
[----:B------:R-:W-:Y:S02]  /*6fe0*/  WARPGROUP.DEPBAR.LE gsb0, 0x0 ;  /* 0x00008000000079c5 */ /* 0x000fe40000010000 */
[----:B------:R-:W-:-:S06]  /*6ff0*/  WARPGROUP.ARRIVE ;  /* 0x00000000000079c5 */ /* 0x000fcc0000000000 */
[----:B------:R-:W-:Y:S03]  /*7000*/  QGMMA.64x32x32.F32.E4M3.E4M3 R40, gdesc[UR20], RZ, !UPT, gsb0 ;  /* 0x00600000142879f3 */ /* 0x000fe6000c0008ff */
[----:B------:R-:W-:Y:S02]  /*7010*/  WARPGROUP.DEPBAR.LE gsb0, 0x0 ;  /* 0x00008000000079c5 */ /* 0x000fe40000010000 */
[----:B0-----:R-:W-:-:S06]  /*7020*/  WARPGROUP.ARRIVE ;  /* 0x00000000000079c5 */ /* 0x001fcc0000000000 */
        /* <DEDUP_REMOVED lines=43> */
[----:B------:R0:W-:Y:S04]  /*72e0*/  STL.64 [R1+0x2f8], R214 ;  /* 0x0002f8d601007387 */ /* 0x0001e80000100a00 */
[----:B0-----:R0:W5:Y:S04]  /*72f0*/  LDL.LU.64 R214, [R1+0xac8] ;  /* 0x000ac80001d67983 */ /* 0x0011680000300a00 */
[----:B------:R0:W5:Y:S04]  /*7300*/  LDL.LU.64 R212, [R1+0xac0] ;  /* 0x000ac00001d47983 */ /* 0x0001680000300a00 */
[----:B------:R0:W5:Y:S04]  /*7310*/  LDL.LU.64 R210, [R1+0xab8] ;  /* 0x000ab80001d27983 */ /* 0x0001680000300a00 */
[----:B------:R0:W5:Y:S04]  /*7320*/  LDL.LU.64 R208, [R1+0xab0] ;  /* 0x000ab00001d07983 */ /* 0x0001680000300a00 */
[----:B------:R0:W5:Y:S04]  /*7330*/  LDL.LU.64 R206, [R1+0xaa8] ;  /* 0x000aa80001ce7983 */ /* 0x0001680000300a00 */
[----:B------:R0:W5:Y:S04]  /*7340*/  LDL.LU.64 R204, [R1+0xaa0] ;  /* 0x000aa00001cc7983 */ /* 0x0001680000300a00 */
[----:B------:R0:W5:Y:S04]  /*7350*/  LDL.LU.64 R202, [R1+0xa98] ;  /* 0x000a980001ca7983 */ /* 0x0001680000300a00 */
[----:B------:R0:W5:Y:S01]  /*7360*/  LDL.LU.64 R200, [R1+0xa90] ;  /* 0x000a900001c87983 */ /* 0x0001620000300a00 */
[----:B------:R-:W-:Y:S05]  /*7370*/  @!P0 BRA `(.L_x_19) ;  /* 0x00000048006c8947 */ /* 0x000fea0003800000 */
[----:B------:R1:W-:Y:S04]  /*7380*/  STL [R1+0xb04], R49 ;  /* 0x000b043101007387 */ /* 0x0003e80000100800 */
[----:B------:R-:W2:Y:S04]  /*7390*/  LDL R12, [R1+0x380] ;  /* 0x00038000010c7983 */ /* 0x000ea80000100800 */
[----:B------:R-:W3:Y:S04]  /*73a0*/  LDL R13, [R1+0x384] ;  /* 0x00038400010d7983 */ /* 0x000ee80000100800 */
[----:B-1----:R-:W4:Y:S04]  /*73b0*/  LDL R49, [R1+0x350] ;  /* 0x0003500001317983 */ /* 0x002f280000100800 */
[----:B------:R-:W3:Y:S04]  /*73c0*/  LDL R14, [R1+0x388] ;  /* 0x00038800010e7983 */ /* 0x000ee80000100800 */
        /* <DEDUP_REMOVED lines=13> */
[----:B------:R1:W-:Y:S04]  /*74a0*/  STL [R1+0xb00], R50 ;  /* 0x000b003201007387 */ /* 0x0003e80000100800 */
[----:B-1----:R-:W2:Y:S04]  /*74b0*/  LDL R50, [R1+0x34c] ;  /* 0x00034c0001327983 */ /* 0x002ea80000100800 */
[----:B------:R1:W-:Y:S04]  /*74c0*/  STL [R1+0xafc], R51 ;  /* 0x000afc3301007387 */ /* 0x0003e80000100800 */
[----:B-1----:R-:W3:Y:S04]  /*74d0*/  LDL R51, [R1+0x348] ;  /* 0x0003480001337983 */ /* 0x002ee80000100800 */
[----:B------:R1:W-:Y:S04]  /*74e0*/  STL [R1+0xaf8], R52 ;  /* 0x000af83401007387 */ /* 0x0003e80000100800 */
[----:B-1----:R-:W3:Y:S04]  /*74f0*/  LDL R52, [R1+0x344] ;  /* 0x0003440001347983 */ /* 0x002ee80000100800 */
[----:B------:R1:W-:Y:S04]  /*7500*/  STL [R1+0xaf4], R53 ;  /* 0x000af43501007387 */ /* 0x0003e80000100800 */
[----:B-1----:R-:W3:Y:S04]  /*7510*/  LDL R53, [R1+0x340] ;  /* 0x0003400001357983 */ /* 0x002ee80000100800 */
[----:B------:R-:W-:Y:S04]  /*7520*/  STL [R1+0xaf0], R54 ;  /* 0x000af03601007387 */ /* 0x000fe80000100800 */
        /* <DEDUP_REMOVED lines=24> */
[----:B------:R4:W-:Y:S02]  /*76b0*/  STL [R1+0xa8c], R0 ;  /* 0x000a8c0001007387 */ /* 0x0009e40000100800 */
[----:B----4-:R-:W-:-:S02]  /*76c0*/  IMAD.MOV.U32 R0, RZ, RZ, R49 ;  /* 0x000000ffff007224 */ /* 0x010fc400078e0031 */
[----:B--2---:R-:W-:-:S01]  /*76d0*/  FADD R3, RZ, R50 ;  /* 0x00000032ff037221 */ /* 0x004fc20000000000 */
[----:B---3--:R-:W-:-:S05]  /*76e0*/  FADD R2, RZ, R51 ;  /* 0x00000033ff027221 */ /* 0x008fca0000000000 */
[----:B------:R1:W-:Y:S04]  /*76f0*/  STL [R1+0x3c0], R2 ;  /* 0x0003c00201007387 */ /* 0x0003e80000100800 */
[----:B-1----:R-:W2:Y:S04]  /*7700*/  LDL R2, [R1+0x354] ;  /* 0x0003540001027983 */ /* 0x002ea80000100800 */
[----:B------:R1:W-:Y:S04]  /*7710*/  STL [R1+0x3c4], R3 ;  /* 0x0003c40301007387 */ /* 0x0003e80000100800 */
[----:B------:R-:W3:Y:S04]  /*7720*/  LDL R4, [R1+0x35c] ;  /* 0x00035c0001047983 */ /* 0x000ee80000100800 */
[----:B------:R-:W4:Y:S04]  /*7730*/  LDL R5, [R1+0x360] ;  /* 0x0003600001057983 */ /* 0x000f280000100800 */
[----:B-1----:R-:W3:Y:S04]  /*7740*/  LDL R3, [R1+0x358] ;  /* 0x0003580001037983 */ /* 0x002ee80000100800 */
[----:B------:R-:W4:Y:S04]  /*7750*/  LDL R6, [R1+0x364] ;  /* 0x0003640001067983 */ /* 0x000f280000100800 */
        /* <DEDUP_REMOVED lines=18> */
[----:B------:R-:W4:Y:S01]  /*7880*/  LDL R55, [R1+0x330] ;  /* 0x0003300001377983 */ /* 0x000f220000100800 */
[----:B------:R-:W-:-:S03]  /*7890*/  FADD R236, RZ, R53 ;  /* 0x00000035ffec7221 */ /* 0x000fc60000000000 */
[----:B------:R-:W4:Y:S01]  /*78a0*/  LDL R54, [R1+0x334] ;  /* 0x0003340001367983 */ /* 0x000f220000100800 */
[----:B------:R-:W-:-:S03]  /*78b0*/  FADD R237, RZ, R52 ;  /* 0x00000034ffed7221 */ /* 0x000fc60000000000 */
[----:B------:R-:W4:Y:S04]  /*78c0*/  LDL R53, [R1+0x338] ;  /* 0x0003380001357983 */ /* 0x000f280000100800 */
[----:B------:R-:W4:Y:S04]  /*78d0*/  LDL R52, [R1+0x33c] ;  /* 0x00033c0001347983 */ /* 0x000f280000100800 */
[----:B------:R-:W4:Y:S04]  /*78e0*/  LDL R51, [R1+0x2c0] ;  /* 0x0002c00001337983 */ /* 0x000f280000100800 */
[----:B------:R-:W4:Y:S04]  /*78f0*/  LDL R50, [R1+0x2c4] ;  /* 0x0002c40001327983 */ /* 0x000f280000100800 */
[----:B------:R-:W4:Y:S01]  /*7900*/  LDL R49, [R1+0x2c8] ;  /* 0x0002c80001317983 */ /* 0x000f220000100800 */
[----:B------:R-:W-:-:S05]  /*7910*/  FADD R0, RZ, R0 ;  /* 0x00000000ff007221 */ /* 0x000fca0000000000 */
[----:B------:R2:W-:Y:S02]  /*7920*/  STL [R1+0x3c8], R0 ;  /* 0x0003c80001007387 */ /* 0x0005e40000100800 */
[----:B--2---:R-:W-:-:S05]  /*7930*/  FADD R0, RZ, R2 ;  /* 0x00000002ff007221 */ /* 0x004fca0000000000 */
[----:B------:R4:W-:Y:S01]  /*7940*/  STL [R1+0x3cc], R0 ;  /* 0x0003cc0001007387 */ /* 0x0009e20000100800 */
[----:B---3--:R-:W-:-:S01]  /*7950*/  FADD R2, RZ, R3 ;  /* 0x00000003ff027221 */ /* 0x008fc20000000000 */
[----:B------:R-:W-:Y:S01]  /*7960*/  FADD R3, RZ, R4 ;  /* 0x00000004ff037221 */ /* 0x000fe20000000000 */
[----:B----4-:R-:W-:-:S03]  /*7970*/  FADD R0, RZ, R5 ;  /* 0x00000005ff007221 */ /* 0x010fc60000000000 */
[----:B------:R1:W-:Y:S04]  /*7980*/  STL [R1+0x3d0], R2 ;  /* 0x0003d00201007387 */ /* 0x0003e80000100800 */
[----:B------:R2:W-:Y:S04]  /*7990*/  STL [R1+0x3d4], R3 ;  /* 0x0003d40301007387 */ /* 0x0005e80000100800 */
[----:B------:R3:W-:Y:S01]  /*79a0*/  STL [R1+0x3d8], R0 ;  /* 0x0003d80001007387 */ /* 0x0007e20000100800 */
[----:B-1----:R-:W-:-:S01]  /*79b0*/  FADD R2, RZ, R6 ;  /* 0x00000006ff027221 */ /* 0x002fc20000000000 */
[----:B--2---:R-:W-:-:S04]  /*79c0*/  FADD R3, RZ, R7 ;  /* 0x00000007ff037221 */ /* 0x004fc80000000000 */
[----:B------:R1:W-:Y:S01]  /*79d0*/  STL [R1+0x3dc], R2 ;  /* 0x0003dc0201007387 */ /* 0x0003e20000100800 */
[----:B---3--:R-:W-:-:S03]  /*79e0*/  FADD R0, RZ, R8 ;  /* 0x00000008ff007221 */ /* 0x008fc60000000000 */
        /* <DEDUP_REMOVED lines=45> */
[----:B--2---:R-:W-:Y:S02]  /*7cc0*/  FADD R3, RZ, R49 ;  /* 0x00000031ff037221 */ /* 0x004fe40000000000 */
[----:B---3--:R-:W2:Y:S04]  /*7cd0*/  LDL R0, [R1+0x2cc] ;  /* 0x0002cc0001007983 */ /* 0x008ea80000100800 */
[----:B------:R1:W-:Y:S04]  /*7ce0*/  STL [R1+0x43c], R2 ;  /* 0x00043c0201007387 */ /* 0x0003e80000100800 */
[----:B-1----:R-:W3:Y:S04]  /*7cf0*/  LDL R2, [R1+0x2d0] ;  /* 0x0002d00001027983 */ /* 0x002ee80000100800 */
[----:B------:R1:W-:Y:S04]  /*7d00*/  STL [R1+0x440], R3 ;  /* 0x0004400301007387 */ /* 0x0003e80000100800 */
[----:B------:R-:W4:Y:S04]  /*7d10*/  LDL R4, [R1+0x2d8] ;  /* 0x0002d80001047983 */ /* 0x000f280000100800 */
[----:B------:R-:W4:Y:S04]  /*7d20*/  LDL R5, [R1+0x2dc] ;  /* 0x0002dc0001057983 */ /* 0x000f280000100800 */
[----:B-1----:R-:W4:Y:S04]  /*7d30*/  LDL R3, [R1+0x2d4] ;  /* 0x0002d40001037983 */ /* 0x002f280000100800 */
        /* <DEDUP_REMOVED lines=26> */
[----:B--2---:R-:W-:-:S05]  /*7ee0*/  FADD R0, RZ, R0 ;  /* 0x00000000ff007221 */ /* 0x004fca0000000000 */
[----:B------:R3:W-:Y:S02]  /*7ef0*/  STL [R1+0x444], R0 ;  /* 0x0004440001007387 */ /* 0x0007e40000100800 */
[----:B---3--:R-:W-:-:S05]  /*7f00*/  FADD R0, RZ, R2 ;  /* 0x00000002ff007221 */ /* 0x008fca0000000000 */
[----:B------:R1:W-:Y:S01]  /*7f10*/  STL [R1+0x448], R0 ;  /* 0x0004480001007387 */ /* 0x0003e20000100800 */
[----:B----4-:R-:W-:-:S01]  /*7f20*/  FADD R2, RZ, R3 ;  /* 0x00000003ff027221 */ /* 0x010fc20000000000 */
[----:B------:R-:W-:Y:S01]  /*7f30*/  FADD R3, RZ, R4 ;  /* 0x00000004ff037221 */ /* 0x000fe20000000000 */
[----:B-1----:R-:W-:-:S03]  /*7f40*/  FADD R0, RZ, R5 ;  /* 0x00000005ff007221 */ /* 0x002fc60000000000 */
        /* <DEDUP_REMOVED lines=370> */
[----:B-1----:R-:W-:Y:S01]  /*9670*/  FADD R0, RZ, R4 ;  /* 0x00000004ff007221 */ /* 0x002fe20000000000 */
[----:B------:R-:W-:-:S03]  /*9680*/  FADD R3, RZ, R5 ;  /* 0x00000005ff037221 */ /* 0x000fc60000000000 */
[----:B------:R1:W-:Y:S04]  /*9690*/  STL [R1+0x63c], R2 ;  /* 0x00063c0201007387 */ /* 0x0003e80000100800 */
[----:B------:R2:W-:Y:S01]  /*96a0*/  STL [R1+0x640], R0 ;  /* 0x0006400001007387 */ /* 0x0005e20000100800 */
[----:B-1----:R-:W-:-:S03]  /*96b0*/  FADD R2, RZ, R6 ;  /* 0x00000006ff027221 */ /* 0x002fc60000000000 */
[----:B------:R1:W-:Y:S01]  /*96c0*/  STL [R1+0x644], R3 ;  /* 0x0006440301007387 */ /* 0x0003e20000100800 */
[----:B--2---:R-:W-:-:S03]  /*96d0*/  FADD R0, RZ, R7 ;  /* 0x00000007ff007221 */ /* 0x004fc60000000000 */
        /* <DEDUP_REMOVED lines=48> */
[----:B------:R-:W2:Y:S04]  /*99e0*/  LDL R49, [R1+0xb8] ;  /* 0x0000b80001317983 */ /* 0x000ea80000100800 */
[----:B------:R3:W-:Y:S04]  /*99f0*/  STL [R1+0x6a8], R2 ;  /* 0x0006a80201007387 */ /* 0x0007e80000100800 */
[----:B------:R-:W4:Y:S04]  /*9a00*/  LDL R50, [R1+0xbc] ;  /* 0x0000bc0001327983 */ /* 0x000f280000100800 */
[----:B------:R0:W-:Y:S04]  /*9a10*/  STL [R1+0x6ac], R0 ;  /* 0x0006ac0001007387 */ /* 0x0001e80000100800 */
        /* <DEDUP_REMOVED lines=16> */
[----:B------:R-:W4:Y:S04]  /*9b20*/  LDL R35, [R1] ;  /* 0x0000000001237983 */ /* 0x000f280000100800 */
        /* <DEDUP_REMOVED lines=9> */
[----:B-1----:R-:W4:Y:S04]  /*9bc0*/  LDL R3, [R1+0x28] ;  /* 0x0000280001037983 */ /* 0x002f280000100800 */
[----:B---3--:R-:W3:Y:S04]  /*9bd0*/  LDL R2, [R1+0x2c] ;  /* 0x00002c0001027983 */ /* 0x008ee80000100800 */
[----:B0-----:R-:W3:Y:S01]  /*9be0*/  LDL R0, [R1+0x30] ;  /* 0x0000300001007983 */ /* 0x001ee20000100800 */
[----:B------:R-:W-:-:S01]  /*9bf0*/  FADD R11, RZ, R11 ;  /* 0x0000000bff0b7221 */ /* 0x000fc20000000000 */
[----:B--2---:R-:W-:-:S05]  /*9c00*/  FADD R49, RZ, R49 ;  /* 0x00000031ff317221 */ /* 0x004fca0000000000 */
[----:B------:R0:W-:Y:S01]  /*9c10*/  STL [R1+0x6b0], R49 ;  /* 0x0006b03101007387 */ /* 0x0001e20000100800 */
[----:B----4-:R-:W-:-:S03]  /*9c20*/  FADD R50, RZ, R50 ;  /* 0x00000032ff327221 */ /* 0x010fc60000000000 */
[----:B0-----:R-:W2:Y:S01]  /*9c30*/  LDL.LU R49, [R1+0xb04] ;  /* 0x000b040001317983 */ /* 0x001ea20000300800 */
[----:B------:R-:W-:-:S03]  /*9c40*/  FADD R51, RZ, R51 ;  /* 0x00000033ff337221 */ /* 0x000fc60000000000 */
[----:B------:R0:W-:Y:S01]  /*9c50*/  STL [R1+0x6b4], R50 ;  /* 0x0006b43201007387 */ /* 0x0001e20000100800 */
[----:B------:R-:W-:-:S01]  /*9c60*/  FADD R52, RZ, R52 ;  /* 0x00000034ff347221 */ /* 0x000fc20000000000 */
[----:B------:R-:W-:Y:S02]  /*9c70*/  FADD R53, RZ, R53 ;  /* 0x00000035ff357221 */ /* 0x000fe40000000000 */
[----:B0-----:R-:W4:Y:S01]  /*9c80*/  LDL.LU R50, [R1+0xb00] ;  /* 0x000b000001327983 */ /* 0x001f220000300800 */
[----:B------:R-:W-:-:S03]  /*9c90*/  FADD R54, RZ, R54 ;  /* 0x00000036ff367221 */ /* 0x000fc60000000000 */
[----:B------:R0:W-:Y:S01]  /*9ca0*/  STL [R1+0x6b8], R51 ;  /* 0x0006b83301007387 */ /* 0x0001e20000100800 */
[----:B------:R-:W-:-:S01]  /*9cb0*/  FADD R55, RZ, R55 ;  /* 0x00000037ff377221 */ /* 0x000fc20000000000 */
[----:B------:R-:W-:Y:S02]  /*9cc0*/  FADD R24, RZ, R24 ;  /* 0x00000018ff187221 */ /* 0x000fe40000000000 */
[----:B0-----:R-:W4:Y:S04]  /*9cd0*/  LDL.LU R51, [R1+0xafc] ;  /* 0x000afc0001337983 */ /* 0x001f280000300800 */
[----:B------:R0:W-:Y:S01]  /*9ce0*/  STL [R1+0x6bc], R52 ;  /* 0x0006bc3401007387 */ /* 0x0001e20000100800 */
[----:B------:R-:W-:-:S01]  /*9cf0*/  FADD R25, RZ, R25 ;  /* 0x00000019ff197221 */ /* 0x000fc20000000000 */
[----:B------:R-:W-:-:S02]  /*9d00*/  FADD R26, RZ, R26 ;  /* 0x0000001aff1a7221 */ /* 0x000fc40000000000 */
[----:B0-----:R-:W4:Y:S04]  /*9d10*/  LDL.LU R52, [R1+0xaf8] ;  /* 0x000af80001347983 */ /* 0x001f280000300800 */
[----:B------:R0:W-:Y:S01]  /*9d20*/  STL [R1+0x6c0], R53 ;  /* 0x0006c03501007387 */ /* 0x0001e20000100800 */
[----:B------:R-:W-:-:S01]  /*9d30*/  FADD R27, RZ, R27 ;  /* 0x0000001bff1b7221 */ /* 0x000fc20000000000 */
[----:B------:R-:W-:Y:S02]  /*9d40*/  FADD R28, RZ, R28 ;  /* 0x0000001cff1c7221 */ /* 0x000fe40000000000 */
[----:B0-----:R-:W4:Y:S04]  /*9d50*/  LDL.LU R53, [R1+0xaf4] ;  /* 0x000af40001357983 */ /* 0x001f280000300800 */
[----:B------:R0:W-:Y:S01]  /*9d60*/  STL [R1+0x6c4], R54 ;  /* 0x0006c43601007387 */ /* 0x0001e20000100800 */
[----:B------:R-:W-:-:S03]  /*9d70*/  FADD R29, RZ, R29 ;  /* 0x0000001dff1d7221 */ /* 0x000fc60000000000 */
        /* <DEDUP_REMOVED lines=50> */
[----:B---3--:R-:W-:-:S03]  /*a0a0*/  FADD R2, RZ, R2 ;  /* 0x00000002ff027221 */ /* 0x008fc60000000000 */
[----:B0-----:R-:W3:Y:S04]  /*a0b0*/  LDL.LU R39, [R1+0xaac] ;  /* 0x000aac0001277983 */ /* 0x001ee80000300800 */
[----:B------:R0:W-:Y:S01]  /*a0c0*/  STL [R1+0x70c], R8 ;  /* 0x00070c0801007387 */ /* 0x0001e20000100800 */
[----:B------:R-:W-:-:S03]  /*a0d0*/  FADD R0, RZ, R0 ;  /* 0x00000000ff007221 */ /* 0x000fc60000000000 */
[----:B0-----:R1:W5:Y:S04]  /*a0e0*/  LDL.LU R8, [R1+0xaa8] ;  /* 0x000aa80001087983 */ /* 0x0013680000300800 */
[----:B------:R0:W-:Y:S04]  /*a0f0*/  STL [R1+0x710], R7 ;  /* 0x0007100701007387 */ /* 0x0001e80000100800 */
        /* <DEDUP_REMOVED lines=13> */
[----:B------:R0:W-:Y:S02]  /*a1d0*/  STL [R1+0x72c], R11 ;  /* 0x00072c0b01007387 */ /* 0x0001e40000100800 */
[----:B0-----:R-:W-:-:S01]  /*a1e0*/  FADD R11, RZ, R10 ;  /* 0x0000000aff0b7221 */ /* 0x001fc20000000000 */
[----:B------:R-:W-:Y:S01]  /*a1f0*/  FADD R10, RZ, R9 ;  /* 0x00000009ff0a7221 */ /* 0x000fe20000000000 */
[----:B------:R-:W-:-:S03]  /*a200*/  FADD R9, RZ, R216 ;  /* 0x000000d8ff097221 */ /* 0x000fc60000000000 */
[----:B------:R0:W-:Y:S04]  /*a210*/  STL [R1+0x730], R11 ;  /* 0x0007300b01007387 */ /* 0x0001e80000100800 */
[----:B------:R2:W-:Y:S04]  /*a220*/  STL [R1+0x734], R10 ;  /* 0x0007340a01007387 */ /* 0x0005e80000100800 */
[----:B------:R1:W-:Y:S01]  /*a230*/  STL [R1+0x738], R9 ;  /* 0x0007380901007387 */ /* 0x0003e20000100800 */
[----:B0-----:R-:W-:-:S01]  /*a240*/  FADD R11, RZ, R217 ;  /* 0x000000d9ff0b7221 */ /* 0x001fc20000000000 */
[----:B--2---:R-:W-:-:S04]  /*a250*/  FADD R10, RZ, R218 ;  /* 0x000000daff0a7221 */ /* 0x004fc80000000000 */
[----:B------:R0:W-:Y:S01]  /*a260*/  STL [R1+0x73c], R11 ;  /* 0x00073c0b01007387 */ /* 0x0001e20000100800 */
[----:B-1----:R-:W-:-:S03]  /*a270*/  FADD R9, RZ, R219 ;  /* 0x000000dbff097221 */ /* 0x002fc60000000000 */
[----:B------:R1:W-:Y:S04]  /*a280*/  STL [R1+0x740], R10 ;  /* 0x0007400a01007387 */ /* 0x0003e80000100800 */
[----:B------:R2:W-:Y:S01]  /*a290*/  STL [R1+0x744], R9 ;  /* 0x0007440901007387 */ /* 0x0005e20000100800 */
[----:B0-----:R-:W-:-:S01]  /*a2a0*/  FADD R11, RZ, R220 ;  /* 0x000000dcff0b7221 */ /* 0x001fc20000000000 */
[----:B-1----:R-:W-:-:S04]  /*a2b0*/  FADD R10, RZ, R221 ;  /* 0x000000ddff0a7221 */ /* 0x002fc80000000000 */
[----:B------:R0:W-:Y:S01]  /*a2c0*/  STL [R1+0x748], R11 ;  /* 0x0007480b01007387 */ /* 0x0001e20000100800 */
[----:B--2---:R-:W-:-:S03]  /*a2d0*/  FADD R9, RZ, R222 ;  /* 0x000000deff097221 */ /* 0x004fc60000000000 */
        /* <DEDUP_REMOVED lines=20> */
[----:B0----5:R-:W-:-:S01]  /*a420*/  FADD R11, RZ, R200 ;  /* 0x000000c8ff0b7221 */ /* 0x021fc20000000000 */
        /* <DEDUP_REMOVED lines=338> */
[----:B----4-:R-:W-:-:S03]  /*b950*/  FADD R9, RZ, R50 ;  /* 0x00000032ff097221 */ /* 0x010fc60000000000 */
        /* <DEDUP_REMOVED lines=41> */
[----:B---3--:R-:W-:-:S03]  /*bbf0*/  FADD R9, RZ, R39 ;  /* 0x00000027ff097221 */ /* 0x008fc60000000000 */
[----:B------:R1:W-:Y:S04]  /*bc00*/  STL [R1+0xa70], R10 ;  /* 0x000a700a01007387 */ /* 0x0003e80000100800 */
[----:B------:R1:W-:Y:S01]  /*bc10*/  STL [R1+0xa74], R9 ;  /* 0x000a740901007387 */ /* 0x0003e20000100800 */
[----:B------:R-:W-:-:S01]  /*bc20*/  FADD R12, RZ, R12 ;  /* 0x0000000cff0c7221 */ /* 0x000fc20000000000 */
[----:B------:R-:W-:Y:S01]  /*bc30*/  FADD R13, RZ, R13 ;  /* 0x0000000dff0d7221 */ /* 0x000fe20000000000 */
        /* <DEDUP_REMOVED lines=14> */
[----:B-1----:R-:W-:-:S06]  /*bd20*/  UMOV UR45, URZ ;  /* 0x0000003f002d7c82 */ /* 0x002fcc0008000000 */
.L_x_19:
[----:B------:R-:W-:-:S04]  /*bd30*/  UIADD3 UR42, UR46, 0x1, URZ ;  /* 0x000000012e2a7890 */ /* 0x000fc8000fffe03f */
[----:B------:R-:W-:-:S04]  /*bd40*/  UISETP.NE.AND UP0, UPT, UR42, 0x9, UPT ;  /* 0x000000092a00788c */ /* 0x000fc8000bf05270 */
[----:B------:R-:W-:Y:S02]  /*bd50*/  USEL UR12, URZ, 0x1, UP0 ;  /* 0x000000013f0c7887 */ /* 0x000fe40008000000 */
[----:B------:R-:W-:Y:S02]  /*bd60*/  USEL UR42, UR42, URZ, UP0 ;  /* 0x0000003f2a2a7287 */ /* 0x000fe40008000000 */
[----:B------:R-:W-:-:S06]  /*bd70*/  ULOP3.LUT UR12, UR47, UR12, URZ, 0x3c, !UPT ;  /* 0x0000000c2f0c7292 */ /* 0x000fcc000f8e3c3f */
[----:B------:R-:W-:Y:S01]  /*bd80*/  IMAD.U32 R9, RZ, RZ, UR12 ;  /* 0x0000000cff097e24 */ /* 0x000fe2000f8e00ff */
[----:B------:R-:W-:-:S06]  /*bd90*/  UMOV UR12, 0x1 ;  /* 0x00000001000c7882 */ /* 0x000fcc0000000000 */
.L_x_14:
[----:B------:R-:W-:-:S04]  /*bda0*/  UISETP.LT.AND UP0, UPT, UR49, 0x1, UPT ;  /* 0x000000013100788c */ /* 0x000fc8000bf01270 */
[----:B------:R-:W-:-:S04]  /*bdb0*/  USEL UR13, UR49, 0x1, UP0 ;  /* 0x00000001310d7887 */ /* 0x000fc80008000000 */
[----:B------:R-:W-:-:S04]  /*bdc0*/  UIADD3 UR13, UR49, -UR13, URZ ;  /* 0x8000000d310d7290 */ /* 0x000fc8000fffe03f */
[----:B------:R-:W-:-:S06]  /*bdd0*/  UISETP.GE.AND UP0, UPT, UR13, 0x1, UPT ;  /* 0x000000010d00788c */ /* 0x000fcc000bf06270 */
[----:B------:R-:W-:-:S13]  /*bde0*/  PLOP3.LUT P0, PT, PT, PT, UP0, 0x80, 0x0 ;  /* 0x000000000000781c */ /* 0x000fda0003f0f008 */
[----:B------:R-:W-:Y:S05]  /*bdf0*/  @!P0 BRA `(.L_x_20) ;  /* 0x0000008c00008947 */ /* 0x000fea0003800000 */
[----:B------:R-:W-:Y:S01]  /*be00*/  IMAD.U32 R10, RZ, RZ, UR13 ;  /* 0x0000000dff0a7e24 */ /* 0x000fe2000f8e00ff */
[----:B------:R-:W-:Y:S01]  /*be10*/  UMOV UR41, UR46 ;  /* 0x0000002e00297c82 */ /* 0x000fe20008000000 */
[----:B------:R-:W-:-:S05]  /*be20*/  ULDC UR40, c[0x0][0x50c] ;  /* 0x0001430000287ab9 */ /* 0x000fca0000000800 */
.L_x_28:
[----:B------:R-:W-:-:S06]  /*be30*/  UISETP.NE.AND UP0, UPT, UR48, 0x3, UPT ;  /* 0x000000033000788c */ /* 0x000fcc000bf05270 */
[----:B------:R-:W-:-:S13]  /*be40*/  PLOP3.LUT P1, PT, PT, PT, UP0, 0x80, 0x0 ;  /* 0x000000000000781c */ /* 0x000fda0003f2f008 */
[----:B0-----:R-:W-:Y:S05]  /*be50*/  @!P1 BRA `(.L_x_21) ;  /* 0x0000000000049947 */ /* 0x001fea0003800000 */
[----:B------:R-:W-:Y:S01]  /*be60*/  BPT.TRAP 0x1 ;  /* 0x000000040000795c */ /* 0x000fe20000300000 */
.L_x_21:
[----:B------:R-:W1:Y:S01]  /*be70*/  S2UR UR13, SR_CgaCtaId ;  /* 0x00000000000d79c3 */ /* 0x000e620000008800 */
[----:B------:R-:W-:Y:S01]  /*be80*/  UMOV UR9, 0x400 ;  /* 0x0000040000097882 */ /* 0x000fe20000000000 */
[----:B------:R-:W-:Y:S01]  /*be90*/  SHF.L.U32 R11, R9, 0x1f, RZ ;  /* 0x0000001f090b7819 */ /* 0x000fe200000006ff */
[----:B-1----:R-:W-:-:S04]  /*bea0*/  ULEA UR9, UR13, UR9, 0x18 ;  /* 0x000000090d097291 */ /* 0x002fc8000f8ec03f */
[----:B------:R-:W-:-:S09]  /*beb0*/  ULEA UR13, UR42, UR9, 0x3 ;  /* 0x000000092a0d7291 */ /* 0x000fd2000f8e183f */
[----:B------:R1:W2:Y:S01]  /*bec0*/  SYNCS.PHASECHK.TRANS64.TRYWAIT P0, [UR13], R11 ;  /* 0x0000000bff0075a7 */ /* 0x0002a2000800014d */
[----:B------:R-:W-:Y:S05]  /*bed0*/  @!P1 BRA `(.L_x_22) ;  /* 0x0000000000049947 */ /* 0x000fea0003800000 */
[----:B------:R-:W-:Y:S01]  /*bee0*/  BPT.TRAP 0x1 ;  /* 0x000000040000795c */ /* 0x000fe20000300000 */
.L_x_22:
[----:B--2---:R-:W-:Y:S05]  /*bef0*/  @P0 BRA `(.L_x_23) ;  /* 0x0000000000080947 */ /* 0x004fea0003800000 */
[----:B------:R-:W2:Y:S02]  /*bf00*/  SYNCS.PHASECHK.TRANS64.TRYWAIT P0, [UR13], R11 ;  /* 0x0000000bff0075a7 */ /* 0x000ea4000800014d */
[----:B--2---:R-:W-:Y:S05]  /*bf10*/  @!P0 BRA `(.L_x_24) ;  /* 0x0000048000508947 */ /* 0x004fea0003800000 */
.L_x_23:
        /* <DEDUP_REMOVED lines=8> */
[----:B--2---:R-:W2:Y:S04]  /*bfa0*/  LDL.LU.64 R24, [R1+0x380] ;  /* 0x0003800001187983 */ /* 0x004ea80000300a00 */
[----:B------:R-:W2:Y:S04]  /*bfb0*/  LDL.LU.64 R26, [R1+0x388] ;  /* 0x00038800011a7983 */ /* 0x000ea80000300a00 */
[----:B------:R-:W2:Y:S04]  /*bfc0*/  LDL.LU.64 R28, [R1+0x390] ;  /* 0x00039000011c7983 */ /* 0x000ea80000300a00 */
[----:B------:R-:W2:Y:S04]  /*bfd0*/  LDL.LU.64 R30, [R1+0x398] ;  /* 0x00039800011e7983 */ /* 0x000ea80000300a00 */
[----:B------:R-:W2:Y:S04]  /*bfe0*/  LDL.LU.64 R32, [R1+0x3a0] ;  /* 0x0003a00001207983 */ /* 0x000ea80000300a00 */
[----:B------:R-:W2:Y:S04]  /*bff0*/  LDL.LU.64 R34, [R1+0x3a8] ;  /* 0x0003a80001227983 */ /* 0x000ea80000300a00 */
[----:B------:R-:W2:Y:S04]  /*c000*/  LDL.LU.64 R36, [R1+0x3b0] ;  /* 0x0003b00001247983 */ /* 0x000ea80000300a00 */
[----:B------:R-:W2:Y:S04]  /*c010*/  LDL.LU.64 R38, [R1+0x3b8] ;  /* 0x0003b80001267983 */ /* 0x000ea80000300a00 */
        /* <DEDUP_REMOVED lines=8> */
[----:B0-----:R-:W3:Y:S04]  /*c0a0*/  LDL.LU.64 R88, [R1+0x80] ;  /* 0x0000800001587983 */ /* 0x001ee80000300a00 */
[----:B------:R-:W3:Y:S04]  /*c0b0*/  LDL.LU.64 R90, [R1+0x88] ;  /* 0x00008800015a7983 */ /* 0x000ee80000300a00 */
[----:B------:R-:W3:Y:S04]  /*c0c0*/  LDL.LU.64 R92, [R1+0x90] ;  /* 0x00009000015c7983 */ /* 0x000ee80000300a00 */
[----:B------:R-:W3:Y:S04]  /*c0d0*/  LDL.LU.64 R94, [R1+0x98] ;  /* 0x00009800015e7983 */ /* 0x000ee80000300a00 */
[----:B------:R-:W3:Y:S04]  /*c0e0*/  LDL.LU.64 R96, [R1+0xa0] ;  /* 0x0000a00001607983 */ /* 0x000ee80000300a00 */
[----:B------:R-:W3:Y:S04]  /*c0f0*/  LDL.LU.64 R98, [R1+0xa8] ;  /* 0x0000a80001627983 */ /* 0x000ee80000300a00 */
[----:B------:R-:W3:Y:S04]  /*c100*/  LDL.LU.64 R100, [R1+0xb0] ;  /* 0x0000b00001647983 */ /* 0x000ee80000300a00 */
[----:B------:R-:W3:Y:S04]  /*c110*/  LDL.LU.64 R102, [R1+0xb8] ;  /* 0x0000b80001667983 */ /* 0x000ee80000300a00 */
        /* <DEDUP_REMOVED lines=8> */
[----:B0-----:R-:W4:Y:S04]  /*c1a0*/  LDL.LU.64 R152, [R1+0x180] ;  /* 0x0001800001987983 */ /* 0x001f280000300a00 */
[----:B------:R-:W4:Y:S04]  /*c1b0*/  LDL.LU.64 R154, [R1+0x188] ;  /* 0x00018800019a7983 */ /* 0x000f280000300a00 */
[----:B------:R-:W4:Y:S04]  /*c1c0*/  LDL.LU.64 R156, [R1+0x190] ;  /* 0x00019000019c7983 */ /* 0x000f280000300a00 */
[----:B------:R-:W4:Y:S04]  /*c1d0*/  LDL.LU.64 R158, [R1+0x198] ;  /* 0x00019800019e7983 */ /* 0x000f280000300a00 */
[----:B------:R-:W4:Y:S04]  /*c1e0*/  LDL.LU.64 R160, [R1+0x1a0] ;  /* 0x0001a00001a07983 */ /* 0x000f280000300a00 */
[----:B------:R-:W4:Y:S04]  /*c1f0*/  LDL.LU.64 R162, [R1+0x1a8] ;  /* 0x0001a80001a27983 */ /* 0x000f280000300a00 */
[----:B------:R-:W4:Y:S04]  /*c200*/  LDL.LU.64 R164, [R1+0x1b0] ;  /* 0x0001b00001a47983 */ /* 0x000f280000300a00 */
[----:B------:R-:W4:Y:S04]  /*c210*/  LDL.LU.64 R166, [R1+0x1b8] ;  /* 0x0001b80001a67983 */ /* 0x000f280000300a00 */
        /* <DEDUP_REMOVED lines=15> */
[----:B------:R-:W3:Y:S01]  /*c310*/  LDL.LU.64 R234, [R1+0x2b8] ;  /* 0x0002b80001ea7983 */ /* 0x000ee20000300a00 */
[----:B------:R-:W-:-:S02]  /*c320*/  UIADD3 UR13, UR9, 0x24180, URZ ;  /* 0x00024180090d7890 */ /* 0x000fc4000fffe03f */
[----:B------:R-:W-:Y:S02]  /*c330*/  UISETP.NE.AND UP0, UPT, UR53, URZ, UPT ;  /* 0x0000003f3500728c */ /* 0x000fe4000bf05270 */
[----:B------:R-:W-:Y:S02]  /*c340*/  USHF.R.U32.HI UR13, URZ, 0x4, UR13 ;  /* 0x000000043f0d7899 */ /* 0x000fe4000801160d */
[----:B------:R-:W-:Y:S02]  /*c350*/  USEL UR12, UR12, URZ, !UP0 ;  /* 0x0000003f0c0c7287 */ /* 0x000fe4000c000000 */
[----:B------:R-:W-:Y:S02]  /*c360*/  ULOP3.LUT UR13, UR13, 0x3fff, URZ, 0xc0, !UPT ;  /* 0x00003fff0d0d7892 */ /* 0x000fe4000f8ec03f */
[----:B------:R-:W-:Y:S02]  /*c370*/  ULOP3.LUT UR43, UR44, 0x10000, URZ, 0xfc, !UPT ;  /* 0x000100002c2b7892 */ /* 0x000fe4000f8efc3f */
[----:B------:R-:W-:-:S02]  /*c380*/  ULOP3.LUT UR14, UR13, 0x10000, URZ, 0xfc, !UPT ;  /* 0x000100000d0e7892 */ /* 0x000fc4000f8efc3f */
[----:B------:R-:W-:Y:S02]  /*c390*/  UISETP.NE.U32.AND UP0, UPT, UR12, URZ, UPT ;  /* 0x0000003f0c00728c */ /* 0x000fe4000bf05070 */
[----:B------:R-:W-:Y:S02]  /*c3a0*/  ULEA UR43, UR42, UR43, 0xa ;  /* 0x0000002b2a2b7291 */ /* 0x000fe4000f8e503f */
[----:B------:R-:W-:Y:S01]  /*c3b0*/  UIMAD UR14, UR42, 0x1c0, UR14 ;  /* 0x000001c02a0e78a4 */ /* 0x000fe2000f8e020e */
[----:B------:R-:W-:Y:S01]  /*c3c0*/  UMOV UR13, 0xc0000010 ;  /* 0xc0000010000d7882 */ /* 0x000fe20000000000 */
[----:B------:R-:W-:Y:S02]  /*c3d0*/  UMOV UR15, 0xc0000010 ;  /* 0xc0000010000f7882 */ /* 0x000fe40000000000 */
[----:B------:R-:W-:Y:S01]  /*c3e0*/  UIADD3 UR18, UR14, 0x40, URZ ;  /* 0x000000400e127890 */ /* 0x000fe2000fffe03f */
[----:B------:R-:W-:Y:S01]  /*c3f0*/  UMOV UR12, UR43 ;  /* 0x0000002b000c7c82 */ /* 0x000fe20008000000 */
[----:B------:R-:W-:Y:S01]  /*c400*/  UMOV UR17, UR13 ;  /* 0x0000000d00117c82 */ /* 0x000fe20008000000 */
[----:B------:R-:W-:Y:S01]  /*c410*/  UMOV UR16, UR12 ;  /* 0x0000000c00107c82 */ /* 0x000fe20008000000 */
[----:B------:R-:W-:Y:S01]  /*c420*/  UMOV UR19, 0xc0000010 ;  /* 0xc000001000137882 */ /* 0x000fe20000000000 */
[----:B------:R-:W-:Y:S01]  /*c430*/  UIADD3 UR22, UR14, 0x80, URZ ;  /* 0x000000800e167890 */ /* 0x000fe2000fffe03f */
[----:B------:R-:W-:Y:S01]  /*c440*/  UMOV UR20, UR12 ;  /* 0x0000000c00147c82 */ /* 0x000fe20008000000 */
[----:B------:R-:W-:Y:S01]  /*c450*/  UMOV UR21, UR13 ;  /* 0x0000000d00157c82 */ /* 0x000fe20008000000 */
[----:B--2---:R-:W-:Y:S01]  /*c460*/  WARPGROUP.ARRIVE ;  /* 0x00000000000079c5 */ /* 0x004fe20000000000 */
[----:B------:R-:W-:Y:S01]  /*c470*/  UMOV UR23, 0xc0000010 ;  /* 0xc000001000177882 */ /* 0x000fe20000000000 */
[----:B------:R-:W-:Y:S01]  /*c480*/  UIADD3 UR26, UR14, 0xc0, URZ ;  /* 0x000000c00e1a7890 */ /* 0x000fe2000fffe03f */
[----:B------:R-:W-:Y:S01]  /*c490*/  UMOV UR24, UR12 ;  /* 0x0000000c00187c82 */ /* 0x000fe20008000000 */
[----:B------:R-:W-:-:S02]  /*c4a0*/  UMOV UR25, UR13 ;  /* 0x0000000d00197c82 */ /* 0x000fc40008000000 */
[----:B------:R-:W-:Y:S01]  /*c4b0*/  QGMMA.64x32x32.F32.E4M3.E4M3 R24, gdesc[UR12], R24, UP0, gsb0 ;  /* 0x006000000c1879f3 */ /* 0x000fe2000b800818 */
[----:B------:R-:W-:Y:S01]  /*c4c0*/  UMOV UR27, 0xc0000010 ;  /* 0xc0000010001b7882 */ /* 0x000fe20000000000 */
[----:B------:R-:W-:Y:S01]  /*c4d0*/  UIADD3 UR30, UR14, 0x100, URZ ;  /* 0x000001000e1e7890 */ /* 0x000fe2000fffe03f */
[----:B------:R-:W-:Y:S01]  /*c4e0*/  UMOV UR28, UR12 ;  /* 0x0000000c001c7c82 */ /* 0x000fe20008000000 */
[----:B------:R-:W-:Y:S01]  /*c4f0*/  UMOV UR29, UR13 ;  /* 0x0000000d001d7c82 */ /* 0x000fe20008000000 */
[----:B------:R-:W-:Y:S02]  /*c500*/  WARPGROUP.DEPBAR.LE gsb0, 0x0 ;  /* 0x00008000000079c5 */ /* 0x000fe40000010000 */
[----:B------:R-:W-:Y:S01]  /*c510*/  UMOV UR31, 0xc0000010 ;  /* 0xc0000010001f7882 */ /* 0x000fe20000000000 */
[----:B------:R-:W-:Y:S04]  /*c520*/  STL.64 [R1+0x380], R24 ;  /* 0x0003801801007387 */ /* 0x000fe80000100a00 */
[----:B------:R-:W-:Y:S04]  /*c530*/  STL.64 [R1+0x388], R26 ;  /* 0x0003881a01007387 */ /* 0x000fe80000100a00 */
[----:B------:R-:W-:Y:S04]  /*c540*/  STL.64 [R1+0x390], R28 ;  /* 0x0003901c01007387 */ /* 0x000fe80000100a00 */
[----:B------:R-:W-:Y:S04]  /*c550*/  STL.64 [R1+0x398], R30 ;  /* 0x0003981e01007387 */ /* 0x000fe80000100a00 */
[----:B------:R-:W-:Y:S04]  /*c560*/  STL.64 [R1+0x3a0], R32 ;  /* 0x0003a02001007387 */ /* 0x000fe80000100a00 */
[----:B------:R-:W-:Y:S01]  /*c570*/  STL.64 [R1+0x3a8], R34 ;  /* 0x0003a82201007387 */ /* 0x000fe20000100a00 */
[----:B------:R-:W-:-:S03]  /*c580*/  UIADD3 UR34, UR14, 0x140, URZ ;  /* 0x000001400e227890 */ /* 0x000fc6000fffe03f */
[----:B------:R-:W-:Y:S04]  /*c590*/  STL.64 [R1+0x3b0], R36 ;  /* 0x0003b02401007387 */ /* 0x000fe80000100a00 */
[----:B------:R0:W-:Y:S01]  /*c5a0*/  STL.64 [R1+0x3b8], R38 ;  /* 0x0003b82601007387 */ /* 0x0001e20000100a00 */
[----:B------:R-:W-:Y:S01]  /*c5b0*/  UMOV UR32, UR12 ;  /* 0x0000000c00207c82 */ /* 0x000fe20008000000 */
[----:B------:R-:W-:Y:S01]  /*c5c0*/  UMOV UR33, UR13 ;  /* 0x0000000d00217c82 */ /* 0x000fe20008000000 */
[----:B------:R-:W-:Y:S01]  /*c5d0*/  UMOV UR35, 0xc0000010 ;  /* 0xc000001000237882 */ /* 0x000fe20000000000 */
[----:B0-----:R-:W2:Y:S04]  /*c5e0*/  LDL.LU.64 R38, [R1+0xc48] ;  /* 0x000c480001267983 */ /* 0x001ea80000300a00 */
[----:B------:R-:W2:Y:S04]  /*c5f0*/  LDL.LU.64 R36, [R1+0xc40] ;  /* 0x000c400001247983 */ /* 0x000ea80000300a00 */
[----:B------:R-:W2:Y:S04]  /*c600*/  LDL.LU.64 R34, [R1+0xc38] ;  /* 0x000c380001227983 */ /* 0x000ea80000300a00 */
[----:B------:R-:W2:Y:S04]  /*c610*/  LDL.LU.64 R32, [R1+0xc30] ;  /* 0x000c300001207983 */ /* 0x000ea80000300a00 */
[----:B------:R-:W2:Y:S04]  /*c620*/  LDL.LU.64 R30, [R1+0xc28] ;  /* 0x000c2800011e7983 */ /* 0x000ea80000300a00 */
[----:B------:R-:W2:Y:S04]  /*c630*/  LDL.LU.64 R28, [R1+0xc20] ;  /* 0x000c2000011c7983 */ /* 0x000ea80000300a00 */
[----:B------:R-:W2:Y:S04]  /*c640*/  LDL.LU.64 R26, [R1+0xc18] ;  /* 0x000c1800011a7983 */ /* 0x000ea80000300a00 */
[----:B------:R-:W2:Y:S01]  /*c650*/  LDL.LU.64 R24, [R1+0xc10] ;  /* 0x000c100001187983 */ /* 0x000ea20000300a00 */
[----:B---3--:R-:W-:-:S06]  /*c660*/  WARPGROUP.ARRIVE ;  /* 0x00000000000079c5 */ /* 0x008fcc0000000000 */
[----:B------:R-:W-:Y:S03]  /*c670*/  QGMMA.64x32x32.F32.E4M3.E4M3 R220, gdesc[UR16], R220, UP0, gsb0 ;  /* 0x0060000010dc79f3 */ /* 0x000fe6000b8008dc */
[----:B------:R-:W-:Y:S02]  /*c680*/  WARPGROUP.DEPBAR.LE gsb0, 0x0 ;  /* 0x00008000000079c5 */ /* 0x000fe40000010000 */
[----:B----4-:R-:W-:Y:S01]  /*c690*/  WARPGROUP.ARRIVE ;  /* 0x00000000000079c5 */ /* 0x010fe20000000000 */
[----:B------:R-:W-:Y:S04]  /*c6a0*/  STL.64 [R1+0x280], R220 ;  /* 0x000280dc01007387 */ /* 0x000fe80000100a00 */
[----:B------:R-:W-:Y:S01]  /*c6b0*/  STL.64 [R1+0x288], R222 ;  /* 0x000288de01007387 */ /* 0x000fe20000100a00 */
[----:B------:R-:W-:Y:S03]  /*c6c0*/  QGMMA.64x32x32.F32.E4M3.E4M3 R152, gdesc[UR20], R152, UP0, gsb0 ;  /* 0x00600000149879f3 */ /* 0x000fe6000b800898 */
[----:B------:R-:W-:Y:S04]  /*c6d0*/  STL.64 [R1+0x290], R224 ;  /* 0x000290e001007387 */ /* 0x000fe80000100a00 */
[----:B------:R-:W-:Y:S04]  /*c6e0*/  STL.64 [R1+0x298], R226 ;  /* 0x000298e201007387 */ /* 0x000fe80000100a00 */
[----:B------:R-:W-:Y:S04]  /*c6f0*/  STL.64 [R1+0x2a0], R228 ;  /* 0x0002a0e401007387 */ /* 0x000fe80000100a00 */
[----:B------:R-:W-:Y:S04]  /*c700*/  STL.64 [R1+0x2a8], R230 ;  /* 0x0002a8e601007387 */ /* 0x000fe80000100a00 */
[----:B------:R-:W-:Y:S04]  /*c710*/  STL.64 [R1+0x2b0], R232 ;  /* 0x0002b0e801007387 */ /* 0x000fe80000100a00 */
[----:B------:R-:W-:Y:S01]  /*c720*/  STL.64 [R1+0x2b8], R234 ;  /* 0x0002b8ea01007387 */ /* 0x000fe20000100a00 */
[----:B------:R-:W-:-:S02]  /*c730*/  WARPGROUP.DEPBAR.LE gsb0, 0x0 ;  /* 0x00008000000079c5 */ /* 0x000fc40000010000 */
[----:B------:R-:W-:Y:S01]  /*c740*/  WARPGROUP.ARRIVE ;  /* 0x00000000000079c5 */ /* 0x000fe20000000000 */
[----:B------:R0:W-:Y:S04]  /*c750*/  STL.64 [R1+0x180], R152 ;  /* 0x0001809801007387 */ /* 0x0001e80000100a00 */
[----:B------:R3:W-:Y:S01]  /*c760*/  STL.64 [R1+0x188], R154 ;  /* 0x0001889a01007387 */ /* 0x0007e20000100a00 */
[----:B------:R-:W-:Y:S03]  /*c770*/  QGMMA.64x32x32.F32.E4M3.E4M3 R88, gdesc[UR24], R88, UP0, gsb0 ;  /* 0x00600000185879f3 */ /* 0x000fe6000b800858 */
[----:B------:R4:W-:Y:S04]  /*c780*/  STL.64 [R1+0x190], R156 ;  /* 0x0001909c01007387 */ /* 0x0009e80000100a00 */
[----:B------:R1:W-:Y:S04]  /*c790*/  STL.64 [R1+0x198], R158 ;  /* 0x0001989e01007387 */ /* 0x0003e80000100a00 */
[----:B------:R1:W-:Y:S04]  /*c7a0*/  STL.64 [R1+0x1a0], R160 ;  /* 0x0001a0a001007387 */ /* 0x0003e80000100a00 */
[----:B------:R1:W-:Y:S04]  /*c7b0*/  STL.64 [R1+0x1a8], R162 ;  /* 0x0001a8a201007387 */ /* 0x0003e80000100a00 */
[----:B------:R1:W-:Y:S04]  /*c7c0*/  STL.64 [R1+0x1b0], R164 ;  /* 0x0001b0a401007387 */ /* 0x0003e80000100a00 */
[----:B------:R1:W-:Y:S04]  /*c7d0*/  STL.64 [R1+0x1b8], R166 ;  /* 0x0001b8a601007387 */ /* 0x0003e80000100a00 */
[----:B0-----:R-:W2:Y:S04]  /*c7e0*/  LDL.LU.64 R152, [R1+0x40] ;  /* 0x0000400001987983 */ /* 0x001ea80000300a00 */
[----:B---3--:R-:W2:Y:S04]  /*c7f0*/  LDL.LU.64 R154, [R1+0x48] ;  /* 0x00004800019a7983 */ /* 0x008ea80000300a00 */
[----:B----4-:R-:W2:Y:S01]  /*c800*/  LDL.LU.64 R156, [R1+0x50] ;  /* 0x00005000019c7983 */ /* 0x010ea20000300a00 */
[----:B------:R-:W-:-:S02]  /*c810*/  WARPGROUP.DEPBAR.LE gsb0, 0x0 ;  /* 0x00008000000079c5 */ /* 0x000fc40000010000 */
[----:B-----5:R-:W-:-:S06]  /*c820*/  WARPGROUP.ARRIVE ;  /* 0x00000000000079c5 */ /* 0x020fcc0000000000 */
[----:B------:R-:W-:Y:S01]  /*c830*/  QGMMA.64x32x32.F32.E4M3.E4M3 R200, gdesc[UR28], R200, UP0, gsb0 ;  /* 0x006000001cc879f3 */ /* 0x000fe2000b8008c8 */
[----:B------:R0:W-:Y:S04]  /*c840*/  STL.64 [R1+0x80], R88 ;  /* 0x0000805801007387 */ /* 0x0001e80000100a00 */
[----:B------:R3:W-:Y:S04]  /*c850*/  STL.64 [R1+0x88], R90 ;  /* 0x0000885a01007387 */ /* 0x0007e80000100a00 */
[----:B------:R4:W-:Y:S04]  /*c860*/  STL.64 [R1+0x90], R92 ;  /* 0x0000905c01007387 */ /* 0x0009e80000100a00 */
[----:B------:R4:W-:Y:S04]  /*c870*/  STL.64 [R1+0x98], R94 ;  /* 0x0000985e01007387 */ /* 0x0009e80000100a00 */
[----:B------:R4:W-:Y:S04]  /*c880*/  STL.64 [R1+0xa0], R96 ;  /* 0x0000a06001007387 */ /* 0x0009e80000100a00 */
[----:B------:R4:W-:Y:S04]  /*c890*/  STL.64 [R1+0xa8], R98 ;  /* 0x0000a86201007387 */ /* 0x0009e80000100a00 */
[----:B------:R4:W-:Y:S04]  /*c8a0*/  STL.64 [R1+0xb0], R100 ;  /* 0x0000b06401007387 */ /* 0x0009e80000100a00 */
[----:B------:R4:W-:Y:S04]  /*c8b0*/  STL.64 [R1+0xb8], R102 ;  /* 0x0000b86601007387 */ /* 0x0009e80000100a00 */
[----:B-1----:R-:W2:Y:S04]  /*c8c0*/  LDL.LU.64 R158, [R1+0x58] ;  /* 0x00005800019e7983 */ /* 0x002ea80000300a00 */
[----:B------:R-:W2:Y:S04]  /*c8d0*/  LDL.LU.64 R160, [R1+0x60] ;  /* 0x0000600001a07983 */ /* 0x000ea80000300a00 */
[----:B------:R-:W2:Y:S04]  /*c8e0*/  LDL.LU.64 R162, [R1+0x68] ;  /* 0x0000680001a27983 */ /* 0x000ea80000300a00 */
[----:B------:R-:W2:Y:S04]  /*c8f0*/  LDL.LU.64 R164, [R1+0x70] ;  /* 0x0000700001a47983 */ /* 0x000ea80000300a00 */
[----:B------:R-:W2:Y:S01]  /*c900*/  LDL.LU.64 R166, [R1+0x78] ;  /* 0x0000780001a67983 */ /* 0x000ea20000300a00 */
[----:B------:R-:W-:Y:S01]  /*c910*/  UIADD3 UR38, UR14, 0x180, URZ ;  /* 0x000001800e267890 */ /* 0x000fe2000fffe03f */
[----:B------:R-:W-:Y:S01]  /*c920*/  UMOV UR36, UR12 ;  /* 0x0000000c00247c82 */ /* 0x000fe20008000000 */
[----:B------:R-:W-:Y:S01]  /*c930*/  UMOV UR37, UR13 ;  /* 0x0000000d00257c82 */ /* 0x000fe20008000000 */
[----:B------:R-:W-:Y:S01]  /*c940*/  UMOV UR39, 0xc0000010 ;  /* 0xc000001000277882 */ /* 0x000fe20000000000 */
[----:B0-----:R-:W2:Y:S04]  /*c950*/  LDL.LU.64 R88, [R1+0x140] ;  /* 0x0001400001587983 */ /* 0x001ea80000300a00 */
[----:B---3--:R-:W3:Y:S01]  /*c960*/  LDL.LU.64 R90, [R1+0x148] ;  /* 0x00014800015a7983 */ /* 0x008ee20000300a00 */
[----:B------:R-:W-:-:S02]  /*c970*/  WARPGROUP.DEPBAR.LE gsb0, 0x0 ;  /* 0x00008000000079c5 */ /* 0x000fc40000010000 */
[----:B------:R-:W-:Y:S01]  /*c980*/  WARPGROUP.ARRIVE ;  /* 0x00000000000079c5 */ /* 0x000fe20000000000 */
[----:B----4-:R-:W3:Y:S04]  /*c990*/  LDL.LU.64 R92, [R1+0x150] ;  /* 0x00015000015c7983 */ /* 0x010ee80000300a00 */
[----:B------:R-:W3:Y:S01]  /*c9a0*/  LDL.LU.64 R94, [R1+0x158] ;  /* 0x00015800015e7983 */ /* 0x000ee20000300a00 */
[----:B------:R-:W-:Y:S03]  /*c9b0*/  QGMMA.64x32x32.F32.E4M3.E4M3 R136, gdesc[UR32], R136, UP0, gsb0 ;  /* 0x00600000208879f3 */ /* 0x000fe6000b800888 */
[----:B------:R-:W3:Y:S04]  /*c9c0*/  LDL.LU.64 R96, [R1+0x160] ;  /* 0x0001600001607983 */ /* 0x000ee80000300a00 */
[----:B------:R-:W3:Y:S04]  /*c9d0*/  LDL.LU.64 R98, [R1+0x168] ;  /* 0x0001680001627983 */ /* 0x000ee80000300a00 */
[----:B------:R-:W3:Y:S04]  /*c9e0*/  LDL.LU.64 R100, [R1+0x170] ;  /* 0x0001700001647983 */ /* 0x000ee80000300a00 */
[----:B------:R-:W3:Y:S01]  /*c9f0*/  LDL.LU.64 R102, [R1+0x178] ;  /* 0x0001780001667983 */ /* 0x000ee20000300a00 */
[----:B------:R-:W-:-:S02]  /*ca00*/  WARPGROUP.DEPBAR.LE gsb0, 0x0 ;  /* 0x00008000000079c5 */ /* 0x000fc40000010000 */
[----:B------:R-:W-:-:S06]  /*ca10*/  WARPGROUP.ARRIVE ;  /* 0x00000000000079c5 */ /* 0x000fcc0000000000 */
[----:B------:R-:W-:Y:S01]  /*ca20*/  QGMMA.64x32x32.F32.E4M3.E4M3 R72, gdesc[UR36], R72, UP0, gsb0 ;  /* 0x00600000244879f3 */ /* 0x000fe2000b800848 */
[----:B------:R-:W-:Y:S01]  /*ca30*/  UIADD3 UR16, UR43, 0x100, URZ ;  /* 0x000001002b107890 */ /* 0x000fe2000fffe03f */
[----:B------:R-:W-:-:S06]  /*ca40*/  UMOV UR37, 0xc0000010 ;  /* 0xc000001000257882 */ /* 0x000fcc0000000000 */
[----:B------:R-:W-:Y:S01]  /*ca50*/  UMOV UR36, UR16 ;  /* 0x0000001000247c82 */ /* 0x000fe20008000000 */
[----:B------:R-:W-:Y:S02]  /*ca60*/  WARPGROUP.DEPBAR.LE gsb0, 0x0 ;  /* 0x00008000000079c5 */ /* 0x000fe40000010000 */
[----:B------:R-:W-:-:S06]  /*ca70*/  WARPGROUP.ARRIVE ;  /* 0x00000000000079c5 */ /* 0x000fcc0000000000 */
[----:B------:R-:W-:Y:S01]  /*ca80*/  QGMMA.64x32x32.F32.E4M3.E4M3 R56, gdesc[UR36], R56, UP0, gsb0 ;  /* 0x00600000243879f3 */ /* 0x000fe2000b800838 */
[----:B------:R-:W-:Y:S01]  /*ca90*/  UMOV UR32, UR36 ;  /* 0x0000002400207c82 */ /* 0x000fe20008000000 */
        /* <DEDUP_REMOVED lines=12> */
[----:B--2---:R-:W-:-:S06]  /*cb60*/  WARPGROUP.ARRIVE ;  /* 0x00000000000079c5 */ /* 0x004fcc0000000000 */
[----:B------:R-:W-:Y:S01]  /*cb70*/  QGMMA.64x32x32.F32.E4M3.E4M3 R152, gdesc[UR24], R152, UP0, gsb0 ;  /* 0x00600000189879f3 */ /* 0x000fe2000b800898 */
[----:B------:R-:W-:Y:S01]  /*cb80*/  UMOV UR20, UR36 ;  /* 0x0000002400147c82 */ /* 0x000fe20008000000 */
[----:B------:R-:W-:Y:S01]  /*cb90*/  UMOV UR21, UR37 ;  /* 0x0000002500157c82 */ /* 0x000fe20008000000 */
[----:B------:R-:W-:Y:S04]  /*cba0*/  STL.64 [R1+0xac8], R214 ;  /* 0x000ac8d601007387 */ /* 0x000fe80000100a00 */
[----:B------:R-:W-:Y:S04]  /*cbb0*/  STL.64 [R1+0xac0], R212 ;  /* 0x000ac0d401007387 */ /* 0x000fe80000100a00 */
[----:B------:R-:W-:Y:S04]  /*cbc0*/  STL.64 [R1+0xab8], R210 ;  /* 0x000ab8d201007387 */ /* 0x000fe80000100a00 */
[----:B------:R-:W-:Y:S04]  /*cbd0*/  STL.64 [R1+0xab0], R208 ;  /* 0x000ab0d001007387 */ /* 0x000fe80000100a00 */
[----:B------:R-:W-:Y:S01]  /*cbe0*/  STL.64 [R1+0xaa8], R206 ;  /* 0x000aa8ce01007387 */ /* 0x000fe20000100a00 */
[----:B------:R-:W-:-:S02]  /*cbf0*/  WARPGROUP.DEPBAR.LE gsb0, 0x0 ;  /* 0x00008000000079c5 */ /* 0x000fc40000010000 */
[----:B---3--:R-:W-:-:S06]  /*cc00*/  WARPGROUP.ARRIVE ;  /* 0x00000000000079c5 */ /* 0x008fcc0000000000 */
[----:B------:R-:W-:Y:S01]  /*cc10*/  QGMMA.64x32x32.F32.E4M3.E4M3 R88, gdesc[UR20], R88, UP0, gsb0 ;  /* 0x00600000145879f3 */ /* 0x000fe2000b800858 */
[----:B------:R-:W-:Y:S04]  /*cc20*/  STL.64 [R1+0xaa0], R204 ;  /* 0x000aa0cc01007387 */ /* 0x000fe80000100a00 */
        /* <DEDUP_REMOVED lines=22> */
[----:B------:R-:W-:Y:S01]  /*cd90*/  STL.64 [R1+0x60], R160 ;  /* 0x000060a001007387 */ /* 0x000fe20000100a00 */
[----:B------:R-:W-:-:S03]  /*cda0*/  WARPGROUP.DEPBAR.LE gsb0, 0x0 ;  /* 0x00008000000079c5 */ /* 0x000fc60000010000 */
[----:B------:R-:W-:Y:S04]  /*cdb0*/  STL.64 [R1+0x68], R162 ;  /* 0x000068a201007387 */ /* 0x000fe80000100a00 */
[----:B------:R-:W-:Y:S04]  /*cdc0*/  STL.64 [R1+0x70], R164 ;  /* 0x000070a401007387 */ /* 0x000fe80000100a00 */
[----:B------:R-:W-:Y:S04]  /*cdd0*/  STL.64 [R1+0x78], R166 ;  /* 0x000078a601007387 */ /* 0x000fe80000100a00 */
        /* <DEDUP_REMOVED lines=8> */
[----:B0-----:R-:W4:Y:S04]  /*ce60*/  LDL.LU.64 R88, [R1+0x240] ;  /* 0x0002400001587983 */ /* 0x001f280000300a00 */
[----:B-1----:R-:W4:Y:S04]  /*ce70*/  LDL.LU.64 R90, [R1+0x248] ;  /* 0x00024800015a7983 */ /* 0x002f280000300a00 */
[----:B--2---:R-:W2:Y:S04]  /*ce80*/  LDL.LU.64 R92, [R1+0x250] ;  /* 0x00025000015c7983 */ /* 0x004ea80000300a00 */
[----:B---3--:R-:W2:Y:S04]  /*ce90*/  LDL.LU.64 R94, [R1+0x258] ;  /* 0x00025800015e7983 */ /* 0x008ea80000300a00 */
[----:B----4-:R-:W2:Y:S04]  /*cea0*/  LDL.LU.64 R96, [R1+0x260] ;  /* 0x0002600001607983 */ /* 0x010ea80000300a00 */
[----:B------:R-:W2:Y:S04]  /*ceb0*/  LDL.LU.64 R98, [R1+0x268] ;  /* 0x0002680001627983 */ /* 0x000ea80000300a00 */
[----:B------:R-:W2:Y:S04]  /*cec0*/  LDL.LU.64 R100, [R1+0x270] ;  /* 0x0002700001647983 */ /* 0x000ea80000300a00 */
[----:B------:R-:W2:Y:S04]  /*ced0*/  LDL.LU.64 R102, [R1+0x278] ;  /* 0x0002780001667983 */ /* 0x000ea80000300a00 */
[----:B------:R-:W3:Y:S04]  /*cee0*/  LDL.LU.64 R152, [R1+0x340] ;  /* 0x0003400001987983 */ /* 0x000ee80000300a00 */
[----:B------:R-:W3:Y:S04]  /*cef0*/  LDL.LU.64 R154, [R1+0x348] ;  /* 0x00034800019a7983 */ /* 0x000ee80000300a00 */
[----:B------:R-:W3:Y:S04]  /*cf00*/  LDL.LU.64 R156, [R1+0x350] ;  /* 0x00035000019c7983 */ /* 0x000ee80000300a00 */
[----:B------:R-:W3:Y:S04]  /*cf10*/  LDL.LU.64 R158, [R1+0x358] ;  /* 0x00035800019e7983 */ /* 0x000ee80000300a00 */
[----:B------:R-:W3:Y:S04]  /*cf20*/  LDL.LU.64 R160, [R1+0x360] ;  /* 0x0003600001a07983 */ /* 0x000ee80000300a00 */
[----:B------:R-:W3:Y:S04]  /*cf30*/  LDL.LU.64 R162, [R1+0x368] ;  /* 0x0003680001a27983 */ /* 0x000ee80000300a00 */
[----:B------:R-:W3:Y:S04]  /*cf40*/  LDL.LU.64 R164, [R1+0x370] ;  /* 0x0003700001a47983 */ /* 0x000ee80000300a00 */
[----:B------:R-:W3:Y:S04]  /*cf50*/  LDL.LU.64 R166, [R1+0x378] ;  /* 0x0003780001a67983 */ /* 0x000ee80000300a00 */
[----:B------:R-:W4:Y:S04]  /*cf60*/  LDL.LU.64 R220, [R1+0x300] ;  /* 0x0003000001dc7983 */ /* 0x000f280000300a00 */
        /* <DEDUP_REMOVED lines=22> */
[----:B------:R-:W4:Y:S01]  /*d0d0*/  LDL.LU.64 R150, [R1+0x138] ;  /* 0x0001380001967983 */ /* 0x000f220000300a00 */
[----:B------:R-:W-:Y:S01]  /*d0e0*/  UMOV UR16, UR36 ;  /* 0x0000002400107c82 */ /* 0x000fe20008000000 */
[----:B------:R-:W-:-:S02]  /*d0f0*/  UMOV UR17, UR37 ;  /* 0x0000002500117c82 */ /* 0x000fc40008000000 */
[----:B------:R-:W4:Y:S04]  /*d100*/  LDL.LU.64 R72, [R1] ;  /* 0x0000000001487983 */ /* 0x000f280000300a00 */
        /* <DEDUP_REMOVED lines=8> */
[----:B------:R-:W-:Y:S01]  /*d190*/  UMOV UR13, UR37 ;  /* 0x00000025000d7c82 */ /* 0x000fe20008000000 */
[----:B------:R-:W-:Y:S01]  /*d1a0*/  UIADD3 UR20, UR43, 0x200, URZ ;  /* 0x000002002b147890 */ /* 0x000fe2000fffe03f */
[----:B--2---:R-:W-:-:S06]  /*d1b0*/  WARPGROUP.ARRIVE ;  /* 0x00000000000079c5 */ /* 0x004fcc0000000000 */
[----:B------:R-:W-:Y:S03]  /*d1c0*/  QGMMA.64x32x32.F32.E4M3.E4M3 R88, gdesc[UR16], R88, UP0, gsb0 ;  /* 0x00600000105879f3 */ /* 0x000fe6000b800858 */
[----:B------:R-:W-:Y:S02]  /*d1d0*/  WARPGROUP.DEPBAR.LE gsb0, 0x0 ;  /* 0x00008000000079c5 */ /* 0x000fe40000010000 */
[----:B---3--:R-:W-:-:S06]  /*d1e0*/  WARPGROUP.ARRIVE ;  /* 0x00000000000079c5 */ /* 0x008fcc0000000000 */
[----:B------:R-:W-:Y:S01]  /*d1f0*/  QGMMA.64x32x32.F32.E4M3.E4M3 R152, gdesc[UR12], R152, UP0, gsb0 ;  /* 0x006000000c9879f3 */ /* 0x000fe2000b800898 */
[----:B------:R-:W-:Y:S01]  /*d200*/  UMOV UR12, UR20 ;  /* 0x00000014000c7c82 */ /* 0x000fe20008000000 */
[----:B------:R-:W-:Y:S01]  /*d210*/  UMOV UR13, 0xc0000010 ;  /* 0xc0000010000d7882 */ /* 0x000fe20000000000 */
[----:B------:R-:W-:Y:S02]  /*d220*/  WARPGROUP.DEPBAR.LE gsb0, 0x0 ;  /* 0x00008000000079c5 */ /* 0x000fe40000010000 */
[----:B----4-:R-:W-:-:S06]  /*d230*/  WARPGROUP.ARRIVE ;  /* 0x00000000000079c5 */ /* 0x010fcc0000000000 */
        /* <DEDUP_REMOVED lines=21> */
[----:B0-----:R-:W2:Y:S04]  /*d390*/  LDL.LU.64 R102, [R1+0xc08] ;  /* 0x000c080001667983 */ /* 0x001ea80000300a00 */
[----:B------:R-:W2:Y:S04]  /*d3a0*/  LDL.LU.64 R100, [R1+0xc00] ;  /* 0x000c000001647983 */ /* 0x000ea80000300a00 */
[----:B------:R-:W2:Y:S04]  /*d3b0*/  LDL.LU.64 R98, [R1+0xbf8] ;  /* 0x000bf80001627983 */ /* 0x000ea80000300a00 */
[----:B------:R-:W2:Y:S04]  /*d3c0*/  LDL.LU.64 R96, [R1+0xbf0] ;  /* 0x000bf00001607983 */ /* 0x000ea80000300a00 */
[----:B------:R-:W2:Y:S01]  /*d3d0*/  LDL.LU.64 R94, [R1+0xbe8] ;  /* 0x000be800015e7983 */ /* 0x000ea20000300a00 */
[----:B------:R-:W-:-:S02]  /*d3e0*/  WARPGROUP.DEPBAR.LE gsb0, 0x0 ;  /* 0x00008000000079c5 */ /* 0x000fc40000010000 */
[----:B------:R-:W-:Y:S01]  /*d3f0*/  WARPGROUP.ARRIVE ;  /* 0x00000000000079c5 */ /* 0x000fe20000000000 */
[----:B------:R-:W2:Y:S04]  /*d400*/  LDL.LU.64 R92, [R1+0xbe0] ;  /* 0x000be000015c7983 */ /* 0x000ea80000300a00 */
[----:B------:R-:W2:Y:S01]  /*d410*/  LDL.LU.64 R90, [R1+0xbd8] ;  /* 0x000bd800015a7983 */ /* 0x000ea20000300a00 */
[----:B------:R-:W-:Y:S03]  /*d420*/  QGMMA.64x32x32.F32.E4M3.E4M3 R72, gdesc[UR24], R72, UP0, gsb0 ;  /* 0x00600000184879f3 */ /* 0x000fe6000b800848 */
[----:B------:R-:W2:Y:S01]  /*d430*/  LDL.LU.64 R88, [R1+0xbd0] ;  /* 0x000bd00001587983 */ /* 0x000ea20000300a00 */
[----:B------:R-:W-:Y:S01]  /*d440*/  UMOV UR28, UR12 ;  /* 0x0000000c001c7c82 */ /* 0x000fe20008000000 */
[----:B------:R-:W-:-:S02]  /*d450*/  UMOV UR29, UR13 ;  /* 0x0000000d001d7c82 */ /* 0x000fc40008000000 */
[----:B------:R-:W-:Y:S04]  /*d460*/  STL.64 [R1+0x340], R152 ;  /* 0x0003409801007387 */ /* 0x000fe80000100a00 */
        /* <DEDUP_REMOVED lines=8> */
[----:B------:R-:W-:Y:S01]  /*d4f0*/  QGMMA.64x32x32.F32.E4M3.E4M3 R168, gdesc[UR28], R168, UP0, gsb0 ;  /* 0x006000001ca879f3 */ /* 0x000fe2000b8008a8 */
        /* <DEDUP_REMOVED lines=9> */
[----:B------:R-:W-:Y:S01]  /*d590*/  UMOV UR32, UR12 ;  /* 0x0000000c00207c82 */ /* 0x000fe20008000000 */
[----:B------:R-:W-:Y:S01]  /*d5a0*/  UMOV UR33, UR13 ;  /* 0x0000000d00217c82 */ /* 0x000fe20008000000 */
[----:B------:R-:W-:-:S02]  /*d5b0*/  WARPGROUP.DEPBAR.LE gsb0, 0x0 ;  /* 0x00008000000079c5 */ /* 0x000fc40000010000 */
[----:B------:R-:W-:-:S06]  /*d5c0*/  WARPGROUP.ARRIVE ;  /* 0x00000000000079c5 */ /* 0x000fcc0000000000 */
        /* <DEDUP_REMOVED lines=11> */
[----:B------:R-:W4:Y:S04]  /*d680*/  LDL.LU.64 R230, [R1+0xb78] ;  /* 0x000b780001e67983 */ /* 0x000f280000300a00 */
[----:B------:R-:W4:Y:S04]  /*d690*/  LDL.LU.64 R228, [R1+0xb70] ;  /* 0x000b700001e47983 */ /* 0x000f280000300a00 */
[----:B------:R-:W4:Y:S04]  /*d6a0*/  LDL.LU.64 R226, [R1+0xb68] ;  /* 0x000b680001e27983 */ /* 0x000f280000300a00 */
[----:B------:R-:W4:Y:S04]  /*d6b0*/  LDL.LU.64 R224, [R1+0xb60] ;  /* 0x000b600001e07983 */ /* 0x000f280000300a00 */
[----:B------:R-:W4:Y:S04]  /*d6c0*/  LDL.LU.64 R222, [R1+0xb58] ;  /* 0x000b580001de7983 */ /* 0x000f280000300a00 */
[----:B------:R-:W4:Y:S01]  /*d6d0*/  LDL.LU.64 R220, [R1+0xb50] ;  /* 0x000b500001dc7983 */ /* 0x000f220000300a00 */
[----:B------:R-:W-:-:S02]  /*d6e0*/  WARPGROUP.DEPBAR.LE gsb0, 0x0 ;  /* 0x00008000000079c5 */ /* 0x000fc40000010000 */
[----:B------:R-:W-:Y:S01]  /*d6f0*/  WARPGROUP.ARRIVE ;  /* 0x00000000000079c5 */ /* 0x000fe20000000000 */
[----:B------:R-:W-:Y:S01]  /*d700*/  STL.64 [R1+0x200], R200 ;  /* 0x000200c801007387 */ /* 0x000fe20000100a00 */
[----:B------:R-:W-:Y:S01]  /*d710*/  UMOV UR36, UR12 ;  /* 0x0000000c00247c82 */ /* 0x000fe20008000000 */
[----:B------:R-:W-:Y:S02]  /*d720*/  UMOV UR37, UR13 ;  /* 0x0000000d00257c82 */ /* 0x000fe40008000000 */
[----:B------:R-:W-:Y:S01]  /*d730*/  STL.64 [R1+0x208], R202 ;  /* 0x000208ca01007387 */ /* 0x000fe20000100a00 */
[----:B------:R-:W-:Y:S03]  /*d740*/  QGMMA.64x32x32.F32.E4M3.E4M3 R40, gdesc[UR36], R40, UP0, gsb0 ;  /* 0x00600000242879f3 */ /* 0x000fe6000b800828 */
        /* <DEDUP_REMOVED lines=14> */
[----:B------:R1:W-:Y:S04]  /*d830*/  STL.64 [R1], R72 ;  /* 0x0000004801007387 */ /* 0x0003e80000100a00 */
[----:B------:R0:W-:Y:S04]  /*d840*/  STL.64 [R1+0x8], R74 ;  /* 0x0000084a01007387 */ /* 0x0001e80000100a00 */
[----:B------:R0:W-:Y:S04]  /*d850*/  STL.64 [R1+0x10], R76 ;  /* 0x0000104c01007387 */ /* 0x0001e80000100a00 */
[----:B------:R0:W-:Y:S04]  /*d860*/  STL.64 [R1+0x18], R78 ;  /* 0x0000184e01007387 */ /* 0x0001e80000100a00 */
[----:B------:R0:W-:Y:S04]  /*d870*/  STL.64 [R1+0x20], R80 ;  /* 0x0000205001007387 */ /* 0x0001e80000100a00 */
[----:B------:R0:W-:Y:S04]  /*d880*/  STL.64 [R1+0x28], R82 ;  /* 0x0000285201007387 */ /* 0x0001e80000100a00 */
[----:B------:R0:W-:Y:S04]  /*d890*/  STL.64 [R1+0x30], R84 ;  /* 0x0000305401007387 */ /* 0x0001e80000100a00 */
[----:B------:R0:W-:Y:S04]  /*d8a0*/  STL.64 [R1+0x38], R86 ;  /* 0x0000385601007387 */ /* 0x0001e80000100a00 */
[----:B-1----:R-:W4:Y:S04]  /*d8b0*/  LDL.LU.64 R72, [R1+0xc0] ;  /* 0x0000c00001487983 */ /* 0x002f280000300a00 */
[----:B0-----:R-:W4:Y:S04]  /*d8c0*/  LDL.LU.64 R74, [R1+0xc8] ;  /* 0x0000c800014a7983 */ /* 0x001f280000300a00 */
[----:B------:R-:W4:Y:S01]  /*d8d0*/  LDL.LU.64 R76, [R1+0xd0] ;  /* 0x0000d000014c7983 */ /* 0x000f220000300a00 */
[----:B------:R-:W-:-:S03]  /*d8e0*/  IMAD.MOV.U32 R11, RZ, RZ, R87 ;  /* 0x000000ffff0b7224 */ /* 0x000fc600078e0057 */
[----:B------:R-:W4:Y:S04]  /*d8f0*/  LDL.LU.64 R78, [R1+0xd8] ;  /* 0x0000d800014e7983 */ /* 0x000f280000300a00 */
[----:B------:R-:W4:Y:S04]  /*d900*/  LDL.LU.64 R80, [R1+0xe0] ;  /* 0x0000e00001507983 */ /* 0x000f280000300a00 */
[----:B------:R-:W4:Y:S04]  /*d910*/  LDL.LU.64 R82, [R1+0xe8] ;  /* 0x0000e80001527983 */ /* 0x000f280000300a00 */
[----:B------:R-:W4:Y:S04]  /*d920*/  LDL.LU.64 R84, [R1+0xf0] ;  /* 0x0000f00001547983 */ /* 0x000f280000300a00 */
[----:B------:R-:W4:Y:S01]  /*d930*/  LDL.LU.64 R86, [R1+0xf8] ;  /* 0x0000f80001567983 */ /* 0x000f220000300a00 */
[----:B------:R-:W-:Y:S01]  /*d940*/  UIADD3 UR43, UR43, 0x300, URZ ;  /* 0x000003002b2b7890 */ /* 0x000fe2000fffe03f */
[----:B------:R-:W-:-:S02]  /*d950*/  WARPGROUP.DEPBAR.LE gsb0, 0x0 ;  /* 0x00008000000079c5 */ /* 0x000fc40000010000 */
[----:B------:R-:W-:Y:S01]  /*d960*/  WARPGROUP.ARRIVE ;  /* 0x00000000000079c5 */ /* 0x000fe20000000000 */
[----:B------:R-:W-:Y:S01]  /*d970*/  UMOV UR37, 0xc0000010 ;  /* 0xc000001000257882 */ /* 0x000fe20000000000 */
[----:B------:R-:W4:Y:S02]  /*d980*/  LDL.LU.64 R136, [R1+0x1c0] ;  /* 0x0001c00001887983 */ /* 0x000f240000300a00 */
[----:B------:R-:W-:Y:S02]  /*d990*/  UMOV UR36, UR43 ;  /* 0x0000002b00247c82 */ /* 0x000fe40008000000 */
[----:B------:R-:W-:Y:S01]  /*d9a0*/  QGMMA.64x32x32.F32.E4M3.E4M3 R24, gdesc[UR36], R24, UP0, gsb0 ;  /* 0x00600000241879f3 */ /* 0x000fe2000b800818 */
        /* <DEDUP_REMOVED lines=17> */
[----:B------:R-:W-:-:S02]  /*dac0*/  WARPGROUP.DEPBAR.LE gsb0, 0x0 ;  /* 0x00008000000079c5 */ /* 0x000fc40000010000 */
[----:B--2---:R-:W-:-:S06]  /*dad0*/  WARPGROUP.ARRIVE ;  /* 0x00000000000079c5 */ /* 0x004fcc0000000000 */
[----:B------:R-:W-:Y:S01]  /*dae0*/  QGMMA.64x32x32.F32.E4M3.E4M3 R88, gdesc[UR32], R88, UP0, gsb0 ;  /* 0x00600000205879f3 */ /* 0x000fe2000b800858 */
[----:B------:R-:W-:Y:S01]  /*daf0*/  UMOV UR28, UR36 ;  /* 0x00000024001c7c82 */ /* 0x000fe20008000000 */
[----:B------:R-:W-:Y:S01]  /*db00*/  UMOV UR29, UR37 ;  /* 0x00000025001d7c82 */ /* 0x000fe20008000000 */
[----:B------:R-:W-:Y:S02]  /*db10*/  WARPGROUP.DEPBAR.LE gsb0, 0x0 ;  /* 0x00008000000079c5 */ /* 0x000fe40000010000 */
[----:B---3--:R-:W-:-:S06]  /*db20*/  WARPGROUP.ARRIVE ;  /* 0x00000000000079c5 */ /* 0x008fcc0000000000 */
[----:B------:R-:W-:Y:S01]  /*db30*/  QGMMA.64x32x32.F32.E4M3.E4M3 R152, gdesc[UR28], R152, UP0, gsb0 ;  /* 0x006000001c9879f3 */ /* 0x000fe2000b800898 */
[----:B------:R-:W-:Y:S01]  /*db40*/  UMOV UR24, UR36 ;  /* 0x0000002400187c82 */ /* 0x000fe20008000000 */
[----:B------:R-:W-:Y:S01]  /*db50*/  UMOV UR25, UR37 ;  /* 0x0000002500197c82 */ /* 0x000fe20008000000 */
        /* <DEDUP_REMOVED lines=33> */
[----:B------:R0:W5:Y:S04]  /*dd70*/  LDL.LU.64 R72, [R1+0xb10] ;  /* 0x000b100001487983 */ /* 0x0001680000300a00 */
[----:B------:R-:W-:Y:S04]  /*dd80*/  STL.64 [R1+0x1c0], R136 ;  /* 0x0001c08801007387 */ /* 0x000fe80000100a00 */
[----:B------:R-:W-:Y:S04]  /*dd90*/  STL.64 [R1+0x1c8], R138 ;  /* 0x0001c88a01007387 */ /* 0x000fe80000100a00 */
[----:B------:R-:W-:Y:S04]  /*dda0*/  STL.64 [R1+0x1d0], R140 ;  /* 0x0001d08c01007387 */ /* 0x000fe80000100a00 */
[----:B------:R-:W-:Y:S04]  /*ddb0*/  STL.64 [R1+0x1d8], R142 ;  /* 0x0001d88e01007387 */ /* 0x000fe80000100a00 */
[----:B------:R-:W-:Y:S04]  /*ddc0*/  STL.64 [R1+0x1e0], R144 ;  /* 0x0001e09001007387 */ /* 0x000fe80000100a00 */
[----:B------:R-:W-:Y:S04]  /*ddd0*/  STL.64 [R1+0x1e8], R146 ;  /* 0x0001e89201007387 */ /* 0x000fe80000100a00 */
[----:B------:R-:W-:Y:S04]  /*dde0*/  STL.64 [R1+0x1f0], R148 ;  /* 0x0001f09401007387 */ /* 0x000fe80000100a00 */
[----:B------:R1:W-:Y:S01]  /*ddf0*/  STL.64 [R1+0x1f8], R150 ;  /* 0x0001f89601007387 */ /* 0x0003e20000100a00 */
[----:B------:R-:W-:-:S03]  /*de00*/  WARPGROUP.DEPBAR.LE gsb0, 0x0 ;  /* 0x00008000000079c5 */ /* 0x000fc60000010000 */
[----:B-1----:R0:W5:Y:S04]  /*de10*/  LDL.LU.64 R150, [R1+0xb08] ;  /* 0x000b080001967983 */ /* 0x0021680000300a00 */
        /* <DEDUP_REMOVED lines=15> */
[----:B-1----:R0:W5:Y:S04]  /*df10*/  LDL.LU.64 R214, [R1+0xac8] ;  /* 0x000ac80001d67983 */ /* 0x0021680000300a00 */
[----:B------:R0:W5:Y:S04]  /*df20*/  LDL.LU.64 R212, [R1+0xac0] ;  /* 0x000ac00001d47983 */ /* 0x0001680000300a00 */
[----:B------:R0:W5:Y:S04]  /*df30*/  LDL.LU.64 R210, [R1+0xab8] ;  /* 0x000ab80001d27983 */ /* 0x0001680000300a00 */
[----:B------:R0:W5:Y:S04]  /*df40*/  LDL.LU.64 R208, [R1+0xab0] ;  /* 0x000ab00001d07983 */ /* 0x0001680000300a00 */
[----:B------:R0:W5:Y:S04]  /*df50*/  LDL.LU.64 R206, [R1+0xaa8] ;  /* 0x000aa80001ce7983 */ /* 0x0001680000300a00 */
[----:B------:R0:W5:Y:S04]  /*df60*/  LDL.LU.64 R204, [R1+0xaa0] ;  /* 0x000aa00001cc7983 */ /* 0x0001680000300a00 */
[----:B------:R0:W5:Y:S04]  /*df70*/  LDL.LU.64 R202, [R1+0xa98] ;  /* 0x000a980001ca7983 */ /* 0x0001680000300a00 */
[----:B------:R0:W5:Y:S01]  /*df80*/  LDL.LU.64 R200, [R1+0xa90] ;  /* 0x000a900001c87983 */ /* 0x0001620000300a00 */
[----:B------:R-:W-:-:S04]  /*df90*/  UIADD3 UR45, UR45, 0x1, URZ ;  /* 0x000000012d2d7890 */ /* 0x000fc8000fffe03f */
[----:B------:R-:W-:-:S04]  /*dfa0*/  UISETP.NE.AND UP0, UPT, UR45, UR40, UPT ;  /* 0x000000282d00728c */ /* 0x000fc8000bf05270 */
[----:B------:R-:W-:-:S06]  /*dfb0*/  USEL UR53, URZ, 0x1, UP0 ;  /* 0x000000013f357887 */ /* 0x000fcc0008000000 */
[----:B------:R-:W-:-:S13]  /*dfc0*/  ISETP.NE.AND P0, PT, RZ, UR53, PT ;  /* 0x00000035ff007c0c */ /* 0x000fda000bf05270 */
[----:B0-----:R-:W-:Y:S05]  /*dfd0*/  @!P0 BRA `(.L_x_25) ;  /* 0x0000006800308947 */ /* 0x001fea0003800000 */
[----:B-----5:R0:W-:Y:S04]  /*dfe0*/  STL [R1+0xb88], R82 ;  /* 0x000b885201007387 */ /* 0x0201e80000100800 */
[----:B0-----:R-:W2:Y:S04]  /*dff0*/  LDL R82, [R1+0x380] ;  /* 0x0003800001527983 */ /* 0x001ea80000100800 */
[----:B------:R0:W-:Y:S04]  /*e000*/  STL [R1+0xb84], R83 ;  /* 0x000b845301007387 */ /* 0x0001e80000100800 */
[----:B0-----:R-:W3:Y:S04]  /*e010*/  LDL R83, [R1+0x384] ;  /* 0x0003840001537983 */ /* 0x001ee80000100800 */
[----:B------:R0:W-:Y:S04]  /*e020*/  STL [R1+0xb80], R84 ;  /* 0x000b805401007387 */ /* 0x0001e80000100800 */
[----:B0-----:R-:W4:Y:S04]  /*e030*/  LDL.LU R84, [R1+0x418] ;  /* 0x0004180001547983 */ /* 0x001f280000300800 */
[----:B------:R0:W-:Y:S04]  /*e040*/  STL [R1+0xb7c], R85 ;  /* 0x000b7c5501007387 */ /* 0x0001e80000100800 */
[----:B0-----:R-:W4:Y:S04]  /*e050*/  LDL R85, [R1+0x320] ;  /* 0x0003200001557983 */ /* 0x001f280000100800 */
        /* <DEDUP_REMOVED lines=119> */
[----:B0-----:R-:W4:Y:S01]  /*e7d0*/  LDL R0, [R1+0x388] ;  /* 0x0003880001007983 */ /* 0x001f220000100800 */
[----:B--2---:R-:W-:-:S01]  /*e7e0*/  FADD R12, R82, R12 ;  /* 0x0000000c520c7221 */ /* 0x004fc20000000000 */
[----:B---3--:R-:W-:Y:S01]  /*e7f0*/  FADD R13, R83, R13 ;  /* 0x0000000d530d7221 */ /* 0x008fe20000000000 */
[----:B----4-:R-:W-:-:S01]  /*e800*/  FADD R26, R27, R26 ;  /* 0x0000001a1b1a7221 */ /* 0x010fc20000000000 */
[----:B------:R-:W2:Y:S01]  /*e810*/  LDL.LU R82, [R1+0xb88] ;  /* 0x000b880001527983 */ /* 0x000ea20000300800 */
[----:B------:R-:W-:-:S01]  /*e820*/  FADD R24, R25, R24 ;  /* 0x0000001819187221 */ /* 0x000fc20000000000 */
[----:B------:R-:W-:-:S02]  /*e830*/  FADD R54, R55, R54 ;  /* 0x0000003637367221 */ /* 0x000fc40000000000 */
[----:B------:R-:W3:Y:S01]  /*e840*/  LDL.LU R83, [R1+0xb84] ;  /* 0x000b840001537983 */ /* 0x000ee20000300800 */
[----:B------:R-:W-:-:S01]  /*e850*/  FADD R52, R53, R52 ;  /* 0x0000003435347221 */ /* 0x000fc20000000000 */
[----:B------:R-:W-:Y:S01]  /*e860*/  FADD R50, R51, R50 ;  /* 0x0000003233327221 */ /* 0x000fe20000000000 */
        /* <DEDUP_REMOVED lines=17> */
[----:B------:R-:W-:-:S05]  /*e980*/  FADD R32, R33, R32 ;  /* 0x0000002021207221 */ /* 0x000fca0000000000 */
[----:B------:R-:W-:Y:S04]  /*e990*/  STL [R1+0x3c0], R32 ;  /* 0x0003c02001007387 */ /* 0x000fe80000100800 */
[----:B------:R-:W-:Y:S04]  /*e9a0*/  STL [R1+0x3c4], R30 ;  /* 0x0003c41e01007387 */ /* 0x000fe80000100800 */
[----:B------:R-:W-:Y:S01]  /*e9b0*/  STL [R1+0x3c8], R28 ;  /* 0x0003c81c01007387 */ /* 0x000fe20000100800 */
[----:B------:R-:W-:-:S03]  /*e9c0*/  FADD R237, R34, R237 ;  /* 0x000000ed22ed7221 */ /* 0x000fc60000000000 */
[----:B------:R-:W-:Y:S04]  /*e9d0*/  STL [R1+0x3cc], R26 ;  /* 0x0003cc1a01007387 */ /* 0x000fe80000100800 */
[----:B------:R-:W-:Y:S04]  /*e9e0*/  STL [R1+0x3d0], R24 ;  /* 0x0003d01801007387 */ /* 0x000fe80000100800 */
[----:B------:R0:W-:Y:S01]  /*e9f0*/  STL [R1+0x3d4], R54 ;  /* 0x0003d43601007387 */ /* 0x0001e20000100800 */
[----:B------:R-:W-:-:S03]  /*ea00*/  FADD R236, R35, R236 ;  /* 0x000000ec23ec7221 */ /* 0x000fc60000000000 */
[----:B------:R1:W-:Y:S04]  /*ea10*/  STL [R1+0x3d8], R52 ;  /* 0x0003d83401007387 */ /* 0x0003e80000100800 */
[----:B------:R4:W-:Y:S04]  /*ea20*/  STL [R1+0x3dc], R50 ;  /* 0x0003dc3201007387 */ /* 0x0009e80000100800 */
[----:B------:R4:W-:Y:S04]  /*ea30*/  STL [R1+0x3e0], R48 ;  /* 0x0003e03001007387 */ /* 0x0009e80000100800 */
[----:B------:R4:W-:Y:S01]  /*ea40*/  STL [R1+0x3e4], R46 ;  /* 0x0003e42e01007387 */ /* 0x0009e20000100800 */
[----:B------:R-:W-:-:S03]  /*ea50*/  FADD R235, R36, R235 ;  /* 0x000000eb24eb7221 */ /* 0x000fc60000000000 */
[----:B------:R4:W-:Y:S04]  /*ea60*/  STL [R1+0x3e8], R44 ;  /* 0x0003e82c01007387 */ /* 0x0009e80000100800 */
[----:B------:R4:W-:Y:S04]  /*ea70*/  STL [R1+0x3ec], R42 ;  /* 0x0003ec2a01007387 */ /* 0x0009e80000100800 */
        /* <DEDUP_REMOVED lines=11> */
[----:B------:R-:W3:Y:S04]  /*eb30*/  LDL R55, [R1+0x324] ;  /* 0x0003240001377983 */ /* 0x000ee80000100800 */
[----:B------:R2:W-:Y:S04]  /*eb40*/  STL [R1+0x410], R56 ;  /* 0x0004103801007387 */ /* 0x0005e80000100800 */
[----:B0-----:R-:W3:Y:S04]  /*eb50*/  LDL.LU R54, [R1+0x41c] ;  /* 0x00041c0001367983 */ /* 0x001ee80000300800 */
[----:B------:R0:W-:Y:S01]  /*eb60*/  STL [R1+0x414], R86 ;  /* 0x0004145601007387 */ /* 0x0001e20000100800 */
[----:B------:R-:W-:-:S03]  /*eb70*/  FADD R23, R10, R23 ;  /* 0x000000170a177221 */ /* 0x000fc60000000000 */
[----:B------:R-:W3:Y:S04]  /*eb80*/  LDL R53, [R1+0x328] ;  /* 0x0003280001357983 */ /* 0x000ee80000100800 */
[----:B------:R0:W-:Y:S04]  /*eb90*/  STL [R1+0x418], R84 ;  /* 0x0004185401007387 */ /* 0x0001e80000100800 */
[----:B-1----:R-:W3:Y:S01]  /*eba0*/  LDL.LU R52, [R1+0x420] ;  /* 0x0004200001347983 */ /* 0x002ee20000300800 */
[----:B------:R-:W-:-:S03]  /*ebb0*/  FADD R22, R9, R22 ;  /* 0x0000001609167221 */ /* 0x000fc60000000000 */
[----:B------:R-:W3:Y:S04]  /*ebc0*/  LDL R51, [R1+0x32c] ;  /* 0x00032c0001337983 */ /* 0x000ee80000100800 */
[----:B----4-:R-:W4:Y:S04]  /*ebd0*/  LDL.LU R50, [R1+0x424] ;  /* 0x0004240001327983 */ /* 0x010f280000300800 */
[----:B------:R-:W4:Y:S04]  /*ebe0*/  LDL R49, [R1+0x330] ;  /* 0x0003300001317983 */ /* 0x000f280000100800 */
[----:B------:R-:W4:Y:S01]  /*ebf0*/  LDL.LU R48, [R1+0x428] ;  /* 0x0004280001307983 */ /* 0x000f220000300800 */
[----:B------:R-:W-:-:S03]  /*ec00*/  FADD R21, R8, R21 ;  /* 0x0000001508157221 */ /* 0x000fc60000000000 */
[----:B------:R-:W4:Y:S04]  /*ec10*/  LDL R47, [R1+0x334] ;  /* 0x00033400012f7983 */ /* 0x000f280000100800 */
[----:B------:R-:W4:Y:S04]  /*ec20*/  LDL.LU R46, [R1+0x42c] ;  /* 0x00042c00012e7983 */ /* 0x000f280000300800 */
[----:B------:R-:W4:Y:S01]  /*ec30*/  LDL R45, [R1+0x338] ;  /* 0x00033800012d7983 */ /* 0x000f220000100800 */
[----:B------:R-:W-:-:S03]  /*ec40*/  FADD R20, R7, R20 ;  /* 0x0000001407147221 */ /* 0x000fc60000000000 */
[----:B------:R-:W4:Y:S04]  /*ec50*/  LDL.LU R39, [R1+0x430] ;  /* 0x0004300001277983 */ /* 0x000f280000300800 */
[----:B------:R-:W4:Y:S04]  /*ec60*/  LDL R44, [R1+0x33c] ;  /* 0x00033c00012c7983 */ /* 0x000f280000100800 */
[----:B------:R-:W4:Y:S04]  /*ec70*/  LDL.LU R38, [R1+0x434] ;  /* 0x0004340001267983 */ /* 0x000f280000300800 */
[----:B------:R-:W4:Y:S01]  /*ec80*/  LDL R43, [R1+0x2c0] ;  /* 0x0002c000012b7983 */ /* 0x000f220000100800 */
[----:B------:R-:W-:-:S03]  /*ec90*/  FADD R19, R6, R19 ;  /* 0x0000001306137221 */ /* 0x000fc60000000000 */
[----:B------:R-:W4:Y:S04]  /*eca0*/  LDL.LU R37, [R1+0x438] ;  /* 0x0004380001257983 */ /* 0x000f280000300800 */
[----:B------:R-:W4:Y:S04]  /*ecb0*/  LDL R42, [R1+0x2c4] ;  /* 0x0002c400012a7983 */ /* 0x000f280000100800 */
[----:B------:R-:W4:Y:S01]  /*ecc0*/  LDL.LU R36, [R1+0x43c] ;  /* 0x00043c0001247983 */ /* 0x000f220000300800 */
[----:B------:R-:W-:-:S03]  /*ecd0*/  FADD R18, R5, R18 ;  /* 0x0000001205127221 */ /* 0x000fc60000000000 */
[----:B------:R-:W4:Y:S04]  /*ece0*/  LDL R41, [R1+0x2c8] ;  /* 0x0002c80001297983 */ /* 0x000f280000100800 */
[----:B------:R-:W4:Y:S04]  /*ecf0*/  LDL.LU R35, [R1+0x440] ;  /* 0x0004400001237983 */ /* 0x000f280000300800 */
        /* <DEDUP_REMOVED lines=28> */
[----:B--2---:R-:W2:Y:S04]  /*eec0*/  LDL R60, [R1+0x2fc] ;  /* 0x0002fc00013c7983 */ /* 0x004ea80000100800 */
[----:B------:R-:W2:Y:S04]  /*eed0*/  LDL.LU R9, [R1+0x474] ;  /* 0x0004740001097983 */ /* 0x000ea80000300800 */
[----:B------:R-:W2:Y:S04]  /*eee0*/  LDL R59, [R1+0x280] ;  /* 0x00028000013b7983 */ /* 0x000ea80000100800 */
        /* <DEDUP_REMOVED lines=9> */
[----:B0-----:R-:W2:Y:S04]  /*ef80*/  LDL R86, [R1+0x294] ;  /* 0x0002940001567983 */ /* 0x001ea80000100800 */
[----:B------:R-:W2:Y:S04]  /*ef90*/  LDL.LU R3, [R1+0x48c] ;  /* 0x00048c0001037983 */ /* 0x000ea80000300800 */
[----:B------:R-:W2:Y:S04]  /*efa0*/  LDL R85, [R1+0x298] ;  /* 0x0002980001557983 */ /* 0x000ea80000100800 */
[----:B------:R-:W2:Y:S04]  /*efb0*/  LDL.LU R2, [R1+0x490] ;  /* 0x0004900001027983 */ /* 0x000ea80000300800 */
[----:B------:R-:W2:Y:S04]  /*efc0*/  LDL R84, [R1+0x29c] ;  /* 0x00029c0001547983 */ /* 0x000ea80000100800 */
[----:B------:R-:W2:Y:S01]  /*efd0*/  LDL.LU R0, [R1+0x494] ;  /* 0x0004940001007983 */ /* 0x000ea20000300800 */
[----:B---3--:R-:W-:-:S05]  /*efe0*/  FADD R54, R55, R54 ;  /* 0x0000003637367221 */ /* 0x008fca0000000000 */
[----:B------:R0:W-:Y:S01]  /*eff0*/  STL [R1+0x41c], R54 ;  /* 0x00041c3601007387 */ /* 0x0001e20000100800 */
[----:B------:R-:W-:-:S01]  /*f000*/  FADD R52, R53, R52 ;  /* 0x0000003435347221 */ /* 0x000fc20000000000 */
[----:B----4-:R-:W-:-:S04]  /*f010*/  FADD R50, R51, R50 ;  /* 0x0000003233327221 */ /* 0x010fc80000000000 */
[----:B------:R1:W-:Y:S01]  /*f020*/  STL [R1+0x420], R52 ;  /* 0x0004203401007387 */ /* 0x0003e20000100800 */
[----:B------:R-:W-:-:S03]  /*f030*/  FADD R48, R49, R48 ;  /* 0x0000003031307221 */ /* 0x000fc60000000000 */
        /* <DEDUP_REMOVED lines=37> */
[----:B--2---:R-:W-:-:S03]  /*f290*/  FADD R9, R60, R9 ;  /* 0x000000093c097221 */ /* 0x004fc60000000000 */
        /* <DEDUP_REMOVED lines=10> */
[----:B------:R2:W-:Y:S04]  /*f340*/  STL [R1+0x484], R5 ;  /* 0x0004840501007387 */ /* 0x0005e80000100800 */
[----:B------:R2:W-:Y:S01]  /*f350*/  STL [R1+0x488], R4 ;  /* 0x0004880401007387 */ /* 0x0005e20000100800 */
[----:B------:R-:W-:-:S03]  /*f360*/  FADD R3, R86, R3 ;  /* 0x0000000356037221 */ /* 0x000fc60000000000 */
[----:B------:R-:W2:Y:S04]  /*f370*/  LDL R55, [R1+0x2a0] ;  /* 0x0002a00001377983 */ /* 0x000ea80000100800 */
[----:B------:R2:W-:Y:S01]  /*f380*/  STL [R1+0x48c], R3 ;  /* 0x00048c0301007387 */ /* 0x0005e20000100800 */
[----:B------:R-:W-:-:S03]  /*f390*/  FADD R2, R85, R2 ;  /* 0x0000000255027221 */ /* 0x000fc60000000000 */
[----:B0-----:R-:W2:Y:S04]  /*f3a0*/  LDL.LU R54, [R1+0x498] ;  /* 0x0004980001367983 */ /* 0x001ea80000300800 */
[----:B------:R0:W-:Y:S01]  /*f3b0*/  STL [R1+0x490], R2 ;  /* 0x0004900201007387 */ /* 0x0001e20000100800 */
[----:B------:R-:W-:-:S03]  /*f3c0*/  FADD R0, R84, R0 ;  /* 0x0000000054007221 */ /* 0x000fc60000000000 */
[----:B------:R-:W2:Y:S04]  /*f3d0*/  LDL R53, [R1+0x2a4] ;  /* 0x0002a40001357983 */ /* 0x000ea80000100800 */
[----:B------:R0:W-:Y:S04]  /*f3e0*/  STL [R1+0x494], R0 ;  /* 0x0004940001007387 */ /* 0x0001e80000100800 */
[----:B-1----:R-:W2:Y:S04]  /*f3f0*/  LDL.LU R52, [R1+0x49c] ;  /* 0x00049c0001347983 */ /* 0x002ea80000300800 */
[----:B------:R-:W2:Y:S04]  /*f400*/  LDL R51, [R1+0x2a8] ;  /* 0x0002a80001337983 */ /* 0x000ea80000100800 */
[----:B---3--:R-:W3:Y:S04]  /*f410*/  LDL.LU R50, [R1+0x4a0] ;  /* 0x0004a00001327983 */ /* 0x008ee80000300800 */
[----:B------:R-:W3:Y:S04]  /*f420*/  LDL R49, [R1+0x2ac] ;  /* 0x0002ac0001317983 */ /* 0x000ee80000100800 */
[----:B----4-:R-:W4:Y:S04]  /*f430*/  LDL.LU R48, [R1+0x4a4] ;  /* 0x0004a40001307983 */ /* 0x010f280000300800 */
        /* <DEDUP_REMOVED lines=35> */
[----:B--2---:R-:W2:Y:S04]  /*f670*/  LDL.LU R10, [R1+0x4ec] ;  /* 0x0004ec00010a7983 */ /* 0x004ea80000300800 */
        /* <DEDUP_REMOVED lines=15> */
[----:B0-----:R-:W2:Y:S04]  /*f770*/  LDL.LU R2, [R1+0x50c] ;  /* 0x00050c0001027983 */ /* 0x001ea80000300800 */
[----:B------:R-:W2:Y:S04]  /*f780*/  LDL R84, [R1+0x218] ;  /* 0x0002180001547983 */ /* 0x000ea80000100800 */
[----:B------:R-:W2:Y:S01]  /*f790*/  LDL.LU R0, [R1+0x510] ;  /* 0x0005100001007983 */ /* 0x000ea20000300800 */
[----:B------:R-:W-:-:S05]  /*f7a0*/  FADD R54, R55, R54 ;  /* 0x0000003637367221 */ /* 0x000fca0000000000 */
[----:B------:R0:W-:Y:S01]  /*f7b0*/  STL [R1+0x498], R54 ;  /* 0x0004983601007387 */ /* 0x0001e20000100800 */
[----:B------:R-:W-:-:S01]  /*f7c0*/  FADD R52, R53, R52 ;  /* 0x0000003435347221 */ /* 0x000fc20000000000 */
[----:B---3--:R-:W-:-:S04]  /*f7d0*/  FADD R50, R51, R50 ;  /* 0x0000003233327221 */ /* 0x008fc80000000000 */
[----:B------:R1:W-:Y:S01]  /*f7e0*/  STL [R1+0x49c], R52 ;  /* 0x00049c3401007387 */ /* 0x0003e20000100800 */
[----:B----4-:R-:W-:-:S03]  /*f7f0*/  FADD R48, R49, R48 ;  /* 0x0000003031307221 */ /* 0x010fc60000000000 */
[----:B------:R-:W-:Y:S01]  /*f800*/  STL [R1+0x4a0], R50 ;  /* 0x0004a03201007387 */ /* 0x000fe20000100800 */
[----:B------:R-:W-:-:S03]  /*f810*/  FADD R46, R47, R46 ;  /* 0x0000002e2f2e7221 */ /* 0x000fc60000000000 */
[----:B------:R-:W-:Y:S01]  /*f820*/  STL [R1+0x4a4], R48 ;  /* 0x0004a43001007387 */ /* 0x000fe20000100800 */
[----:B------:R-:W-:-:S03]  /*f830*/  FADD R39, R45, R39 ;  /* 0x000000272d277221 */ /* 0x000fc60000000000 */
[----:B------:R-:W-:Y:S01]  /*f840*/  STL [R1+0x4a8], R46 ;  /* 0x0004a82e01007387 */ /* 0x000fe20000100800 */
        /* <DEDUP_REMOVED lines=45> */
[----:B------:R-:W-:-:S01]  /*fb20*/  FADD R3, R86, R3 ;  /* 0x0000000356037221 */ /* 0x000fc20000000000 */
[----:B------:R-:W-:Y:S01]  /*fb30*/  FADD R2, R85, R2 ;  /* 0x0000000255027221 */ /* 0x000fe20000000000 */
[----:B------:R-:W-:-:S02]  /*fb40*/  FADD R0, R84, R0 ;  /* 0x0000000054007221 */ /* 0x000fc40000000000 */
[----:B------:R-:W2:Y:S04]  /*fb50*/  LDL R84, [R1+0x21c] ;  /* 0x00021c0001547983 */ /* 0x000ea80000100800 */
[----:B------:R2:W-:Y:S04]  /*fb60*/  STL [R1+0x508], R3 ;  /* 0x0005080301007387 */ /* 0x0005e80000100800 */
[----:B------:R-:W2:Y:S04]  /*fb70*/  LDL.LU R85, [R1+0x514] ;  /* 0x0005140001557983 */ /* 0x000ea80000300800 */
[----:B------:R2:W-:Y:S04]  /*fb80*/  STL [R1+0x50c], R2 ;  /* 0x00050c0201007387 */ /* 0x0005e80000100800 */
[----:B------:R-:W2:Y:S04]  /*fb90*/  LDL R86, [R1+0x220] ;  /* 0x0002200001567983 */ /* 0x000ea80000100800 */
[----:B------:R2:W-:Y:S04]  /*fba0*/  STL [R1+0x510], R0 ;  /* 0x0005100001007387 */ /* 0x0005e80000100800 */
[----:B------:R-:W2:Y:S04]  /*fbb0*/  LDL.LU R87, [R1+0x518] ;  /* 0x0005180001577983 */ /* 0x000ea80000300800 */
[----:B------:R-:W2:Y:S04]  /*fbc0*/  LDL R56, [R1+0x224] ;  /* 0x0002240001387983 */ /* 0x000ea80000100800 */
[----:B------:R-:W2:Y:S04]  /*fbd0*/  LDL.LU R57, [R1+0x51c] ;  /* 0x00051c0001397983 */ /* 0x000ea80000300800 */
[----:B------:R-:W2:Y:S04]  /*fbe0*/  LDL R58, [R1+0x228] ;  /* 0x00022800013a7983 */ /* 0x000ea80000100800 */
[----:B------:R-:W2:Y:S04]  /*fbf0*/  LDL.LU R55, [R1+0x520] ;  /* 0x0005200001377983 */ /* 0x000ea80000300800 */
[----:B0-----:R-:W2:Y:S04]  /*fc00*/  LDL R54, [R1+0x22c] ;  /* 0x00022c0001367983 */ /* 0x001ea80000100800 */
[----:B------:R-:W2:Y:S04]  /*fc10*/  LDL.LU R53, [R1+0x524] ;  /* 0x0005240001357983 */ /* 0x000ea80000300800 */
[----:B-1----:R-:W2:Y:S04]  /*fc20*/  LDL R52, [R1+0x230] ;  /* 0x0002300001347983 */ /* 0x002ea80000100800 */
        /* <DEDUP_REMOVED lines=50> */
[----:B------:R-:W2:Y:S01]  /*ff50*/  LDL.LU R0, [R1+0x58c] ;  /* 0x00058c0001007983 */ /* 0x000ea20000300800 */
[----:B------:R-:W-:-:S03]  /*ff60*/  FADD R85, R84, R85 ;  /* 0x0000005554557221 */ /* 0x000fc60000000000 */
[----:B------:R-:W2:Y:S04]  /*ff70*/  LDL.LU R84, [R1+0xb80] ;  /* 0x000b800001547983 */ /* 0x000ea80000300800 */
[----:B------:R0:W-:Y:S01]  /*ff80*/  STL [R1+0x514], R85 ;  /* 0x0005145501007387 */ /* 0x0001e20000100800 */
[----:B------:R-:W-:-:S03]  /*ff90*/  FADD R87, R86, R87 ;  /* 0x0000005756577221 */ /* 0x000fc60000000000 */
[----:B0-----:R-:W2:Y:S04]  /*ffa0*/  LDL.LU R85, [R1+0xb7c] ;  /* 0x000b7c0001557983 */ /* 0x001ea80000300800 */
[----:B------:R-:W2:Y:S01]  /*ffb0*/  LDL.LU R86, [R1+0xb78] ;  /* 0x000b780001567983 */ /* 0x000ea20000300800 */
[----:B------:R-:W-:-:S03]  /*ffc0*/  FADD R57, R56, R57 ;  /* 0x0000003938397221 */ /* 0x000fc60000000000 */
[----:B------:R0:W-:Y:S01]  /*ffd0*/  STL [R1+0x518], R87 ;  /* 0x0005185701007387 */ /* 0x0001e20000100800 */
[----:B------:R-:W-:-:S03]  /*ffe0*/  FADD R55, R58, R55 ;  /* 0x000000373a377221 */ /* 0x000fc60000000000 */
[----:B0-----:R-:W2:Y:S04]  /*fff0*/  LDL.LU R87, [R1+0xb74] ;  /* 0x000b740001577983 */ /* 0x001ea80000300800 */
[----:B------:R-:W2:Y:S01]  /*10000*/  LDL.LU R56, [R1+0xb70] ;  /* 0x000b700001387983 */ /* 0x000ea20000300800 */
[----:B------:R-:W-:-:S03]  /*10010*/  FADD R53, R54, R53 ;  /* 0x0000003536357221 */ /* 0x000fc60000000000 */
[----:B------:R0:W-:Y:S01]  /*10020*/  STL [R1+0x51c], R57 ;  /* 0x00051c3901007387 */ /* 0x0001e20000100800 */
[----:B---3--:R-:W-:-:S03]  /*10030*/  FADD R39, R52, R39 ;  /* 0x0000002734277221 */ /* 0x008fc60000000000 */
[----:B0-----:R-:W3:Y:S01]  /*10040*/  LDL.LU R57, [R1+0xb6c] ;  /* 0x000b6c0001397983 */ /* 0x001ee20000300800 */
[----:B----4-:R-:W-:-:S03]  /*10050*/  FADD R38, R51, R38 ;  /* 0x0000002633267221 */ /* 0x010fc60000000000 */
[----:B------:R-:W4:Y:S04]  /*10060*/  LDL.LU R58, [R1+0xb68] ;  /* 0x000b6800013a7983 */ /* 0x000f280000300800 */
[----:B------:R-:W-:Y:S01]  /*10070*/  STL [R1+0x520], R55 ;  /* 0x0005203701007387 */ /* 0x000fe20000100800 */
[----:B------:R-:W-:-:S03]  /*10080*/  FADD R37, R50, R37 ;  /* 0x0000002532257221 */ /* 0x000fc60000000000 */
[----:B------:R-:W-:Y:S04]  /*10090*/  STL [R1+0x524], R53 ;  /* 0x0005243501007387 */ /* 0x000fe80000100800 */
[----:B------:R-:W-:Y:S01]  /*100a0*/  STL [R1+0x528], R39 ;  /* 0x0005282701007387 */ /* 0x000fe20000100800 */
[----:B------:R-:W-:-:S03]  /*100b0*/  FADD R36, R49, R36 ;  /* 0x0000002431247221 */ /* 0x000fc60000000000 */
[----:B------:R-:W-:Y:S04]  /*100c0*/  STL [R1+0x52c], R38 ;  /* 0x00052c2601007387 */ /* 0x000fe80000100800 */
[----:B------:R-:W-:Y:S01]  /*100d0*/  STL [R1+0x530], R37 ;  /* 0x0005302501007387 */ /* 0x000fe20000100800 */
[----:B------:R-:W-:-:S03]  /*100e0*/  FADD R35, R48, R35 ;  /* 0x0000002330237221 */ /* 0x000fc60000000000 */
        /* <DEDUP_REMOVED lines=16> */
[----:B------:R-:W-:Y:S01]  /*101f0*/  STL [R1+0x554], R28 ;  /* 0x0005541c01007387 */ /* 0x000fe20000100800 */
[----:B------:R-:W-:-:S03]  /*10200*/  FADD R26, R71, R26 ;  /* 0x0000001a471a7221 */ /* 0x000fc60000000000 */
[----:B------:R-:W-:Y:S01]  /*10210*/  STL [R1+0x558], R27 ;  /* 0x0005581b01007387 */ /* 0x000fe20000100800 */
[----:B------:R-:W-:-:S03]  /*10220*/  FADD R25, R70, R25 ;  /* 0x0000001946197221 */ /* 0x000fc60000000000 */
[----:B------:R-:W-:Y:S01]  /*10230*/  STL [R1+0x55c], R26 ;  /* 0x00055c1a01007387 */ /* 0x000fe20000100800 */
[----:B--2---:R-:W-:-:S03]  /*10240*/  FADD R24, R69, R24 ;  /* 0x0000001845187221 */ /* 0x004fc60000000000 */
        /* <DEDUP_REMOVED lines=14> */
[----:B------:R-:W-:Y:S04]  /*10330*/  STL [R1+0x57c], R5 ;  /* 0x00057c0501007387 */ /* 0x000fe80000100800 */
[----:B------:R-:W-:Y:S01]  /*10340*/  STL [R1+0x580], R4 ;  /* 0x0005800401007387 */ /* 0x000fe20000100800 */
[----:B------:R-:W-:-:S03]  /*10350*/  FADD R3, R61, R3 ;  /* 0x000000033d037221 */ /* 0x000fc60000000000 */
[----:B0-----:R-:W2:Y:S04]  /*10360*/  LDL R30, [R1+0x198] ;  /* 0x00019800011e7983 */ /* 0x001ea80000100800 */
[----:B------:R0:W-:Y:S01]  /*10370*/  STL [R1+0x584], R3 ;  /* 0x0005840301007387 */ /* 0x0001e20000100800 */
[----:B------:R-:W-:-:S03]  /*10380*/  FADD R2, R60, R2 ;  /* 0x000000023c027221 */ /* 0x000fc60000000000 */
[----:B-1----:R-:W2:Y:S04]  /*10390*/  LDL.LU R29, [R1+0x590] ;  /* 0x00059000011d7983 */ /* 0x002ea80000300800 */
[----:B------:R1:W-:Y:S01]  /*103a0*/  STL [R1+0x588], R2 ;  /* 0x0005880201007387 */ /* 0x0003e20000100800 */
[----:B------:R-:W-:-:S03]  /*103b0*/  FADD R0, R59, R0 ;  /* 0x000000003b007221 */ /* 0x000fc60000000000 */
[----:B------:R-:W3:Y:S04]  /*103c0*/  LDL R59, [R1+0x19c] ;  /* 0x00019c00013b7983 */ /* 0x000ee80000100800 */
[----:B------:R1:W-:Y:S04]  /*103d0*/  STL [R1+0x58c], R0 ;  /* 0x00058c0001007387 */ /* 0x0003e80000100800 */
[----:B------:R-:W3:Y:S04]  /*103e0*/  LDL.LU R60, [R1+0x594] ;  /* 0x00059400013c7983 */ /* 0x000ee80000300800 */
        /* <DEDUP_REMOVED lines=11> */
[----:B0-----:R-:W4:Y:S04]  /*104a0*/  LDL.LU R3, [R1+0x5ac] ;  /* 0x0005ac0001037983 */ /* 0x001f280000300800 */
[----:B------:R-:W4:Y:S04]  /*104b0*/  LDL R35, [R1+0x1b8] ;  /* 0x0001b80001237983 */ /* 0x000f280000100800 */
[----:B-1----:R-:W4:Y:S04]  /*104c0*/  LDL.LU R2, [R1+0x5b0] ;  /* 0x0005b00001027983 */ /* 0x002f280000300800 */
[----:B------:R-:W4:Y:S04]  /*104d0*/  LDL R34, [R1+0x1bc] ;  /* 0x0001bc0001227983 */ /* 0x000f280000100800 */
[----:B------:R-:W4:Y:S04]  /*104e0*/  LDL.LU R0, [R1+0x5b4] ;  /* 0x0005b40001007983 */ /* 0x000f280000300800 */
[----:B------:R-:W4:Y:S04]  /*104f0*/  LDL R55, [R1+0x140] ;  /* 0x0001400001377983 */ /* 0x000f280000100800 */
[----:B------:R-:W4:Y:S04]  /*10500*/  LDL R54, [R1+0x144] ;  /* 0x0001440001367983 */ /* 0x000f280000100800 */
[----:B------:R-:W4:Y:S04]  /*10510*/  LDL R53, [R1+0x148] ;  /* 0x0001480001357983 */ /* 0x000f280000100800 */
[----:B------:R-:W4:Y:S04]  /*10520*/  LDL R52, [R1+0x14c] ;  /* 0x00014c0001347983 */ /* 0x000f280000100800 */
[----:B------:R-:W4:Y:S04]  /*10530*/  LDL R51, [R1+0x150] ;  /* 0x0001500001337983 */ /* 0x000f280000100800 */
        /* <DEDUP_REMOVED lines=25> */
[----:B------:R-:W4:Y:S04]  /*106d0*/  LDL R69, [R1+0x108] ;  /* 0x0001080001457983 */ /* 0x000f280000100800 */
[----:B------:R-:W4:Y:S04]  /*106e0*/  LDL R68, [R1+0x10c] ;  /* 0x00010c0001447983 */ /* 0x000f280000100800 */
[----:B------:R-:W4:Y:S04]  /*106f0*/  LDL.LU R33, [R1+0x5b8] ;  /* 0x0005b80001217983 */ /* 0x000f280000300800 */
[----:B------:R-:W4:Y:S04]  /*10700*/  LDL.LU R32, [R1+0x5bc] ;  /* 0x0005bc0001207983 */ /* 0x000f280000300800 */
[----:B------:R-:W4:Y:S01]  /*10710*/  LDL.LU R31, [R1+0x5c0] ;  /* 0x0005c000011f7983 */ /* 0x000f220000300800 */
[----:B--2---:R-:W-:-:S05]  /*10720*/  FADD R29, R30, R29 ;  /* 0x0000001d1e1d7221 */ /* 0x004fca0000000000 */
[----:B------:R0:W-:Y:S04]  /*10730*/  STL [R1+0x590], R29 ;  /* 0x0005901d01007387 */ /* 0x0001e80000100800 */
[----:B------:R-:W2:Y:S04]  /*10740*/  LDL.LU R30, [R1+0x5c4] ;  /* 0x0005c400011e7983 */ /* 0x000ea80000300800 */
[----:B0-----:R-:W2:Y:S01]  /*10750*/  LDL.LU R29, [R1+0x5c8] ;  /* 0x0005c800011d7983 */ /* 0x001ea20000300800 */
[----:B---3--:R-:W-:-:S03]  /*10760*/  FADD R60, R59, R60 ;  /* 0x0000003c3b3c7221 */ /* 0x008fc60000000000 */
[----:B------:R-:W3:Y:S04]  /*10770*/  LDL.LU R59, [R1+0xb64] ;  /* 0x000b6400013b7983 */ /* 0x000ee80000300800 */
[----:B------:R0:W-:Y:S01]  /*10780*/  STL [R1+0x594], R60 ;  /* 0x0005943c01007387 */ /* 0x0001e20000100800 */
[----:B----4-:R-:W-:-:S03]  /*10790*/  FADD R62, R61, R62 ;  /* 0x0000003e3d3e7221 */ /* 0x010fc60000000000 */
[----:B0-----:R-:W4:Y:S01]  /*107a0*/  LDL.LU R60, [R1+0xb60] ;  /* 0x000b6000013c7983 */ /* 0x001f220000300800 */
[----:B------:R-:W-:-:S03]  /*107b0*/  FADD R64, R63, R64 ;  /* 0x000000403f407221 */ /* 0x000fc60000000000 */
[----:B------:R-:W4:Y:S04]  /*107c0*/  LDL.LU R61, [R1+0xb5c] ;  /* 0x000b5c00013d7983 */ /* 0x000f280000300800 */
[----:B------:R0:W-:Y:S01]  /*107d0*/  STL [R1+0x598], R62 ;  /* 0x0005983e01007387 */ /* 0x0001e20000100800 */
[----:B------:R-:W-:-:S03]  /*107e0*/  FADD R66, R65, R66 ;  /* 0x0000004241427221 */ /* 0x000fc60000000000 */
[----:B0-----:R-:W4:Y:S01]  /*107f0*/  LDL.LU R62, [R1+0xb58] ;  /* 0x000b5800013e7983 */ /* 0x001f220000300800 */
[----:B------:R-:W-:-:S03]  /*10800*/  FADD R39, R67, R39 ;  /* 0x0000002743277221 */ /* 0x000fc60000000000 */
[----:B------:R-:W4:Y:S01]  /*10810*/  LDL.LU R63, [R1+0xb54] ;  /* 0x000b5400013f7983 */ /* 0x000f220000300800 */
[----:B------:R-:W-:-:S03]  /*10820*/  FADD R37, R38, R37 ;  /* 0x0000002526257221 */ /* 0x000fc60000000000 */
[----:B------:R0:W-:Y:S01]  /*10830*/  STL [R1+0x59c], R64 ;  /* 0x00059c4001007387 */ /* 0x0001e20000100800 */
[----:B------:R-:W-:-:S03]  /*10840*/  FADD R3, R36, R3 ;  /* 0x0000000324037221 */ /* 0x000fc60000000000 */
[----:B0-----:R-:W4:Y:S04]  /*10850*/  LDL.LU R64, [R1+0xb50] ;  /* 0x000b500001407983 */ /* 0x001f280000300800 */
[----:B------:R-:W4:Y:S01]  /*10860*/  LDL.LU R65, [R1+0xb4c] ;  /* 0x000b4c0001417983 */ /* 0x000f220000300800 */
[----:B------:R-:W-:-:S03]  /*10870*/  FADD R2, R35, R2 ;  /* 0x0000000223027221 */ /* 0x000fc60000000000 */
[----:B------:R0:W-:Y:S01]  /*10880*/  STL [R1+0x5a0], R66 ;  /* 0x0005a04201007387 */ /* 0x0001e20000100800 */
[----:B------:R-:W-:-:S03]  /*10890*/  FADD R0, R34, R0 ;  /* 0x0000000022007221 */ /* 0x000fc60000000000 */
[----:B0-----:R-:W4:Y:S04]  /*108a0*/  LDL.LU R66, [R1+0xb48] ;  /* 0x000b480001427983 */ /* 0x001f280000300800 */
[----:B------:R-:W4:Y:S04]  /*108b0*/  LDL.LU R67, [R1+0xb44] ;  /* 0x000b440001437983 */ /* 0x000f280000300800 */
[----:B------:R-:W-:Y:S04]  /*108c0*/  STL [R1+0x5a4], R39 ;  /* 0x0005a42701007387 */ /* 0x000fe80000100800 */
[----:B------:R-:W-:Y:S04]  /*108d0*/  STL [R1+0x5a8], R37 ;  /* 0x0005a82501007387 */ /* 0x000fe80000100800 */
[----:B------:R0:W-:Y:S04]  /*108e0*/  STL [R1+0x5ac], R3 ;  /* 0x0005ac0301007387 */ /* 0x0001e80000100800 */
[----:B0-----:R-:W3:Y:S04]  /*108f0*/  LDL.LU R3, [R1+0x5fc] ;  /* 0x0005fc0001037983 */ /* 0x001ee80000300800 */
[----:B------:R0:W-:Y:S04]  /*10900*/  STL [R1+0x5b0], R2 ;  /* 0x0005b00201007387 */ /* 0x0001e80000100800 */
[----:B0-----:R-:W4:Y:S04]  /*10910*/  LDL.LU R2, [R1+0x600] ;  /* 0x0006000001027983 */ /* 0x001f280000300800 */
[----:B------:R0:W-:Y:S04]  /*10920*/  STL [R1+0x5b4], R0 ;  /* 0x0005b40001007387 */ /* 0x0001e80000100800 */
[----:B0-----:R-:W4:Y:S01]  /*10930*/  LDL.LU R0, [R1+0x604] ;  /* 0x0006040001007983 */ /* 0x001f220000300800 */
        /* <DEDUP_REMOVED lines=13> */
[----:B------:R-:W-:-:S04]  /*10a10*/  FADD R32, R54, R32 ;  /* 0x0000002036207221 */ /* 0x000fc80000000000 */
[----:B------:R-:W-:Y:S01]  /*10a20*/  STL [R1+0x5b8], R33 ;  /* 0x0005b82101007387 */ /* 0x000fe20000100800 */
[----:B------:R-:W-:-:S03]  /*10a30*/  FADD R31, R53, R31 ;  /* 0x0000001f351f7221 */ /* 0x000fc60000000000 */
[----:B------:R-:W-:Y:S04]  /*10a40*/  STL [R1+0x5bc], R32 ;  /* 0x0005bc2001007387 */ /* 0x000fe80000100800 */
[----:B------:R-:W-:Y:S01]  /*10a50*/  STL [R1+0x5c0], R31 ;  /* 0x0005c01f01007387 */ /* 0x000fe20000100800 */
[----:B--2---:R-:W-:-:S01]  /*10a60*/  FADD R30, R52, R30 ;  /* 0x0000001e341e7221 */ /* 0x004fc20000000000 */
[----:B------:R-:W-:-:S04]  /*10a70*/  FADD R29, R51, R29 ;  /* 0x0000001d331d7221 */ /* 0x000fc80000000000 */
[----:B------:R-:W-:Y:S04]  /*10a80*/  STL [R1+0x5c4], R30 ;  /* 0x0005c41e01007387 */ /* 0x000fe80000100800 */
[----:B------:R-:W-:Y:S04]  /*10a90*/  STL [R1+0x5c8], R29 ;  /* 0x0005c81d01007387 */ /* 0x000fe80000100800 */
[----:B------:R-:W-:Y:S04]  /*10aa0*/  STL [R1+0x5cc], R28 ;  /* 0x0005cc1c01007387 */ /* 0x000fe80000100800 */
[----:B------:R-:W-:Y:S04]  /*10ab0*/  STL [R1+0x5d0], R27 ;  /* 0x0005d01b01007387 */ /* 0x000fe80000100800 */
[----:B------:R-:W-:Y:S04]  /*10ac0*/  STL [R1+0x5d4], R26 ;  /* 0x0005d41a01007387 */ /* 0x000fe80000100800 */
[----:B------:R-:W-:Y:S04]  /*10ad0*/  STL [R1+0x5d8], R25 ;  /* 0x0005d81901007387 */ /* 0x000fe80000100800 */
[----:B------:R-:W-:Y:S04]  /*10ae0*/  STL [R1+0x5dc], R24 ;  /* 0x0005dc1801007387 */ /* 0x000fe80000100800 */
[----:B------:R0:W-:Y:S04]  /*10af0*/  STL [R1+0x5e0], R10 ;  /* 0x0005e00a01007387 */ /* 0x0001e80000100800 */
[----:B------:R-:W-:Y:S04]  /*10b00*/  STL [R1+0x5e4], R9 ;  /* 0x0005e40901007387 */ /* 0x000fe80000100800 */
[----:B------:R-:W-:Y:S04]  /*10b10*/  STL [R1+0x5e8], R8 ;  /* 0x0005e80801007387 */ /* 0x000fe80000100800 */
[----:B------:R-:W-:Y:S04]  /*10b20*/  STL [R1+0x5ec], R7 ;  /* 0x0005ec0701007387 */ /* 0x000fe80000100800 */
[----:B------:R-:W-:Y:S04]  /*10b30*/  STL [R1+0x5f0], R6 ;  /* 0x0005f00601007387 */ /* 0x000fe80000100800 */
[----:B------:R-:W-:Y:S04]  /*10b40*/  STL [R1+0x5f4], R5 ;  /* 0x0005f40501007387 */ /* 0x000fe80000100800 */
[----:B------:R-:W-:Y:S01]  /*10b50*/  STL [R1+0x5f8], R4 ;  /* 0x0005f80401007387 */ /* 0x000fe20000100800 */
[----:B---3--:R-:W-:-:S01]  /*10b60*/  FADD R3, R70, R3 ;  /* 0x0000000346037221 */ /* 0x008fc20000000000 */
[----:B----4-:R-:W-:Y:S01]  /*10b70*/  FADD R2, R69, R2 ;  /* 0x0000000245027221 */ /* 0x010fe20000000000 */
[----:B------:R-:W-:-:S02]  /*10b80*/  FADD R0, R68, R0 ;  /* 0x0000000044007221 */ /* 0x000fc40000000000 */
[----:B------:R-:W2:Y:S04]  /*10b90*/  LDL R68, [R1+0x110] ;  /* 0x0001100001447983 */ /* 0x000ea80000100800 */
[----:B------:R1:W-:Y:S04]  /*10ba0*/  STL [R1+0x5fc], R3 ;  /* 0x0005fc0301007387 */ /* 0x0003e80000100800 */
[----:B0-----:R-:W2:Y:S04]  /*10bb0*/  LDL.LU R10, [R1+0x608] ;  /* 0x00060800010a7983 */ /* 0x001ea80000300800 */
[----:B------:R0:W-:Y:S04]  /*10bc0*/  STL [R1+0x600], R2 ;  /* 0x0006000201007387 */ /* 0x0001e80000100800 */
[----:B------:R-:W3:Y:S04]  /*10bd0*/  LDL R69, [R1+0x114] ;  /* 0x0001140001457983 */ /* 0x000ee80000100800 */
[----:B------:R4:W-:Y:S04]  /*10be0*/  STL [R1+0x604], R0 ;  /* 0x0006040001007387 */ /* 0x0009e80000100800 */
[----:B------:R-:W3:Y:S04]  /*10bf0*/  LDL.LU R27, [R1+0x60c] ;  /* 0x00060c00011b7983 */ /* 0x000ee80000300800 */
[----:B------:R-:W3:Y:S04]  /*10c00*/  LDL R70, [R1+0x118] ;  /* 0x0001180001467983 */ /* 0x000ee80000100800 */
        /* <DEDUP_REMOVED lines=20> */
[----:B-1----:R-:W3:Y:S04]  /*10d50*/  LDL.LU R3, [R1+0x638] ;  /* 0x0006380001037983 */ /* 0x002ee80000300800 */
[----:B------:R-:W3:Y:S04]  /*10d60*/  LDL R55, [R1+0xc4] ;  /* 0x0000c40001377983 */ /* 0x000ee80000100800 */
[----:B0-----:R-:W3:Y:S04]  /*10d70*/  LDL.LU R2, [R1+0x63c] ;  /* 0x00063c0001027983 */ /* 0x001ee80000300800 */
[----:B------:R-:W3:Y:S04]  /*10d80*/  LDL R54, [R1+0xc8] ;  /* 0x0000c80001367983 */ /* 0x000ee80000100800 */
[----:B----4-:R-:W4:Y:S04]  /*10d90*/  LDL.LU R0, [R1+0x640] ;  /* 0x0006400001007983 */ /* 0x010f280000300800 */
        /* <DEDUP_REMOVED lines=15> */
[----:B------:R-:W4:Y:S01]  /*10e90*/  LDL.LU R4, [R1+0x668] ;  /* 0x0006680001047983 */ /* 0x000f220000300800 */
[----:B--2---:R-:W-:-:S03]  /*10ea0*/  FADD R10, R68, R10 ;  /* 0x0000000a440a7221 */ /* 0x004fc60000000000 */
[----:B------:R-:W2:Y:S04]  /*10eb0*/  LDL.LU R68, [R1+0xb40] ;  /* 0x000b400001447983 */ /* 0x000ea80000300800 */
[----:B------:R0:W-:Y:S01]  /*10ec0*/  STL [R1+0x608], R10 ;  /* 0x0006080a01007387 */ /* 0x0001e20000100800 */
[----:B---3--:R-:W-:-:S03]  /*10ed0*/  FADD R27, R69, R27 ;  /* 0x0000001b451b7221 */ /* 0x008fc60000000000 */
[----:B0-----:R-:W3:Y:S04]  /*10ee0*/  LDL.LU R10, [R1+0x650] ;  /* 0x00065000010a7983 */ /* 0x001ee80000300800 */
        /* <DEDUP_REMOVED lines=14> */
[----:B0-----:R-:W2:Y:S01]  /*10fd0*/  LDL.LU R29, [R1+0x644] ;  /* 0x00064400011d7983 */ /* 0x001ea20000300800 */
[----:B------:R-:W-:-:S03]  /*10fe0*/  FADD R34, R35, R34 ;  /* 0x0000002223227221 */ /* 0x000fc60000000000 */
[----:B------:R-:W2:Y:S04]  /*10ff0*/  LDL.LU R40, [R1+0xb30] ;  /* 0x000b300001287983 */ /* 0x000ea80000300800 */
[----:B------:R0:W-:Y:S01]  /*11000*/  STL [R1+0x618], R41 ;  /* 0x0006182901007387 */ /* 0x0001e20000100800 */
[----:B------:R-:W-:-:S03]  /*11010*/  FADD R32, R33, R32 ;  /* 0x0000002021207221 */ /* 0x000fc60000000000 */
[----:B0-----:R-:W2:Y:S01]  /*11020*/  LDL.LU R41, [R1+0xb2c] ;  /* 0x000b2c0001297983 */ /* 0x001ea20000300800 */
[----:B------:R-:W-:-:S03]  /*11030*/  FADD R30, R31, R30 ;  /* 0x0000001e1f1e7221 */ /* 0x000fc60000000000 */
[----:B------:R-:W2:Y:S04]  /*11040*/  LDL.LU R42, [R1+0xb28] ;  /* 0x000b2800012a7983 */ /* 0x000ea80000300800 */
[----:B------:R0:W-:Y:S01]  /*11050*/  STL [R1+0x61c], R43 ;  /* 0x00061c2b01007387 */ /* 0x0001e20000100800 */
[----:B------:R-:W-:-:S01]  /*11060*/  FADD R25, R26, R25 ;  /* 0x000000191a197221 */ /* 0x000fc20000000000 */
[----:B------:R-:W-:Y:S02]  /*11070*/  FADD R3, R24, R3 ;  /* 0x0000000318037221 */ /* 0x000fe40000000000 */
[----:B0-----:R-:W2:Y:S04]  /*11080*/  LDL.LU R43, [R1+0xb24] ;  /* 0x000b2400012b7983 */ /* 0x001ea80000300800 */
[----:B------:R-:W-:Y:S01]  /*11090*/  STL [R1+0x620], R38 ;  /* 0x0006202601007387 */ /* 0x000fe20000100800 */
[----:B------:R-:W-:-:S03]  /*110a0*/  FADD R2, R55, R2 ;  /* 0x0000000237027221 */ /* 0x000fc60000000000 */
[----:B------:R-:W-:Y:S04]  /*110b0*/  STL [R1+0x624], R36 ;  /* 0x0006242401007387 */ /* 0x000fe80000100800 */
[----:B------:R-:W-:Y:S01]  /*110c0*/  STL [R1+0x628], R34 ;  /* 0x0006282201007387 */ /* 0x000fe20000100800 */
[----:B----4-:R-:W-:-:S03]  /*110d0*/  FADD R0, R54, R0 ;  /* 0x0000000036007221 */ /* 0x010fc60000000000 */
[----:B------:R-:W-:Y:S04]  /*110e0*/  STL [R1+0x62c], R32 ;  /* 0x00062c2001007387 */ /* 0x000fe80000100800 */
[----:B------:R-:W-:Y:S04]  /*110f0*/  STL [R1+0x630], R30 ;  /* 0x0006301e01007387 */ /* 0x000fe80000100800 */
[----:B------:R-:W-:Y:S04]  /*11100*/  STL [R1+0x634], R25 ;  /* 0x0006341901007387 */ /* 0x000fe80000100800 */
[----:B------:R-:W4:Y:S04]  /*11110*/  LDL R26, [R1+0xf4] ;  /* 0x0000f400011a7983 */ /* 0x000f280000100800 */
[----:B------:R0:W-:Y:S04]  /*11120*/  STL [R1+0x638], R3 ;  /* 0x0006380301007387 */ /* 0x0001e80000100800 */
[----:B0-----:R-:W4:Y:S04]  /*11130*/  LDL.LU R3, [R1+0x66c] ;  /* 0x00066c0001037983 */ /* 0x001f280000300800 */
[----:B------:R0:W-:Y:S04]  /*11140*/  STL [R1+0x63c], R2 ;  /* 0x00063c0201007387 */ /* 0x0001e80000100800 */
[----:B------:R-:W4:Y:S04]  /*11150*/  LDL R25, [R1+0xf8] ;  /* 0x0000f80001197983 */ /* 0x000f280000100800 */
[----:B------:R1:W-:Y:S04]  /*11160*/  STL [R1+0x640], R0 ;  /* 0x0006400001007387 */ /* 0x0003e80000100800 */
[----:B0-----:R-:W4:Y:S04]  /*11170*/  LDL.LU R2, [R1+0x670] ;  /* 0x0006700001027983 */ /* 0x001f280000300800 */
[----:B------:R-:W4:Y:S04]  /*11180*/  LDL R24, [R1+0xfc] ;  /* 0x0000fc0001187983 */ /* 0x000f280000100800 */
[----:B-1----:R-:W4:Y:S01]  /*11190*/  LDL.LU R0, [R1+0x674] ;  /* 0x0006740001007983 */ /* 0x002f220000300800 */
[----:B------:R-:W-:-:S01]  /*111a0*/  FADD R9, R49, R9 ;  /* 0x0000000931097221 */ /* 0x000fc20000000000 */
[----:B------:R-:W-:Y:S01]  /*111b0*/  FADD R8, R48, R8 ;  /* 0x0000000830087221 */ /* 0x000fe20000000000 */
[----:B------:R-:W-:-:S01]  /*111c0*/  FADD R7, R47, R7 ;  /* 0x000000072f077221 */ /* 0x000fc20000000000 */
[----:B------:R-:W-:Y:S01]  /*111d0*/  FADD R6, R46, R6 ;  /* 0x000000062e067221 */ /* 0x000fe20000000000 */
[----:B------:R-:W-:-:S01]  /*111e0*/  FADD R5, R45, R5 ;  /* 0x000000052d057221 */ /* 0x000fc20000000000 */
[----:B------:R-:W-:Y:S01]  /*111f0*/  FADD R4, R44, R4 ;  /* 0x000000042c047221 */ /* 0x000fe20000000000 */
[----:B---3--:R-:W-:-:S01]  /*11200*/  FADD R10, R50, R10 ;  /* 0x0000000a320a7221 */ /* 0x008fc20000000000 */
[----:B--2---:R-:W-:Y:S01]  /*11210*/  FADD R27, R51, R27 ;  /* 0x0000001b331b7221 */ /* 0x004fe20000000000 */
[----:B------:R-:W-:-:S01]  /*11220*/  FADD R28, R52, R28 ;  /* 0x0000001c341c7221 */ /* 0x000fc20000000000 */
[----:B------:R-:W-:-:S05]  /*11230*/  FADD R29, R53, R29 ;  /* 0x0000001d351d7221 */ /* 0x000fca0000000000 */
[----:B------:R0:W-:Y:S04]  /*11240*/  STL [R1+0x644], R29 ;  /* 0x0006441d01007387 */ /* 0x0001e80000100800 */
[----:B------:R-:W-:Y:S04]  /*11250*/  STL [R1+0x648], R28 ;  /* 0x0006481c01007387 */ /* 0x000fe80000100800 */
[----:B------:R1:W-:Y:S04]  /*11260*/  STL [R1+0x64c], R27 ;  /* 0x00064c1b01007387 */ /* 0x0003e80000100800 */
[----:B------:R-:W-:Y:S04]  /*11270*/  STL [R1+0x650], R10 ;  /* 0x0006500a01007387 */ /* 0x000fe80000100800 */
[----:B------:R-:W-:Y:S04]  /*11280*/  STL [R1+0x654], R9 ;  /* 0x0006540901007387 */ /* 0x000fe80000100800 */
[----:B------:R-:W-:Y:S04]  /*11290*/  STL [R1+0x658], R8 ;  /* 0x0006580801007387 */ /* 0x000fe80000100800 */
[----:B------:R-:W-:Y:S04]  /*112a0*/  STL [R1+0x65c], R7 ;  /* 0x00065c0701007387 */ /* 0x000fe80000100800 */
[----:B------:R-:W2:Y:S04]  /*112b0*/  LDL R35, [R1+0x80] ;  /* 0x0000800001237983 */ /* 0x000ea80000100800 */
[----:B------:R-:W-:Y:S04]  /*112c0*/  STL [R1+0x660], R6 ;  /* 0x0006600601007387 */ /* 0x000fe80000100800 */
[----:B------:R-:W2:Y:S04]  /*112d0*/  LDL.LU R34, [R1+0x678] ;  /* 0x0006780001227983 */ /* 0x000ea80000300800 */
[----:B------:R3:W-:Y:S04]  /*112e0*/  STL [R1+0x664], R5 ;  /* 0x0006640501007387 */ /* 0x0007e80000100800 */
[----:B------:R-:W2:Y:S04]  /*112f0*/  LDL R33, [R1+0x84] ;  /* 0x0000840001217983 */ /* 0x000ea80000100800 */
[----:B------:R-:W-:Y:S04]  /*11300*/  STL [R1+0x668], R4 ;  /* 0x0006680401007387 */ /* 0x000fe80000100800 */
[----:B------:R-:W2:Y:S04]  /*11310*/  LDL R53, [R1+0x88] ;  /* 0x0000880001357983 */ /* 0x000ea80000100800 */
[----:B------:R-:W2:Y:S04]  /*11320*/  LDL R51, [R1+0x8c] ;  /* 0x00008c0001337983 */ /* 0x000ea80000100800 */
[----:B------:R-:W2:Y:S04]  /*11330*/  LDL R49, [R1+0x90] ;  /* 0x0000900001317983 */ /* 0x000ea80000100800 */
[----:B------:R-:W2:Y:S04]  /*11340*/  LDL R47, [R1+0x94] ;  /* 0x00009400012f7983 */ /* 0x000ea80000100800 */
[----:B------:R-:W2:Y:S04]  /*11350*/  LDL R45, [R1+0x98] ;  /* 0x00009800012d7983 */ /* 0x000ea80000100800 */
[----:B------:R-:W2:Y:S01]  /*11360*/  LDL R31, [R1+0x9c] ;  /* 0x00009c00011f7983 */ /* 0x000ea20000100800 */
[----:B----4-:R-:W-:-:S03]  /*11370*/  FADD R3, R26, R3 ;  /* 0x000000031a037221 */ /* 0x010fc60000000000 */
[----:B0-----:R-:W4:Y:S04]  /*11380*/  LDL R29, [R1+0xa0] ;  /* 0x0000a000011d7983 */ /* 0x001f280000100800 */
[----:B-1----:R-:W4:Y:S04]  /*11390*/  LDL R27, [R1+0xa4] ;  /* 0x0000a400011b7983 */ /* 0x002f280000100800 */
[----:B------:R-:W4:Y:S04]  /*113a0*/  LDL R55, [R1+0xa8] ;  /* 0x0000a80001377983 */ /* 0x000f280000100800 */
[----:B------:R-:W4:Y:S01]  /*113b0*/  LDL R54, [R1+0xac] ;  /* 0x0000ac0001367983 */ /* 0x000f220000100800 */
[----:B------:R-:W-:-:S03]  /*113c0*/  FADD R2, R25, R2 ;  /* 0x0000000219027221 */ /* 0x000fc60000000000 */
[----:B------:R-:W4:Y:S04]  /*113d0*/  LDL R52, [R1+0xb0] ;  /* 0x0000b00001347983 */ /* 0x000f280000100800 */
[----:B------:R-:W4:Y:S01]  /*113e0*/  LDL R50, [R1+0xb4] ;  /* 0x0000b40001327983 */ /* 0x000f220000100800 */
[----:B------:R-:W-:-:S03]  /*113f0*/  FADD R0, R24, R0 ;  /* 0x0000000018007221 */ /* 0x000fc60000000000 */
[----:B------:R-:W4:Y:S04]  /*11400*/  LDL R48, [R1+0xb8] ;  /* 0x0000b80001307983 */ /* 0x000f280000100800 */
[----:B------:R-:W4:Y:S04]  /*11410*/  LDL R46, [R1+0xbc] ;  /* 0x0000bc00012e7983 */ /* 0x000f280000100800 */
[----:B------:R-:W4:Y:S04]  /*11420*/  LDL R44, [R1+0x40] ;  /* 0x00004000012c7983 */ /* 0x000f280000100800 */
[----:B------:R-:W4:Y:S04]  /*11430*/  LDL.LU R32, [R1+0x67c] ;  /* 0x00067c0001207983 */ /* 0x000f280000300800 */
[----:B------:R0:W-:Y:S04]  /*11440*/  STL [R1+0x66c], R3 ;  /* 0x00066c0301007387 */ /* 0x0001e80000100800 */
[----:B---3--:R-:W3:Y:S04]  /*11450*/  LDL.LU R5, [R1+0x680] ;  /* 0x0006800001057983 */ /* 0x008ee80000300800 */
[----:B------:R1:W-:Y:S04]  /*11460*/  STL [R1+0x670], R2 ;  /* 0x0006700201007387 */ /* 0x0003e80000100800 */
[----:B0-----:R-:W3:Y:S04]  /*11470*/  LDL.LU R3, [R1+0x684] ;  /* 0x0006840001037983 */ /* 0x001ee80000300800 */
[----:B------:R0:W-:Y:S04]  /*11480*/  STL [R1+0x674], R0 ;  /* 0x0006740001007387 */ /* 0x0001e80000100800 */
[----:B-1----:R-:W3:Y:S04]  /*11490*/  LDL.LU R2, [R1+0x688] ;  /* 0x0006880001027983 */ /* 0x002ee80000300800 */
[----:B0-----:R-:W3:Y:S04]  /*114a0*/  LDL.LU R0, [R1+0x68c] ;  /* 0x00068c0001007983 */ /* 0x001ee80000300800 */
[----:B------:R-:W3:Y:S04]  /*114b0*/  LDL.LU R4, [R1+0x690] ;  /* 0x0006900001047983 */ /* 0x000ee80000300800 */
        /* <DEDUP_REMOVED lines=9> */
[----:B------:R-:W3:Y:S01]  /*11550*/  LDL.LU R6, [R1+0x6b8] ;  /* 0x0006b80001067983 */ /* 0x000ee20000300800 */
[----:B--2---:R-:W-:-:S05]  /*11560*/  FADD R34, R35, R34 ;  /* 0x0000002223227221 */ /* 0x004fca0000000000 */
[----:B------:R-:W-:Y:S01]  /*11570*/  STL [R1+0x678], R34 ;  /* 0x0006782201007387 */ /* 0x000fe20000100800 */
[----:B----4-:R-:W-:-:S01]  /*11580*/  FADD R32, R33, R32 ;  /* 0x0000002021207221 */ /* 0x010fc20000000000 */
[----:B---3--:R-:W-:-:S04]  /*11590*/  FADD R5, R53, R5 ;  /* 0x0000000535057221 */ /* 0x008fc80000000000 */
[----:B------:R-:W-:Y:S04]  /*115a0*/  STL [R1+0x67c], R32 ;  /* 0x00067c2001007387 */ /* 0x000fe80000100800 */
[----:B------:R0:W-:Y:S01]  /*115b0*/  STL [R1+0x680], R5 ;  /* 0x0006800501007387 */ /* 0x0001e20000100800 */
[----:B------:R-:W-:-:S03]  /*115c0*/  FADD R3, R51, R3 ;  /* 0x0000000333037221 */ /* 0x000fc60000000000 */
[----:B------:R-:W2:Y:S04]  /*115d0*/  LDL R53, [R1+0x44] ;  /* 0x0000440001357983 */ /* 0x000ea80000100800 */
[----:B------:R1:W-:Y:S01]  /*115e0*/  STL [R1+0x684], R3 ;  /* 0x0006840301007387 */ /* 0x0003e20000100800 */
[----:B------:R-:W-:-:S03]  /*115f0*/  FADD R2, R49, R2 ;  /* 0x0000000231027221 */ /* 0x000fc60000000000 */
[----:B0-----:R-:W2:Y:S01]  /*11600*/  LDL.LU R5, [R1+0x6bc] ;  /* 0x0006bc0001057983 */ /* 0x001ea20000300800 */
[----:B------:R-:W-:-:S03]  /*11610*/  FADD R0, R47, R0 ;  /* 0x000000002f007221 */ /* 0x000fc60000000000 */
[----:B------:R-:W-:Y:S04]  /*11620*/  STL [R1+0x688], R2 ;  /* 0x0006880201007387 */ /* 0x000fe80000100800 */
[----:B------:R-:W3:Y:S04]  /*11630*/  LDL R51, [R1+0x48] ;  /* 0x0000480001337983 */ /* 0x000ee80000100800 */
[----:B------:R0:W-:Y:S04]  /*11640*/  STL [R1+0x68c], R0 ;  /* 0x00068c0001007387 */ /* 0x0001e80000100800 */
[----:B-1----:R-:W3:Y:S04]  /*11650*/  LDL.LU R3, [R1+0x6c0] ;  /* 0x0006c00001037983 */ /* 0x002ee80000300800 */
[----:B------:R-:W4:Y:S04]  /*11660*/  LDL R49, [R1+0x4c] ;  /* 0x00004c0001317983 */ /* 0x000f280000100800 */
[----:B0-----:R-:W4:Y:S01]  /*11670*/  LDL.LU R0, [R1+0x6c4] ;  /* 0x0006c40001007983 */ /* 0x001f220000300800 */
[----:B------:R-:W-:-:S03]  /*11680*/  FADD R4, R45, R4 ;  /* 0x000000042d047221 */ /* 0x000fc60000000000 */
[----:B------:R-:W4:Y:S04]  /*11690*/  LDL R47, [R1+0x50] ;  /* 0x00005000012f7983 */ /* 0x000f280000100800 */
[----:B------:R-:W4:Y:S04]  /*116a0*/  LDL.LU R2, [R1+0x6c8] ;  /* 0x0006c80001027983 */ /* 0x000f280000300800 */
[----:B------:R-:W4:Y:S04]  /*116b0*/  LDL R45, [R1+0x54] ;  /* 0x00005400012d7983 */ /* 0x000f280000100800 */
[----:B------:R0:W-:Y:S04]  /*116c0*/  STL [R1+0x690], R4 ;  /* 0x0006900401007387 */ /* 0x0001e80000100800 */
[----:B0-----:R-:W4:Y:S01]  /*116d0*/  LDL.LU R4, [R1+0x6cc] ;  /* 0x0006cc0001047983 */ /* 0x001f220000300800 */
[----:B------:R-:W-:-:S01]  /*116e0*/  FADD R30, R31, R30 ;  /* 0x0000001e1f1e7221 */ /* 0x000fc20000000000 */
[----:B------:R-:W-:Y:S01]  /*116f0*/  FADD R28, R29, R28 ;  /* 0x0000001c1d1c7221 */ /* 0x000fe20000000000 */
[----:B------:R-:W-:-:S01]  /*11700*/  FADD R26, R27, R26 ;  /* 0x0000001a1b1a7221 */ /* 0x000fc20000000000 */
[----:B------:R-:W-:Y:S01]  /*11710*/  FADD R25, R55, R25 ;  /* 0x0000001937197221 */ /* 0x000fe20000000000 */
[----:B------:R-:W-:-:S01]  /*11720*/  FADD R24, R54, R24 ;  /* 0x0000001836187221 */ /* 0x000fc20000000000 */
[----:B------:R-:W-:Y:S01]  /*11730*/  STL [R1+0x694], R30 ;  /* 0x0006941e01007387 */ /* 0x000fe20000100800 */
[----:B------:R-:W-:-:S01]  /*11740*/  FADD R10, R52, R10 ;  /* 0x0000000a340a7221 */ /* 0x000fc20000000000 */
[----:B------:R-:W-:-:S02]  /*11750*/  FADD R9, R50, R9 ;  /* 0x0000000932097221 */ /* 0x000fc40000000000 */
[----:B------:R-:W-:Y:S01]  /*11760*/  STL [R1+0x698], R28 ;  /* 0x0006981c01007387 */ /* 0x000fe20000100800 */
[----:B------:R-:W-:-:S03]  /*11770*/  FADD R8, R48, R8 ;  /* 0x0000000830087221 */ /* 0x000fc60000000000 */
[----:B------:R-:W-:Y:S01]  /*11780*/  STL [R1+0x69c], R26 ;  /* 0x00069c1a01007387 */ /* 0x000fe20000100800 */
[----:B------:R-:W-:-:S03]  /*11790*/  FADD R7, R46, R7 ;  /* 0x000000072e077221 */ /* 0x000fc60000000000 */
[----:B------:R-:W-:Y:S01]  /*117a0*/  STL [R1+0x6a0], R25 ;  /* 0x0006a01901007387 */ /* 0x000fe20000100800 */
[----:B------:R-:W-:-:S03]  /*117b0*/  FADD R6, R44, R6 ;  /* 0x000000062c067221 */ /* 0x000fc60000000000 */
[----:B------:R-:W-:Y:S04]  /*117c0*/  STL [R1+0x6a4], R24 ;  /* 0x0006a41801007387 */ /* 0x000fe80000100800 */
[----:B------:R0:W-:Y:S04]  /*117d0*/  STL [R1+0x6a8], R10 ;  /* 0x0006a80a01007387 */ /* 0x0001e80000100800 */
[----:B------:R-:W-:Y:S04]  /*117e0*/  STL [R1+0x6ac], R9 ;  /* 0x0006ac0901007387 */ /* 0x000fe80000100800 */
[----:B------:R-:W4:Y:S04]  /*117f0*/  LDL R44, [R1+0x58] ;  /* 0x00005800012c7983 */ /* 0x000f280000100800 */
[----:B------:R-:W-:Y:S04]  /*11800*/  STL [R1+0x6b0], R8 ;  /* 0x0006b00801007387 */ /* 0x000fe80000100800 */
[----:B------:R-:W4:Y:S04]  /*11810*/  LDL R46, [R1+0x5c] ;  /* 0x00005c00012e7983 */ /* 0x000f280000100800 */
[----:B------:R-:W-:Y:S04]  /*11820*/  STL [R1+0x6b4], R7 ;  /* 0x0006b40701007387 */ /* 0x000fe80000100800 */
[----:B------:R-:W4:Y:S04]  /*11830*/  LDL R48, [R1+0x60] ;  /* 0x0000600001307983 */ /* 0x000f280000100800 */
[----:B------:R-:W-:Y:S04]  /*11840*/  STL [R1+0x6b8], R6 ;  /* 0x0006b80601007387 */ /* 0x000fe80000100800 */
[----:B------:R-:W4:Y:S04]  /*11850*/  LDL R50, [R1+0x64] ;  /* 0x0000640001327983 */ /* 0x000f280000100800 */
[----:B------:R-:W4:Y:S04]  /*11860*/  LDL R52, [R1+0x68] ;  /* 0x0000680001347983 */ /* 0x000f280000100800 */
[----:B0-----:R-:W4:Y:S04]  /*11870*/  LDL R10, [R1+0x6c] ;  /* 0x00006c00010a7983 */ /* 0x001f280000100800 */
[----:B------:R-:W4:Y:S04]  /*11880*/  LDL R39, [R1+0x70] ;  /* 0x0000700001277983 */ /* 0x000f280000100800 */
[----:B------:R-:W4:Y:S04]  /*11890*/  LDL R32, [R1+0x74] ;  /* 0x0000740001207983 */ /* 0x000f280000100800 */
[----:B------:R-:W4:Y:S04]  /*118a0*/  LDL R30, [R1+0x78] ;  /* 0x00007800011e7983 */ /* 0x000f280000100800 */
[----:B------:R-:W4:Y:S04]  /*118b0*/  LDL R28, [R1+0x7c] ;  /* 0x00007c00011c7983 */ /* 0x000f280000100800 */
[----:B------:R-:W4:Y:S04]  /*118c0*/  LDL R26, [R1] ;  /* 0x00000000011a7983 */ /* 0x000f280000100800 */
[----:B------:R-:W4:Y:S04]  /*118d0*/  LDL R24, [R1+0x4] ;  /* 0x0000040001187983 */ /* 0x000f280000100800 */
[----:B------:R-:W4:Y:S01]  /*118e0*/  LDL R54, [R1+0x8] ;  /* 0x0000080001367983 */ /* 0x000f220000100800 */
[----:B--2---:R-:W-:-:S01]  /*118f0*/  FADD R5, R53, R5 ;  /* 0x0000000535057221 */ /* 0x004fc20000000000 */
[----:B---3--:R-:W-:Y:S01]  /*11900*/  FADD R3, R51, R3 ;  /* 0x0000000333037221 */ /* 0x008fe20000000000 */
[----:B----4-:R-:W-:-:S05]  /*11910*/  FADD R0, R49, R0 ;  /* 0x0000000031007221 */ /* 0x010fca0000000000 */
[----:B------:R0:W-:Y:S01]  /*11920*/  STL [R1+0x6c4], R0 ;  /* 0x0006c40001007387 */ /* 0x0001e20000100800 */
[----:B------:R-:W-:-:S03]  /*11930*/  FADD R2, R47, R2 ;  /* 0x000000022f027221 */ /* 0x000fc60000000000 */
[----:B------:R-:W-:Y:S04]  /*11940*/  STL [R1+0x6bc], R5 ;  /* 0x0006bc0501007387 */ /* 0x000fe80000100800 */
[----:B0-----:R-:W2:Y:S04]  /*11950*/  LDL.LU R0, [R1+0x700] ;  /* 0x0007000001007983 */ /* 0x001ea80000300800 */
[----:B------:R0:W-:Y:S01]  /*11960*/  STL [R1+0x6c0], R3 ;  /* 0x0006c00301007387 */ /* 0x0001e20000100800 */
[----:B------:R-:W-:-:S03]  /*11970*/  FADD R4, R45, R4 ;  /* 0x000000042d047221 */ /* 0x000fc60000000000 */
[----:B0-----:R-:W3:Y:S04]  /*11980*/  LDL.LU R3, [R1+0x6f8] ;  /* 0x0006f80001037983 */ /* 0x001ee80000300800 */
[----:B------:R0:W-:Y:S04]  /*11990*/  STL [R1+0x6c8], R2 ;  /* 0x0006c80201007387 */ /* 0x0001e80000100800 */
[----:B0-----:R-:W4:Y:S04]  /*119a0*/  LDL.LU R2, [R1+0x6fc] ;  /* 0x0006fc0001027983 */ /* 0x001f280000300800 */
[----:B------:R-:W3:Y:S04]  /*119b0*/  LDL.LU R45, [R1+0x6d0] ;  /* 0x0006d000012d7983 */ /* 0x000ee80000300800 */
[----:B------:R-:W4:Y:S04]  /*119c0*/  LDL.LU R47, [R1+0x6d4] ;  /* 0x0006d400012f7983 */ /* 0x000f280000300800 */
[----:B------:R-:W4:Y:S04]  /*119d0*/  LDL.LU R49, [R1+0x6d8] ;  /* 0x0006d80001317983 */ /* 0x000f280000300800 */
[----:B------:R0:W-:Y:S04]  /*119e0*/  STL [R1+0x6cc], R4 ;  /* 0x0006cc0401007387 */ /* 0x0001e80000100800 */
[----:B------:R-:W4:Y:S04]  /*119f0*/  LDL.LU R51, [R1+0x6dc] ;  /* 0x0006dc0001337983 */ /* 0x000f280000300800 */
[----:B------:R-:W4:Y:S04]  /*11a00*/  LDL.LU R9, [R1+0x6e0] ;  /* 0x0006e00001097983 */ /* 0x000f280000300800 */
[----:B------:R-:W4:Y:S04]  /*11a10*/  LDL.LU R8, [R1+0x6e4] ;  /* 0x0006e40001087983 */ /* 0x000f280000300800 */
[----:B------:R-:W4:Y:S04]  /*11a20*/  LDL.LU R7, [R1+0x6e8] ;  /* 0x0006e80001077983 */ /* 0x000f280000300800 */
[----:B------:R-:W4:Y:S04]  /*11a30*/  LDL.LU R6, [R1+0x6ec] ;  /* 0x0006ec0001067983 */ /* 0x000f280000300800 */
[----:B------:R-:W4:Y:S04]  /*11a40*/  LDL.LU R5, [R1+0x6f0] ;  /* 0x0006f00001057983 */ /* 0x000f280000300800 */
[----:B0-----:R-:W4:Y:S04]  /*11a50*/  LDL.LU R4, [R1+0x6f4] ;  /* 0x0006f40001047983 */ /* 0x001f280000300800 */
        /* <DEDUP_REMOVED lines=12> */
[----:B--2---:R-:W-:-:S01]  /*11b20*/  FADD R0, R54, R0 ;  /* 0x0000000036007221 */ /* 0x004fc20000000000 */
[----:B---3--:R-:W-:-:S02]  /*11b30*/  FADD R45, R44, R45 ;  /* 0x0000002d2c2d7221 */ /* 0x008fc40000000000 */
[----:B------:R-:W2:Y:S01]  /*11b40*/  LDL.LU R44, [R1+0xb20] ;  /* 0x000b2000012c7983 */ /* 0x000ea20000300800 */
[----:B----4-:R-:W-:-:S03]  /*11b50*/  FADD R47, R46, R47 ;  /* 0x0000002f2e2f7221 */ /* 0x010fc60000000000 */
[----:B------:R0:W-:Y:S01]  /*11b60*/  STL [R1+0x6d0], R45 ;  /* 0x0006d02d01007387 */ /* 0x0001e20000100800 */
[----:B------:R-:W-:-:S03]  /*11b70*/  FADD R49, R48, R49 ;  /* 0x0000003130317221 */ /* 0x000fc60000000000 */
[----:B0-----:R-:W3:Y:S01]  /*11b80*/  LDL.LU R45, [R1+0xb1c] ;  /* 0x000b1c00012d7983 */ /* 0x001ee20000300800 */
[----:B------:R-:W-:-:S03]  /*11b90*/  FADD R51, R50, R51 ;  /* 0x0000003332337221 */ /* 0x000fc60000000000 */
[----:B------:R-:W4:Y:S04]  /*11ba0*/  LDL.LU R46, [R1+0xb18] ;  /* 0x000b1800012e7983 */ /* 0x000f280000300800 */
[----:B------:R0:W-:Y:S01]  /*11bb0*/  STL [R1+0x6d4], R47 ;  /* 0x0006d42f01007387 */ /* 0x0001e20000100800 */
[----:B------:R-:W-:-:S01]  /*11bc0*/  FADD R9, R52, R9 ;  /* 0x0000000934097221 */ /* 0x000fc20000000000 */
[----:B------:R-:W-:Y:S01]  /*11bd0*/  FADD R8, R10, R8 ;  /* 0x000000080a087221 */ /* 0x000fe20000000000 */
[----:B------:R-:W-:-:S01]  /*11be0*/  FADD R7, R39, R7 ;  /* 0x0000000727077221 */ /* 0x000fc20000000000 */
[----:B0-----:R-:W4:Y:S04]  /*11bf0*/  LDL.LU R47, [R1+0xb14] ;  /* 0x000b1400012f7983 */ /* 0x001f280000300800 */
        /* <DEDUP_REMOVED lines=9> */
[----:B------:R-:W-:-:S02]  /*11c90*/  FADD R2, R24, R2 ;  /* 0x0000000218027221 */ /* 0x000fc40000000000 */
[----:B0-----:R-:W4:Y:S04]  /*11ca0*/  LDL.LU R51, [R1+0xb04] ;  /* 0x000b040001337983 */ /* 0x001f280000300800 */
[----:B------:R-:W4:Y:S04]  /*11cb0*/  LDL.LU R52, [R1+0xb00] ;  /* 0x000b000001347983 */ /* 0x000f280000300800 */
[----:B------:R0:W-:Y:S04]  /*11cc0*/  STL [R1+0x6e0], R9 ;  /* 0x0006e00901007387 */ /* 0x0001e80000100800 */
[----:B------:R1:W-:Y:S04]  /*11cd0*/  STL [R1+0x6e4], R8 ;  /* 0x0006e40801007387 */ /* 0x0003e80000100800 */
[----:B------:R1:W-:Y:S04]  /*11ce0*/  STL [R1+0x6e8], R7 ;  /* 0x0006e80701007387 */ /* 0x0003e80000100800 */
[----:B------:R1:W-:Y:S04]  /*11cf0*/  STL [R1+0x6ec], R6 ;  /* 0x0006ec0601007387 */ /* 0x0003e80000100800 */
[----:B------:R1:W-:Y:S04]  /*11d00*/  STL [R1+0x6f0], R5 ;  /* 0x0006f00501007387 */ /* 0x0003e80000100800 */
[----:B------:R1:W-:Y:S04]  /*11d10*/  STL [R1+0x6f4], R4 ;  /* 0x0006f40401007387 */ /* 0x0003e80000100800 */
[----:B------:R-:W2:Y:S04]  /*11d20*/  LDL.LU R54, [R1+0x704] ;  /* 0x0007040001367983 */ /* 0x000ea80000300800 */
[----:B------:R1:W-:Y:S04]  /*11d30*/  STL [R1+0x6f8], R3 ;  /* 0x0006f80301007387 */ /* 0x0003e80000100800 */
[----:B------:R-:W3:Y:S04]  /*11d40*/  LDL.LU R24, [R1+0x708] ;  /* 0x0007080001187983 */ /* 0x000ee80000300800 */
[----:B------:R1:W-:Y:S04]  /*11d50*/  STL [R1+0x6fc], R2 ;  /* 0x0006fc0201007387 */ /* 0x0003e80000100800 */
[----:B------:R-:W4:Y:S04]  /*11d60*/  LDL.LU R26, [R1+0x70c] ;  /* 0x00070c00011a7983 */ /* 0x000f280000300800 */
[----:B------:R1:W-:Y:S04]  /*11d70*/  STL [R1+0x700], R0 ;  /* 0x0007000001007387 */ /* 0x0003e80000100800 */
[----:B------:R-:W4:Y:S04]  /*11d80*/  LDL.LU R28, [R1+0x710] ;  /* 0x00071000011c7983 */ /* 0x000f280000300800 */
[----:B------:R-:W4:Y:S04]  /*11d90*/  LDL.LU R30, [R1+0x714] ;  /* 0x00071400011e7983 */ /* 0x000f280000300800 */
[----:B------:R-:W4:Y:S04]  /*11da0*/  LDL.LU R32, [R1+0x718] ;  /* 0x0007180001207983 */ /* 0x000f280000300800 */
[----:B------:R-:W4:Y:S04]  /*11db0*/  LDL.LU R39, [R1+0x71c] ;  /* 0x00071c0001277983 */ /* 0x000f280000300800 */
[----:B------:R-:W4:Y:S04]  /*11dc0*/  LDL.LU R10, [R1+0x720] ;  /* 0x00072000010a7983 */ /* 0x000f280000300800 */
[----:B0-----:R-:W4:Y:S04]  /*11dd0*/  LDL.LU R9, [R1+0x724] ;  /* 0x0007240001097983 */ /* 0x001f280000300800 */
[----:B-1----:R-:W4:Y:S04]  /*11de0*/  LDL.LU R8, [R1+0x728] ;  /* 0x0007280001087983 */ /* 0x002f280000300800 */
[----:B------:R-:W4:Y:S04]  /*11df0*/  LDL.LU R7, [R1+0x72c] ;  /* 0x00072c0001077983 */ /* 0x000f280000300800 */
[----:B------:R-:W4:Y:S04]  /*11e00*/  LDL.LU R6, [R1+0x730] ;  /* 0x0007300001067983 */ /* 0x000f280000300800 */
[----:B------:R-:W4:Y:S04]  /*11e10*/  LDL.LU R5, [R1+0x734] ;  /* 0x0007340001057983 */ /* 0x000f280000300800 */
[----:B------:R-:W4:Y:S04]  /*11e20*/  LDL.LU R4, [R1+0x738] ;  /* 0x0007380001047983 */ /* 0x000f280000300800 */
[----:B------:R-:W4:Y:S04]  /*11e30*/  LDL.LU R3, [R1+0x73c] ;  /* 0x00073c0001037983 */ /* 0x000f280000300800 */
[----:B------:R-:W4:Y:S04]  /*11e40*/  LDL.LU R2, [R1+0x740] ;  /* 0x0007400001027983 */ /* 0x000f280000300800 */
[----:B------:R-:W4:Y:S01]  /*11e50*/  LDL.LU R0, [R1+0x744] ;  /* 0x0007440001007983 */ /* 0x000f220000300800 */
[----:B--2---:R-:W-:-:S03]  /*11e60*/  FADD R54, R53, R54 ;  /* 0x0000003635367221 */ /* 0x004fc60000000000 */
[----:B------:R-:W2:Y:S04]  /*11e70*/  LDL.LU R53, [R1+0xafc] ;  /* 0x000afc0001357983 */ /* 0x000ea80000300800 */
[----:B------:R0:W-:Y:S01]  /*11e80*/  STL [R1+0x704], R54 ;  /* 0x0007043601007387 */ /* 0x0001e20000100800 */
[----:B---3--:R-:W-:-:S03]  /*11e90*/  FADD R24, R55, R24 ;  /* 0x0000001837187221 */ /* 0x008fc60000000000 */
[----:B0-----:R-:W3:Y:S01]  /*11ea0*/  LDL.LU R54, [R1+0xaf8] ;  /* 0x000af80001367983 */ /* 0x001ee20000300800 */
[----:B----4-:R-:W-:-:S03]  /*11eb0*/  FADD R26, R25, R26 ;  /* 0x0000001a191a7221 */ /* 0x010fc60000000000 */
[----:B------:R-:W4:Y:S04]  /*11ec0*/  LDL.LU R55, [R1+0xaf4] ;  /* 0x000af40001377983 */ /* 0x000f280000300800 */
[----:B------:R0:W-:Y:S01]  /*11ed0*/  STL [R1+0x708], R24 ;  /* 0x0007081801007387 */ /* 0x0001e20000100800 */
[----:B------:R-:W-:-:S01]  /*11ee0*/  FADD R28, R27, R28 ;  /* 0x0000001c1b1c7221 */ /* 0x000fc20000000000 */
[----:B------:R-:W-:Y:S02]  /*11ef0*/  FADD R30, R29, R30 ;  /* 0x0000001e1d1e7221 */ /* 0x000fe40000000000 */
        /* <DEDUP_REMOVED lines=29> */
[----:B------:R1:W-:Y:S01]  /*120d0*/  STL [R1+0x72c], R7 ;  /* 0x00072c0701007387 */ /* 0x0003e20000100800 */
[----:B------:R-:W-:-:S03]  /*120e0*/  FADD R0, R219, R0 ;  /* 0x00000000db007221 */ /* 0x000fc60000000000 */
[----:B------:R1:W-:Y:S04]  /*120f0*/  STL [R1+0x730], R6 ;  /* 0x0007300601007387 */ /* 0x0003e80000100800 */
[----:B------:R1:W-:Y:S04]  /*12100*/  STL [R1+0x734], R5 ;  /* 0x0007340501007387 */ /* 0x0003e80000100800 */
[----:B------:R1:W-:Y:S04]  /*12110*/  STL [R1+0x738], R4 ;  /* 0x0007380401007387 */ /* 0x0003e80000100800 */
[----:B0-----:R-:W2:Y:S04]  /*12120*/  LDL.LU R39, [R1+0x748] ;  /* 0x0007480001277983 */ /* 0x001ea80000300800 */
        /* <DEDUP_REMOVED lines=9> */
[----:B-1----:R-:W4:Y:S04]  /*121c0*/  LDL.LU R10, [R1+0x764] ;  /* 0x00076400010a7983 */ /* 0x002f280000300800 */
[----:B------:R-:W4:Y:S04]  /*121d0*/  LDL.LU R9, [R1+0x768] ;  /* 0x0007680001097983 */ /* 0x000f280000300800 */
[----:B------:R-:W4:Y:S04]  /*121e0*/  LDL.LU R8, [R1+0x76c] ;  /* 0x00076c0001087983 */ /* 0x000f280000300800 */
[----:B------:R-:W4:Y:S04]  /*121f0*/  LDL.LU R7, [R1+0x770] ;  /* 0x0007700001077983 */ /* 0x000f280000300800 */
[----:B------:R-:W4:Y:S04]  /*12200*/  LDL.LU R6, [R1+0x774] ;  /* 0x0007740001067983 */ /* 0x000f280000300800 */
[----:B------:R-:W4:Y:S04]  /*12210*/  LDL.LU R5, [R1+0x778] ;  /* 0x0007780001057983 */ /* 0x000f280000300800 */
[----:B------:R-:W4:Y:S04]  /*12220*/  LDL.LU R4, [R1+0x77c] ;  /* 0x00077c0001047983 */ /* 0x000f280000300800 */
[----:B0-----:R-:W4:Y:S04]  /*12230*/  LDL.LU R3, [R1+0x780] ;  /* 0x0007800001037983 */ /* 0x001f280000300800 */
[----:B------:R-:W4:Y:S04]  /*12240*/  LDL.LU R2, [R1+0x784] ;  /* 0x0007840001027983 */ /* 0x000f280000300800 */
[----:B------:R-:W4:Y:S01]  /*12250*/  LDL.LU R0, [R1+0x788] ;  /* 0x0007880001007983 */ /* 0x000f220000300800 */
[----:B--2---:R-:W-:-:S01]  /*12260*/  FADD R39, R220, R39 ;  /* 0x00000027dc277221 */ /* 0x004fc20000000000 */
[----:B---3--:R-:W-:-:S04]  /*12270*/  FADD R38, R221, R38 ;  /* 0x00000026dd267221 */ /* 0x008fc80000000000 */
[----:B------:R0:W-:Y:S01]  /*12280*/  STL [R1+0x748], R39 ;  /* 0x0007482701007387 */ /* 0x0001e20000100800 */
[----:B----4-:R-:W-:-:S03]  /*12290*/  FADD R37, R222, R37 ;  /* 0x00000025de257221 */ /* 0x010fc60000000000 */
        /* <DEDUP_REMOVED lines=26> */
[----:B0-----:R-:W4:Y:S01]  /*12440*/  LDL.LU R39, [R1+0x78c] ;  /* 0x00078c0001277983 */ /* 0x001f220000300800 */
[----:B------:R-:W-:-:S03]  /*12450*/  FADD R0, R204, R0 ;  /* 0x00000000cc007221 */ /* 0x000fc60000000000 */
[----:B------:R0:W-:Y:S04]  /*12460*/  STL [R1+0x780], R3 ;  /* 0x0007800301007387 */ /* 0x0001e80000100800 */
[----:B-1----:R-:W4:Y:S04]  /*12470*/  LDL.LU R38, [R1+0x790] ;  /* 0x0007900001267983 */ /* 0x002f280000300800 */
[----:B------:R1:W-:Y:S04]  /*12480*/  STL [R1+0x784], R2 ;  /* 0x0007840201007387 */ /* 0x0003e80000100800 */
[----:B--2---:R-:W2:Y:S04]  /*12490*/  LDL.LU R37, [R1+0x794] ;  /* 0x0007940001257983 */ /* 0x004ea80000300800 */
[----:B------:R1:W-:Y:S04]  /*124a0*/  STL [R1+0x788], R0 ;  /* 0x0007880001007387 */ /* 0x0003e80000100800 */
[----:B---3--:R-:W3:Y:S04]  /*124b0*/  LDL.LU R36, [R1+0x798] ;  /* 0x0007980001247983 */ /* 0x008ee80000300800 */
[----:B----4-:R-:W4:Y:S04]  /*124c0*/  LDL.LU R35, [R1+0x79c] ;  /* 0x00079c0001237983 */ /* 0x010f280000300800 */
[----:B------:R-:W4:Y:S04]  /*124d0*/  LDL.LU R34, [R1+0x7a0] ;  /* 0x0007a00001227983 */ /* 0x000f280000300800 */
        /* <DEDUP_REMOVED lines=8> */
[----:B0-----:R-:W4:Y:S04]  /*12560*/  LDL.LU R3, [R1+0x7c4] ;  /* 0x0007c40001037983 */ /* 0x001f280000300800 */
[----:B-1----:R-:W4:Y:S04]  /*12570*/  LDL.LU R2, [R1+0x7c8] ;  /* 0x0007c80001027983 */ /* 0x002f280000300800 */
[----:B------:R-:W4:Y:S01]  /*12580*/  LDL.LU R0, [R1+0x7cc] ;  /* 0x0007cc0001007983 */ /* 0x000f220000300800 */
[----:B------:R-:W-:-:S01]  /*12590*/  FADD R39, R205, R39 ;  /* 0x00000027cd277221 */ /* 0x000fc20000000000 */
[----:B------:R-:W-:-:S04]  /*125a0*/  FADD R38, R206, R38 ;  /* 0x00000026ce267221 */ /* 0x000fc80000000000 */
[----:B------:R0:W-:Y:S01]  /*125b0*/  STL [R1+0x78c], R39 ;  /* 0x00078c2701007387 */ /* 0x0001e20000100800 */
[----:B--2---:R-:W-:-:S03]  /*125c0*/  FADD R37, R207, R37 ;  /* 0x00000025cf257221 */ /* 0x004fc60000000000 */
[----:B------:R1:W-:Y:S01]  /*125d0*/  STL [R1+0x790], R38 ;  /* 0x0007902601007387 */ /* 0x0003e20000100800 */
[----:B---3--:R-:W-:-:S03]  /*125e0*/  FADD R36, R208, R36 ;  /* 0x00000024d0247221 */ /* 0x008fc60000000000 */
        /* <DEDUP_REMOVED lines=455> */
[----:B------:R-:W-:Y:S01]  /*14260*/  STL [R1+0x9f0], R39 ;  /* 0x0009f02701007387 */ /* 0x000fe20000100800 */
[----:B--2---:R-:W-:-:S03]  /*14270*/  FADD R37, R40, R37 ;  /* 0x0000002528257221 */ /* 0x004fc60000000000 */
[----:B------:R-:W-:Y:S01]  /*14280*/  STL [R1+0x9f4], R38 ;  /* 0x0009f42601007387 */ /* 0x000fe20000100800 */
[----:B---3--:R-:W-:-:S03]  /*14290*/  FADD R36, R41, R36 ;  /* 0x0000002429247221 */ /* 0x008fc60000000000 */
[----:B------:R-:W-:Y:S01]  /*142a0*/  STL [R1+0x9f8], R37 ;  /* 0x0009f82501007387 */ /* 0x000fe20000100800 */
[----:B----4-:R-:W-:-:S03]  /*142b0*/  FADD R35, R42, R35 ;  /* 0x000000232a237221 */ /* 0x010fc60000000000 */
[----:B------:R-:W-:Y:S01]  /*142c0*/  STL [R1+0x9fc], R36 ;  /* 0x0009fc2401007387 */ /* 0x000fe20000100800 */
[----:B------:R-:W-:-:S03]  /*142d0*/  FADD R34, R43, R34 ;  /* 0x000000222b227221 */ /* 0x000fc60000000000 */
[----:B------:R-:W-:Y:S01]  /*142e0*/  STL [R1+0xa00], R35 ;  /* 0x000a002301007387 */ /* 0x000fe20000100800 */
[----:B------:R-:W-:-:S03]  /*142f0*/  FADD R11, R44, R11 ;  /* 0x0000000b2c0b7221 */ /* 0x000fc60000000000 */
[----:B------:R0:W-:Y:S01]  /*14300*/  STL [R1+0xa04], R34 ;  /* 0x000a042201007387 */ /* 0x0001e20000100800 */
        /* <DEDUP_REMOVED lines=20> */
[----:B------:R-:W4:Y:S04]  /*14450*/  LDL.LU R35, [R1+0xa38] ;  /* 0x000a380001237983 */ /* 0x000f280000300800 */
[----:B------:R0:W-:Y:S04]  /*14460*/  STL [R1+0xa2c], R2 ;  /* 0x000a2c0201007387 */ /* 0x0001e80000100800 */
[----:B------:R-:W4:Y:S04]  /*14470*/  LDL.LU R36, [R1+0xa3c] ;  /* 0x000a3c0001247983 */ /* 0x000f280000300800 */
[----:B------:R0:W-:Y:S04]  /*14480*/  STL [R1+0xa30], R0 ;  /* 0x000a300001007387 */ /* 0x0001e80000100800 */
[----:B------:R-:W4:Y:S04]  /*14490*/  LDL.LU R37, [R1+0xa40] ;  /* 0x000a400001257983 */ /* 0x000f280000300800 */
[----:B------:R-:W4:Y:S04]  /*144a0*/  LDL.LU R38, [R1+0xa44] ;  /* 0x000a440001267983 */ /* 0x000f280000300800 */
[----:B------:R-:W4:Y:S04]  /*144b0*/  LDL.LU R39, [R1+0xa48] ;  /* 0x000a480001277983 */ /* 0x000f280000300800 */
[----:B-1----:R-:W4:Y:S04]  /*144c0*/  LDL.LU R10, [R1+0xa4c] ;  /* 0x000a4c00010a7983 */ /* 0x002f280000300800 */
[----:B--2---:R-:W2:Y:S04]  /*144d0*/  LDL.LU R9, [R1+0xa50] ;  /* 0x000a500001097983 */ /* 0x004ea80000300800 */
[----:B---3--:R-:W3:Y:S04]  /*144e0*/  LDL.LU R8, [R1+0xa54] ;  /* 0x000a540001087983 */ /* 0x008ee80000300800 */
[----:B----4-:R-:W4:Y:S04]  /*144f0*/  LDL.LU R7, [R1+0xa58] ;  /* 0x000a580001077983 */ /* 0x010f280000300800 */
[----:B------:R-:W4:Y:S04]  /*14500*/  LDL.LU R6, [R1+0xa5c] ;  /* 0x000a5c0001067983 */ /* 0x000f280000300800 */
[----:B------:R-:W4:Y:S04]  /*14510*/  LDL.LU R5, [R1+0xa60] ;  /* 0x000a600001057983 */ /* 0x000f280000300800 */
[----:B------:R-:W4:Y:S04]  /*14520*/  LDL.LU R4, [R1+0xa64] ;  /* 0x000a640001047983 */ /* 0x000f280000300800 */
[----:B0-----:R-:W4:Y:S04]  /*14530*/  LDL.LU R3, [R1+0xa68] ;  /* 0x000a680001037983 */ /* 0x001f280000300800 */
[----:B------:R-:W4:Y:S04]  /*14540*/  LDL.LU R2, [R1+0xa6c] ;  /* 0x000a6c0001027983 */ /* 0x000f280000300800 */
[----:B------:R-:W4:Y:S04]  /*14550*/  LDL.LU R0, [R1+0xa70] ;  /* 0x000a700001007983 */ /* 0x000f280000300800 */
[----:B------:R-:W4:Y:S01]  /*14560*/  LDL.LU R11, [R1+0xa74] ;  /* 0x000a7400010b7983 */ /* 0x000f220000300800 */
[----:B------:R-:W-:-:S05]  /*14570*/  FADD R34, R55, R34 ;  /* 0x0000002237227221 */ /* 0x000fca0000000000 */
[----:B------:R0:W-:Y:S01]  /*14580*/  STL [R1+0xa34], R34 ;  /* 0x000a342201007387 */ /* 0x0001e20000100800 */
[----:B------:R-:W-:-:S03]  /*14590*/  FADD R35, R24, R35 ;  /* 0x0000002318237221 */ /* 0x000fc60000000000 */
[----:B0-----:R-:W4:Y:S01]  /*145a0*/  LDL.LU R34, [R1+0xac8] ;  /* 0x000ac80001227983 */ /* 0x001f220000300800 */
[----:B------:R-:W-:-:S03]  /*145b0*/  FADD R36, R25, R36 ;  /* 0x0000002419247221 */ /* 0x000fc60000000000 */
[----:B------:R0:W-:Y:S01]  /*145c0*/  STL [R1+0xa38], R35 ;  /* 0x000a382301007387 */ /* 0x0001e20000100800 */
[----:B------:R-:W-:-:S01]  /*145d0*/  FADD R37, R26, R37 ;  /* 0x000000251a257221 */ /* 0x000fc20000000000 */
[----:B------:R-:W-:Y:S02]  /*145e0*/  FADD R38, R27, R38 ;  /* 0x000000261b267221 */ /* 0x000fe40000000000 */
[----:B0-----:R-:W4:Y:S01]  /*145f0*/  LDL.LU R35, [R1+0xac4] ;  /* 0x000ac40001237983 */ /* 0x001f220000300800 */
[----:B------:R-:W-:-:S03]  /*14600*/  FADD R39, R28, R39 ;  /* 0x000000271c277221 */ /* 0x000fc60000000000 */
[----:B------:R0:W-:Y:S04]  /*14610*/  STL [R1+0xa3c], R36 ;  /* 0x000a3c2401007387 */ /* 0x0001e80000100800 */
[----:B0-----:R-:W4:Y:S04]  /*14620*/  LDL.LU R36, [R1+0xac0] ;  /* 0x000ac00001247983 */ /* 0x001f280000300800 */
[----:B------:R0:W-:Y:S04]  /*14630*/  STL [R1+0xa40], R37 ;  /* 0x000a402501007387 */ /* 0x0001e80000100800 */
[----:B0-----:R-:W4:Y:S04]  /*14640*/  LDL.LU R37, [R1+0xabc] ;  /* 0x000abc0001257983 */ /* 0x001f280000300800 */
[----:B------:R0:W-:Y:S04]  /*14650*/  STL [R1+0xa44], R38 ;  /* 0x000a442601007387 */ /* 0x0001e80000100800 */
[----:B0-----:R-:W4:Y:S04]  /*14660*/  LDL.LU R38, [R1+0xab8] ;  /* 0x000ab80001267983 */ /* 0x001f280000300800 */
[----:B------:R0:W-:Y:S04]  /*14670*/  STL [R1+0xa48], R39 ;  /* 0x000a482701007387 */ /* 0x0001e80000100800 */
[----:B0-----:R-:W4:Y:S01]  /*14680*/  LDL.LU R39, [R1+0xab4] ;  /* 0x000ab40001277983 */ /* 0x001f220000300800 */
[----:B------:R-:W-:-:S01]  /*14690*/  FADD R10, R29, R10 ;  /* 0x0000000a1d0a7221 */ /* 0x000fc20000000000 */
[----:B--2---:R-:W-:Y:S01]  /*146a0*/  FADD R9, R30, R9 ;  /* 0x000000091e097221 */ /* 0x004fe20000000000 */
[----:B---3--:R-:W-:-:S01]  /*146b0*/  FADD R8, R31, R8 ;  /* 0x000000081f087221 */ /* 0x008fc20000000000 */
[----:B----4-:R-:W-:-:S02]  /*146c0*/  FADD R7, R32, R7 ;  /* 0x0000000720077221 */ /* 0x010fc40000000000 */
[----:B------:R0:W-:Y:S01]  /*146d0*/  STL [R1+0xa4c], R10 ;  /* 0x000a4c0a01007387 */ /* 0x0001e20000100800 */
[----:B------:R-:W-:-:S03]  /*146e0*/  FADD R6, R33, R6 ;  /* 0x0000000621067221 */ /* 0x000fc60000000000 */
[----:B0-----:R0:W5:Y:S04]  /*146f0*/  LDL.LU R10, [R1+0xab0] ;  /* 0x000ab000010a7983 */ /* 0x0011680000300800 */
[----:B------:R1:W-:Y:S04]  /*14700*/  STL [R1+0xa50], R9 ;  /* 0x000a500901007387 */ /* 0x0003e80000100800 */
[----:B-1----:R0:W5:Y:S04]  /*14710*/  LDL.LU R9, [R1+0xaac] ;  /* 0x000aac0001097983 */ /* 0x0021680000300800 */
[----:B------:R1:W-:Y:S04]  /*14720*/  STL [R1+0xa54], R8 ;  /* 0x000a540801007387 */ /* 0x0003e80000100800 */
[----:B-1----:R0:W5:Y:S04]  /*14730*/  LDL.LU R8, [R1+0xaa8] ;  /* 0x000aa80001087983 */ /* 0x0021680000300800 */
[----:B------:R1:W-:Y:S04]  /*14740*/  STL [R1+0xa58], R7 ;  /* 0x000a580701007387 */ /* 0x0003e80000100800 */
[----:B-1----:R0:W5:Y:S04]  /*14750*/  LDL.LU R7, [R1+0xaa4] ;  /* 0x000aa40001077983 */ /* 0x0021680000300800 */
[----:B------:R1:W-:Y:S04]  /*14760*/  STL [R1+0xa5c], R6 ;  /* 0x000a5c0601007387 */ /* 0x0003e80000100800 */
[----:B-1----:R0:W5:Y:S01]  /*14770*/  LDL.LU R6, [R1+0xaa0] ;  /* 0x000aa00001067983 */ /* 0x0021620000300800 */
[----:B------:R-:W-:Y:S01]  /*14780*/  UMOV UR45, URZ ;  /* 0x0000003f002d7c82 */ /* 0x000fe20008000000 */
[----:B------:R-:W-:-:S05]  /*14790*/  FADD R5, R34, R5 ;  /* 0x0000000522057221 */ /* 0x000fca0000000000 */
[----:B------:R1:W-:Y:S01]  /*147a0*/  STL [R1+0xa60], R5 ;  /* 0x000a600501007387 */ /* 0x0003e20000100800 */
[----:B------:R-:W-:-:S03]  /*147b0*/  FADD R4, R35, R4 ;  /* 0x0000000423047221 */ /* 0x000fc60000000000 */
[----:B-1----:R0:W5:Y:S04]  /*147c0*/  LDL.LU R5, [R1+0xa9c] ;  /* 0x000a9c0001057983 */ /* 0x0021680000300800 */
        /* <DEDUP_REMOVED lines=12> */
[----:B------:R0:W-:Y:S02]  /*14890*/  STL [R1+0xa74], R11 ;  /* 0x000a740b01007387 */ /* 0x0001e40000100800 */
.L_x_25:
[----:B------:R-:W-:Y:S05]  /*148a0*/  @!P1 BRA `(.L_x_26) ;  /* 0x0000000000049947 */ /* 0x000fea0003800000 */
[----:B------:R-:W-:Y:S01]  /*148b0*/  BPT.TRAP 0x1 ;  /* 0x000000040000795c */ /* 0x000fe20000300000 */
.L_x_26:
[----:B------:R-:W-:Y:S02]  /*148c0*/  UISETP.GT.U32.AND UP0, UPT, UR4, 0x1, UPT ;  /* 0x000000010400788c */ /* 0x000fe4000bf04070 */
[----:B------:R-:W-:-:S04]  /*148d0*/  ULEA UR12, UR41, UR9, 0x3 ;  /* 0x00000009290c7291 */ /* 0x000fc8000f8e183f */
[----:B------:R-:W-:Y:S01]  /*148e0*/  UIADD3 UR12, UR12, 0x48, URZ ;  /* 0x000000480c0c7890 */ /* 0x000fe2000fffe03f */
[----:B------:R-:W-:-:S03]  /*148f0*/  PLOP3.LUT P0, PT, PT, PT, UP0, 0x80, 0x0 ;  /* 0x000000000000781c */ /* 0x000fc60003f0f008 */
[----:B------:R-:W-:-:S09]  /*14900*/  UPRMT UR12, URZ, 0x654, UR12 ;  /* 0x000006543f0c7896 */ /* 0x000fd2000800000c */
[----:B------:R-:W-:Y:S01]  /*14910*/  SYNCS.ARRIVE.TRANS64.RED.A1T0 RZ, [UR12], RZ ;  /* 0x000000ffffff79a7 */ /* 0x000fe2000810040c */
[----:B------:R-:W-:Y:S05]  /*14920*/  @P0 BRA `(.L_x_27) ;  /* 0x0000000000040947 */ /* 0x000fea0003800000 */
[----:B------:R-:W-:Y:S01]  /*14930*/  BPT.TRAP 0x1 ;  /* 0x000000040000795c */ /* 0x000fe20000300000 */
.L_x_27:
[----:B------:R-:W-:Y:S01]  /*14940*/  UIADD3 UR42, UR42, 0x1, URZ ;  /* 0x000000012a2a7890 */ /* 0x000fe2000fffe03f */
[C---:B-----5:R-:W-:Y:S01]  /*14950*/  ISETP.GT.AND P0, PT, R10.reuse, 0x1, PT ;  /* 0x000000010a00780c */ /* 0x060fe20003f04270 */
[----:B------:R-:W-:Y:S01]  /*14960*/  UIADD3 UR41, UR41, 0x1, URZ ;  /* 0x0000000129297890 */ /* 0x000fe2000fffe03f */
[----:B------:R-:W-:Y:S01]  /*14970*/  VIADD R10, R10, 0xffffffff ;  /* 0xffffffff0a0a7836 */ /* 0x000fe20000000000 */
[----:B------:R-:W-:Y:S02]  /*14980*/  UISETP.NE.AND UP0, UPT, UR42, 0x9, UPT ;  /* 0x000000092a00788c */ /* 0x000fe4000bf05270 */
[----:B------:R-:W-:Y:S02]  /*14990*/  UISETP.NE.AND UP1, UPT, UR41, 0x9, UPT ;  /* 0x000000092900788c */ /* 0x000fe4000bf25270 */
[----:B------:R-:W-:Y:S02]  /*149a0*/  USEL UR12, URZ, 0x1, UP0 ;  /* 0x000000013f0c7887 */ /* 0x000fe40008000000 */
[----:B------:R-:W-:-:S02]  /*149b0*/  USEL UR42, UR42, URZ, UP0 ;  /* 0x0000003f2a2a7287 */ /* 0x000fc40008000000 */
[----:B------:R-:W-:Y:S02]  /*149c0*/  USEL UR41, UR41, URZ, UP1 ;  /* 0x0000003f29297287 */ /* 0x000fe40008800000 */
[----:B------:R-:W-:Y:S01]  /*149d0*/  LOP3.LUT R9, R9, UR12, RZ, 0x3c, !PT ;  /* 0x0000000c09097c12 */ /* 0x000fe2000f8e3cff */
[----:B------:R-:W-:Y:S01]  /*149e0*/  UMOV UR12, 0x1 ;  /* 0x00000001000c7882 */ /* 0x000fe20000000000 */
[----:B------:R-:W-:Y:S08]  /*149f0*/  @P0 BRA `(.L_x_28) ;  /* 0xffffff74000c0947 */ /* 0x000ff0000383ffff */
.L_x_20:
[----:B------:R-:W-:-:S04]  /*14a00*/  UISETP.NE.AND UP0, UPT, UR45, URZ, UPT ;  /* 0x0000003f2d00728c */ /* 0x000fc8000bf05270 */
[----:B------:R-:W-:-:S06]  /*14a10*/  USEL UR12, URZ, 0x1, !UP0 ;  /* 0x000000013f0c7887 */ /* 0x000fcc000c000000 */
[----:B------:R-:W-:-:S13]  /*14a20*/  ISETP.NE.AND P0, PT, RZ, UR12, PT ;  /* 0x0000000cff007c0c */ /* 0x000fda000bf05270 */
[----:B------:R-:W-:Y:S05]  /*14a30*/  @!P0 BRA `(.L_x_29) ;  /* 0x0000006800088947 */ /* 0x000fea0003800000 */
[----:B------:R-:W2:Y:S04]  /*14a40*/  LDL.LU R9, [R1+0x404] ;  /* 0x0004040001097983 */ /* 0x000ea80000300800 */
[----:B------:R-:W3:Y:S04]  /*14a50*/  LDL.LU R10, [R1+0x310] ;  /* 0x00031000010a7983 */ /* 0x000ee80000300800 */
[----:B0-----:R-:W3:Y:S04]  /*14a60*/  LDL.LU R11, [R1+0x408] ;  /* 0x00040800010b7983 */ /* 0x001ee80000300800 */
[----:B------:R0:W-:Y:S04]  /*14a70*/  STL [R1+0xb74], R85 ;  /* 0x000b745501007387 */ /* 0x0001e80000100800 */
[----:B0-----:R-:W2:Y:S04]  /*14a80*/  LDL.LU R85, [R1+0x30c] ;  /* 0x00030c0001557983 */ /* 0x001ea80000300800 */
[----:B------:R0:W-:Y:S04]  /*14a90*/  STL [R1+0xb70], R86 ;  /* 0x000b705601007387 */ /* 0x0001e80000100800 */
[----:B0-----:R-:W4:Y:S04]  /*14aa0*/  LDL.LU R86, [R1+0x400] ;  /* 0x0004000001567983 */ /* 0x001f280000300800 */
[----:B------:R0:W-:Y:S04]  /*14ab0*/  STL [R1+0xb6c], R87 ;  /* 0x000b6c5701007387 */ /* 0x0001e80000100800 */
[----:B0-----:R-:W4:Y:S04]  /*14ac0*/  LDL.LU R87, [R1+0x308] ;  /* 0x0003080001577983 */ /* 0x001f280000300800 */
[----:B------:R0:W-:Y:S04]  /*14ad0*/  STL [R1+0xb68], R56 ;  /* 0x000b683801007387 */ /* 0x0001e80000100800 */
[----:B0-----:R-:W3:Y:S04]  /*14ae0*/  LDL.LU R56, [R1+0x3fc] ;  /* 0x0003fc0001387983 */ /* 0x001ee80000300800 */
[----:B------:R0:W-:Y:S04]  /*14af0*/  STL [R1+0xb64], R57 ;  /* 0x000b643901007387 */ /* 0x0001e80000100800 */
[----:B0-----:R-:W3:Y:S04]  /*14b00*/  LDL.LU R57, [R1+0x304] ;  /* 0x0003040001397983 */ /* 0x001ee80000300800 */
[----:B------:R0:W-:Y:S04]  /*14b10*/  STL [R1+0xb60], R58 ;  /* 0x000b603a01007387 */ /* 0x0001e80000100800 */
[----:B0-----:R-:W2:Y:S04]  /*14b20*/  LDL.LU R58, [R1+0x3f8] ;  /* 0x0003f800013a7983 */ /* 0x001ea80000300800 */
        /* <DEDUP_REMOVED lines=94> */
[----:B--2---:R-:W-:Y:S01]  /*15110*/  FADD R50, R51, R50 ;  /* 0x0000003233327221 */ /* 0x004fe20000000000 */
[----:B---3--:R-:W-:Y:S01]  /*15120*/  FADD R48, R49, R48 ;  /* 0x0000003031307221 */ /* 0x008fe20000000000 */
[----:B----4-:R-:W-:Y:S01]  /*15130*/  FADD R46, R47, R46 ;  /* 0x0000002e2f2e7221 */ /* 0x010fe20000000000 */
[----:B------:R-:W-:Y:S01]  /*15140*/  STL [R1+0xaa0], R6 ;  /* 0x000aa00601007387 */ /* 0x000fe20000100800 */
[----:B------:R-:W-:Y:S01]  /*15150*/  FADD R44, R45, R44 ;  /* 0x0000002c2d2c7221 */ /* 0x000fe20000000000 */
[----:B------:R-:W-:Y:S01]  /*15160*/  FADD R42, R43, R42 ;  /* 0x0000002a2b2a7221 */ /* 0x000fe20000000000 */
[----:B------:R-:W-:Y:S01]  /*15170*/  FADD R40, R41, R40 ;  /* 0x0000002829287221 */ /* 0x000fe20000000000 */
        /* <DEDUP_REMOVED lines=12> */
[----:B------:R-:W-:Y:S01]  /*15240*/  FADD R52, R53, R52 ;  /* 0x0000003435347221 */ /* 0x000fe20000000000 */
[----:B------:R-:W-:Y:S01]  /*15250*/  STL [R1+0xa90], R2 ;  /* 0x000a900201007387 */ /* 0x000fe20000100800 */
[----:B------:R-:W-:Y:S01]  /*15260*/  FADD R9, R85, R9 ;  /* 0x0000000955097221 */ /* 0x000fe20000000000 */
[----:B------:R-:W-:-:S02]  /*15270*/  FADD R11, R10, R11 ;  /* 0x0000000b0a0b7221 */ /* 0x000fc40000000000 */
[----:B------:R0:W-:Y:S01]  /*15280*/  STL [R1+0xa8c], R0 ;  /* 0x000a8c0001007387 */ /* 0x0001e20000100800 */
[----:B------:R-:W-:-:S05]  /*15290*/  FADD R54, R55, R54 ;  /* 0x0000003637367221 */ /* 0x000fca0000000000 */
        /* <DEDUP_REMOVED lines=20> */
[----:B0-----:R-:W4:Y:S01]  /*153e0*/  LDL.LU R0, [R1+0x314] ;  /* 0x0003140001007983 */ /* 0x001f220000300800 */
[----:B------:R-:W-:-:S03]  /*153f0*/  FADD R233, R28, R233 ;  /* 0x000000e91ce97221 */ /* 0x000fc60000000000 */
[----:B------:R0:W-:Y:S04]  /*15400*/  STL [R1+0x400], R86 ;  /* 0x0004005601007387 */ /* 0x0001e80000100800 */
[----:B------:R-:W4:Y:S04]  /*15410*/  LDL.LU R2, [R1+0x40c] ;  /* 0x00040c0001027983 */ /* 0x000f280000300800 */
[----:B------:R0:W-:Y:S01]  /*15420*/  STL [R1+0x404], R9 ;  /* 0x0004040901007387 */ /* 0x0001e20000100800 */
[----:B------:R-:W-:-:S03]  /*15430*/  FADD R232, R29, R232 ;  /* 0x000000e81de87221 */ /* 0x000fc60000000000 */
[----:B------:R-:W4:Y:S04]  /*15440*/  LDL.LU R3, [R1+0x318] ;  /* 0x0003180001037983 */ /* 0x000f280000300800 */
[----:B------:R0:W-:Y:S04]  /*15450*/  STL [R1+0x408], R11 ;  /* 0x0004080b01007387 */ /* 0x0001e80000100800 */
[----:B------:R-:W4:Y:S04]  /*15460*/  LDL.LU R4, [R1+0x410] ;  /* 0x0004100001047983 */ /* 0x000f280000300800 */
[----:B------:R-:W4:Y:S01]  /*15470*/  LDL.LU R5, [R1+0x31c] ;  /* 0x00031c0001057983 */ /* 0x000f220000300800 */
[----:B------:R-:W-:-:S03]  /*15480*/  FADD R23, R30, R23 ;  /* 0x000000171e177221 */ /* 0x000fc60000000000 */
[----:B------:R-:W4:Y:S01]  /*15490*/  LDL.LU R6, [R1+0x414] ;  /* 0x0004140001067983 */ /* 0x000f220000300800 */
[----:B------:R-:W-:Y:S01]  /*154a0*/  FADD R22, R31, R22 ;  /* 0x000000161f167221 */ /* 0x000fe20000000000 */
        /* <DEDUP_REMOVED lines=9> */
[----:B------:R-:W-:-:S02]  /*15540*/  FADD R12, R7, R12 ;  /* 0x0000000c070c7221 */ /* 0x000fc40000000000 */
        /* <DEDUP_REMOVED lines=19> */
[----:B-1----:R-:W4:Y:S04]  /*15680*/  LDL.LU R54, [R1+0x43c] ;  /* 0x00043c0001367983 */ /* 0x002f280000300800 */
[----:B------:R-:W4:Y:S04]  /*15690*/  LDL.LU R53, [R1+0x2c8] ;  /* 0x0002c80001357983 */ /* 0x000f280000300800 */
[----:B--2---:R-:W2:Y:S04]  /*156a0*/  LDL.LU R52, [R1+0x440] ;  /* 0x0004400001347983 */ /* 0x004ea80000300800 */
[----:B------:R-:W2:Y:S04]  /*156b0*/  LDL.LU R51, [R1+0x2cc] ;  /* 0x0002cc0001337983 */ /* 0x000ea80000300800 */
[----:B---3--:R-:W3:Y:S04]  /*156c0*/  LDL.LU R50, [R1+0x444] ;  /* 0x0004440001327983 */ /* 0x008ee80000300800 */
[----:B------:R-:W3:Y:S04]  /*156d0*/  LDL.LU R49, [R1+0x2d0] ;  /* 0x0002d00001317983 */ /* 0x000ee80000300800 */
        /* <DEDUP_REMOVED lines=28> */
[----:B------:R-:W4:Y:S04]  /*158a0*/  LDL.LU R9, [R1+0x480] ;  /* 0x0004800001097983 */ /* 0x000f280000300800 */
[----:B------:R-:W4:Y:S04]  /*158b0*/  LDL.LU R10, [R1+0x28c] ;  /* 0x00028c00010a7983 */ /* 0x000f280000300800 */
[----:B------:R-:W4:Y:S01]  /*158c0*/  LDL.LU R11, [R1+0x484] ;  /* 0x00048400010b7983 */ /* 0x000f220000300800 */
[----:B------:R-:W-:Y:S01]  /*158d0*/  FADD R2, R0, R2 ;  /* 0x0000000200027221 */ /* 0x000fe20000000000 */
[----:B------:R-:W-:Y:S01]  /*158e0*/  FADD R4, R3, R4 ;  /* 0x0000000403047221 */ /* 0x000fe20000000000 */
[----:B------:R-:W-:-:S03]  /*158f0*/  FADD R6, R5, R6 ;  /* 0x0000000605067221 */ /* 0x000fc60000000000 */
[----:B------:R0:W-:Y:S04]  /*15900*/  STL [R1+0x40c], R2 ;  /* 0x00040c0201007387 */ /* 0x0001e80000100800 */
[----:B------:R1:W-:Y:S04]  /*15910*/  STL [R1+0x410], R4 ;  /* 0x0004100401007387 */ /* 0x0003e80000100800 */
[----:B------:R1:W-:Y:S01]  /*15920*/  STL [R1+0x414], R6 ;  /* 0x0004140601007387 */ /* 0x0003e20000100800 */
[----:B------:R-:W-:Y:S01]  /*15930*/  FADD R8, R7, R8 ;  /* 0x0000000807087221 */ /* 0x000fe20000000000 */
[----:B------:R-:W-:-:S04]  /*15940*/  FADD R38, R39, R38 ;  /* 0x0000002627267221 */ /* 0x000fc80000000000 */
        /* <DEDUP_REMOVED lines=49> */
[----:B------:R-:W4:Y:S04]  /*15c60*/  LDL.LU R0, [R1+0x290] ;  /* 0x0002900001007983 */ /* 0x000f280000300800 */
[----:B------:R4:W-:Y:S01]  /*15c70*/  STL [R1+0x47c], R86 ;  /* 0x00047c5601007387 */ /* 0x0009e20000100800 */
[----:B------:R-:W-:-:S03]  /*15c80*/  FADD R9, R85, R9 ;  /* 0x0000000955097221 */ /* 0x000fc60000000000 */
[----:B0-----:R-:W4:Y:S04]  /*15c90*/  LDL.LU R2, [R1+0x488] ;  /* 0x0004880001027983 */ /* 0x001f280000300800 */
[----:B------:R0:W-:Y:S01]  /*15ca0*/  STL [R1+0x480], R9 ;  /* 0x0004800901007387 */ /* 0x0001e20000100800 */
[----:B------:R-:W-:-:S03]  /*15cb0*/  FADD R11, R10, R11 ;  /* 0x0000000b0a0b7221 */ /* 0x000fc60000000000 */
[----:B------:R-:W4:Y:S04]  /*15cc0*/  LDL.LU R3, [R1+0x294] ;  /* 0x0002940001037983 */ /* 0x000f280000300800 */
[----:B------:R0:W-:Y:S04]  /*15cd0*/  STL [R1+0x484], R11 ;  /* 0x0004840b01007387 */ /* 0x0001e80000100800 */
[----:B-1----:R-:W4:Y:S04]  /*15ce0*/  LDL.LU R4, [R1+0x48c] ;  /* 0x00048c0001047983 */ /* 0x002f280000300800 */
        /* <DEDUP_REMOVED lines=58> */
[----:B------:R-:W-:-:S05]  /*16090*/  FADD R2, R0, R2 ;  /* 0x0000000200027221 */ /* 0x000fca0000000000 */
        /* <DEDUP_REMOVED lines=372> */
[----:B------:R-:W-:Y:S01]  /*177e0*/  STL [R1+0x5fc], R2 ;  /* 0x0005fc0201007387 */ /* 0x000fe20000100800 */
[----:B------:R-:W-:Y:S01]  /*177f0*/  FADD R4, R3, R4 ;  /* 0x0000000403047221 */ /* 0x000fe20000000000 */
[----:B------:R-:W-:-:S04]  /*17800*/  FADD R6, R5, R6 ;  /* 0x0000000605067221 */ /* 0x000fc80000000000 */
        /* <DEDUP_REMOVED lines=52> */
[----:B------:R-:W-:Y:S01]  /*17b50*/  FADD R86, R87, R86 ;  /* 0x0000005657567221 */ /* 0x000fe20000000000 */
[----:B------:R-:W-:Y:S02]  /*17b60*/  FADD R9, R85, R9 ;  /* 0x0000000955097221 */ /* 0x000fe40000000000 */
[----:B------:R-:W2:Y:S04]  /*17b70*/  LDL.LU R85, [R1+0x80] ;  /* 0x0000800001557983 */ /* 0x000ea80000300800 */
[----:B------:R0:W-:Y:S01]  /*17b80*/  STL [R1+0x66c], R86 ;  /* 0x00066c5601007387 */ /* 0x0001e20000100800 */
[----:B------:R-:W-:-:S03]  /*17b90*/  FADD R11, R10, R11 ;  /* 0x0000000b0a0b7221 */ /* 0x000fc60000000000 */
[----:B0-----:R-:W2:Y:S04]  /*17ba0*/  LDL.LU R86, [R1+0x678] ;  /* 0x0006780001567983 */ /* 0x001ea80000300800 */
[----:B------:R0:W-:Y:S04]  /*17bb0*/  STL [R1+0x670], R9 ;  /* 0x0006700901007387 */ /* 0x0001e80000100800 */
[----:B------:R-:W3:Y:S04]  /*17bc0*/  LDL.LU R87, [R1+0x84] ;  /* 0x0000840001577983 */ /* 0x000ee80000300800 */
[----:B------:R1:W-:Y:S04]  /*17bd0*/  STL [R1+0x674], R11 ;  /* 0x0006740b01007387 */ /* 0x0003e80000100800 */
[----:B------:R-:W3:Y:S04]  /*17be0*/  LDL.LU R56, [R1+0x67c] ;  /* 0x00067c0001387983 */ /* 0x000ee80000300800 */
        /* <DEDUP_REMOVED lines=57> */
[----:B-1----:R-:W4:Y:S01]  /*17f80*/  LDL.LU R11, [R1+0x6f0] ;  /* 0x0006f000010b7983 */ /* 0x002f220000300800 */
[----:B--2---:R-:W-:-:S03]  /*17f90*/  FADD R86, R85, R86 ;  /* 0x0000005655567221 */ /* 0x004fc60000000000 */
[----:B------:R-:W2:Y:S04]  /*17fa0*/  LDL.LU R85, [R1+0xb74] ;  /* 0x000b740001557983 */ /* 0x000ea80000300800 */
[----:B------:R0:W-:Y:S01]  /*17fb0*/  STL [R1+0x678], R86 ;  /* 0x0006785601007387 */ /* 0x0001e20000100800 */
[----:B---3--:R-:W-:-:S03]  /*17fc0*/  FADD R56, R87, R56 ;  /* 0x0000003857387221 */ /* 0x008fc60000000000 */
[----:B0-----:R-:W3:Y:S04]  /*17fd0*/  LDL.LU R86, [R1+0xb70] ;  /* 0x000b700001567983 */ /* 0x001ee80000300800 */
[----:B------:R-:W3:Y:S01]  /*17fe0*/  LDL.LU R87, [R1+0xb6c] ;  /* 0x000b6c0001577983 */ /* 0x000ee20000300800 */
[----:B----4-:R-:W-:-:S03]  /*17ff0*/  FADD R58, R57, R58 ;  /* 0x0000003a393a7221 */ /* 0x010fc60000000000 */
        /* <DEDUP_REMOVED lines=9> */
[----:B------:R0:W-:Y:S01]  /*18090*/  STL [R1+0x684], R60 ;  /* 0x0006843c01007387 */ /* 0x0001e20000100800 */
[----:B------:R-:W-:Y:S01]  /*180a0*/  FADD R66, R65, R66 ;  /* 0x0000004241427221 */ /* 0x000fe20000000000 */
[----:B------:R-:W-:-:S02]  /*180b0*/  FADD R68, R67, R68 ;  /* 0x0000004443447221 */ /* 0x000fc40000000000 */
[----:B0-----:R-:W4:Y:S04]  /*180c0*/  LDL.LU R60, [R1+0xb58] ;  /* 0x000b5800013c7983 */ /* 0x001f280000300800 */
[----:B------:R-:W4:Y:S04]  /*180d0*/  LDL.LU R61, [R1+0xb54] ;  /* 0x000b5400013d7983 */ /* 0x000f280000300800 */
[----:B------:R0:W-:Y:S01]  /*180e0*/  STL [R1+0x688], R62 ;  /* 0x0006883e01007387 */ /* 0x0001e20000100800 */
[----:B------:R-:W-:-:S03]  /*180f0*/  FADD R70, R69, R70 ;  /* 0x0000004645467221 */ /* 0x000fc60000000000 */
        /* <DEDUP_REMOVED lines=24> */
[----:B------:R-:W-:Y:S01]  /*18280*/  FADD R5, R4, R5 ;  /* 0x0000000504057221 */ /* 0x000fe20000000000 */
[----:B------:R-:W-:Y:S01]  /*18290*/  FADD R7, R6, R7 ;  /* 0x0000000706077221 */ /* 0x000fe20000000000 */
[----:B------:R-:W-:Y:S01]  /*182a0*/  FADD R39, R8, R39 ;  /* 0x0000002708277221 */ /* 0x000fe20000000000 */
        /* <DEDUP_REMOVED lines=14> */
[----:B------:R-:W-:Y:S04]  /*18390*/  STL [R1+0x6ac], R0 ;  /* 0x0006ac0001007387 */ /* 0x000fe80000100800 */
        /* <DEDUP_REMOVED lines=19> */
[----:B------:R-:W-:Y:S04]  /*184d0*/  STL [R1+0x6e0], R53 ;  /* 0x0006e03501007387 */ /* 0x000fe80000100800 */
[----:B------:R-:W-:Y:S04]  /*184e0*/  STL [R1+0x6e4], R51 ;  /* 0x0006e43301007387 */ /* 0x000fe80000100800 */
[----:B------:R-:W2:Y:S04]  /*184f0*/  LDL.LU R48, [R1+0x7c] ;  /* 0x00007c0001307983 */ /* 0x000ea80000300800 */
[----:B------:R0:W-:Y:S04]  /*18500*/  STL [R1+0x6e8], R49 ;  /* 0x0006e83101007387 */ /* 0x0001e80000100800 */
[----:B------:R-:W2:Y:S04]  /*18510*/  LDL.LU R38, [R1+0x6f4] ;  /* 0x0006f40001267983 */ /* 0x000ea80000300800 */
[----:B------:R1:W-:Y:S04]  /*18520*/  STL [R1+0x6ec], R9 ;  /* 0x0006ec0901007387 */ /* 0x0003e80000100800 */
[----:B0-----:R-:W3:Y:S04]  /*18530*/  LDL.LU R49, [R1] ;  /* 0x0000000001317983 */ /* 0x001ee80000300800 */
        /* <DEDUP_REMOVED lines=19> */
[----:B0-----:R-:W4:Y:S04]  /*18670*/  LDL.LU R11, [R1+0x71c] ;  /* 0x00071c00010b7983 */ /* 0x001f280000300800 */
        /* <DEDUP_REMOVED lines=17> */
[----:B0-----:R-:W3:Y:S04]  /*18790*/  LDL.LU R38, [R1+0x73c] ;  /* 0x00073c0001267983 */ /* 0x001ee80000300800 */
[----:B------:R-:W2:Y:S01]  /*187a0*/  LDL.LU R49, [R1+0xb04] ;  /* 0x000b040001317983 */ /* 0x000ea20000300800 */
[----:B----4-:R-:W-:-:S03]  /*187b0*/  FADD R8, R50, R8 ;  /* 0x0000000832087221 */ /* 0x010fc60000000000 */
[----:B------:R0:W-:Y:S01]  /*187c0*/  STL [R1+0x6f8], R39 ;  /* 0x0006f82701007387 */ /* 0x0001e20000100800 */
[----:B------:R-:W-:-:S03]  /*187d0*/  FADD R7, R51, R7 ;  /* 0x0000000733077221 */ /* 0x000fc60000000000 */
[----:B0-----:R-:W4:Y:S04]  /*187e0*/  LDL.LU R39, [R1+0x740] ;  /* 0x0007400001277983 */ /* 0x001f280000300800 */
[----:B------:R-:W2:Y:S01]  /*187f0*/  LDL.LU R50, [R1+0xb00] ;  /* 0x000b000001327983 */ /* 0x000ea20000300800 */
[----:B------:R-:W-:-:S03]  /*18800*/  FADD R6, R52, R6 ;  /* 0x0000000634067221 */ /* 0x000fc60000000000 */
[----:B------:R0:W-:Y:S01]  /*18810*/  STL [R1+0x6fc], R8 ;  /* 0x0006fc0801007387 */ /* 0x0001e20000100800 */
[----:B------:R-:W-:-:S03]  /*18820*/  FADD R5, R53, R5 ;  /* 0x0000000535057221 */ /* 0x000fc60000000000 */
[----:B0-----:R-:W2:Y:S04]  /*18830*/  LDL.LU R8, [R1+0x744] ;  /* 0x0007440001087983 */ /* 0x001ea80000300800 */
[----:B------:R-:W2:Y:S04]  /*18840*/  LDL.LU R51, [R1+0xafc] ;  /* 0x000afc0001337983 */ /* 0x000ea80000300800 */
[----:B------:R0:W-:Y:S01]  /*18850*/  STL [R1+0x700], R7 ;  /* 0x0007000701007387 */ /* 0x0001e20000100800 */
[----:B------:R-:W-:-:S03]  /*18860*/  FADD R4, R0, R4 ;  /* 0x0000000400047221 */ /* 0x000fc60000000000 */
[----:B0-----:R-:W2:Y:S04]  /*18870*/  LDL.LU R7, [R1+0x748] ;  /* 0x0007480001077983 */ /* 0x001ea80000300800 */
[----:B------:R-:W2:Y:S04]  /*18880*/  LDL.LU R52, [R1+0xaf8] ;  /* 0x000af80001347983 */ /* 0x000ea80000300800 */
[----:B------:R0:W-:Y:S04]  /*18890*/  STL [R1+0x704], R6 ;  /* 0x0007040601007387 */ /* 0x0001e80000100800 */
[----:B0-----:R-:W2:Y:S04]  /*188a0*/  LDL.LU R6, [R1+0x74c] ;  /* 0x00074c0001067983 */ /* 0x001ea80000300800 */
[----:B------:R-:W2:Y:S04]  /*188b0*/  LDL.LU R53, [R1+0xaf4] ;  /* 0x000af40001357983 */ /* 0x000ea80000300800 */
[----:B------:R0:W-:Y:S04]  /*188c0*/  STL [R1+0x708], R5 ;  /* 0x0007080501007387 */ /* 0x0001e80000100800 */
[----:B0-----:R-:W2:Y:S04]  /*188d0*/  LDL.LU R5, [R1+0x750] ;  /* 0x0007500001057983 */ /* 0x001ea80000300800 */
[----:B------:R0:W-:Y:S04]  /*188e0*/  STL [R1+0x70c], R4 ;  /* 0x00070c0401007387 */ /* 0x0001e80000100800 */
[----:B0-----:R-:W2:Y:S01]  /*188f0*/  LDL.LU R4, [R1+0x754] ;  /* 0x0007540001047983 */ /* 0x001ea20000300800 */
[----:B------:R-:W-:Y:S01]  /*18900*/  FADD R3, R2, R3 ;  /* 0x0000000302037221 */ /* 0x000fe20000000000 */
[----:B------:R-:W-:-:S02]  /*18910*/  FADD R9, R54, R9 ;  /* 0x0000000936097221 */ /* 0x000fc40000000000 */
[----:B------:R-:W2:Y:S01]  /*18920*/  LDL.LU R0, [R1+0x778] ;  /* 0x0007780001007983 */ /* 0x000ea20000300800 */
[----:B------:R-:W-:-:S03]  /*18930*/  FADD R10, R55, R10 ;  /* 0x0000000a370a7221 */ /* 0x000fc60000000000 */
[----:B------:R-:W2:Y:S04]  /*18940*/  LDL.LU R2, [R1+0x77c] ;  /* 0x00077c0001027983 */ /* 0x000ea80000300800 */
[----:B------:R0:W-:Y:S01]  /*18950*/  STL [R1+0x710], R3 ;  /* 0x0007100301007387 */ /* 0x0001e20000100800 */
[----:B------:R-:W-:Y:S01]  /*18960*/  FADD R11, R24, R11 ;  /* 0x0000000b180b7221 */ /* 0x000fe20000000000 */
[----:B------:R-:W-:Y:S02]  /*18970*/  FADD R26, R25, R26 ;  /* 0x0000001a191a7221 */ /* 0x000fe40000000000 */
[----:B0-----:R-:W2:Y:S04]  /*18980*/  LDL.LU R3, [R1+0x780] ;  /* 0x0007800001037983 */ /* 0x001ea80000300800 */
[----:B------:R-:W2:Y:S04]  /*18990*/  LDL.LU R54, [R1+0xaf0] ;  /* 0x000af00001367983 */ /* 0x000ea80000300800 */
        /* <DEDUP_REMOVED lines=17> */
[----:B------:R-:W-:Y:S01]  /*18ab0*/  FADD R36, R35, R36 ;  /* 0x0000002423247221 */ /* 0x000fe20000000000 */
[----:B------:R-:W-:-:S02]  /*18ac0*/  FADD R37, R216, R37 ;  /* 0x00000025d8257221 */ /* 0x000fc40000000000 */
[----:B0-----:R-:W2:Y:S04]  /*18ad0*/  LDL.LU R28, [R1+0xad8] ;  /* 0x000ad800011c7983 */ /* 0x001ea80000300800 */
[----:B------:R-:W2:Y:S04]  /*18ae0*/  LDL.LU R29, [R1+0xad4] ;  /* 0x000ad400011d7983 */ /* 0x000ea80000300800 */
[----:B------:R0:W-:Y:S04]  /*18af0*/  STL [R1+0x728], R30 ;  /* 0x0007281e01007387 */ /* 0x0001e80000100800 */
        /* <DEDUP_REMOVED lines=10> */
[----:B------:R0:W-:Y:S01]  /*18ba0*/  STL [R1+0x738], R37 ;  /* 0x0007382501007387 */ /* 0x0001e20000100800 */
[----:B---3--:R-:W-:-:S03]  /*18bb0*/  FADD R38, R217, R38 ;  /* 0x00000026d9267221 */ /* 0x008fc60000000000 */
[----:B0-----:R-:W3:Y:S04]  /*18bc0*/  LDL.LU R37, [R1+0xab4] ;  /* 0x000ab40001257983 */ /* 0x001ee80000300800 */
[----:B------:R-:W3:Y:S04]  /*18bd0*/  LDL.LU R216, [R1+0x774] ;  /* 0x0007740001d87983 */ /* 0x000ee80000300800 */
[----:B------:R0:W-:Y:S01]  /*18be0*/  STL [R1+0x73c], R38 ;  /* 0x00073c2601007387 */ /* 0x0001e20000100800 */
[----:B----4-:R-:W-:-:S03]  /*18bf0*/  FADD R39, R218, R39 ;  /* 0x00000027da277221 */ /* 0x010fc60000000000 */
[----:B0-----:R-:W4:Y:S04]  /*18c00*/  LDL.LU R38, [R1+0xab0] ;  /* 0x000ab00001267983 */ /* 0x001f280000300800 */
[----:B------:R-:W4:Y:S04]  /*18c10*/  LDL.LU R217, [R1+0x770] ;  /* 0x0007700001d97983 */ /* 0x000f280000300800 */
[----:B------:R0:W-:Y:S01]  /*18c20*/  STL [R1+0x740], R39 ;  /* 0x0007402701007387 */ /* 0x0001e20000100800 */
[----:B--2---:R-:W-:-:S03]  /*18c30*/  FADD R8, R219, R8 ;  /* 0x00000008db087221 */ /* 0x004fc60000000000 */
[----:B0-----:R-:W2:Y:S04]  /*18c40*/  LDL.LU R39, [R1+0xaac] ;  /* 0x000aac0001277983 */ /* 0x001ea80000300800 */
[----:B------:R-:W2:Y:S04]  /*18c50*/  LDL.LU R218, [R1+0x76c] ;  /* 0x00076c0001da7983 */ /* 0x000ea80000300800 */
[----:B------:R0:W-:Y:S01]  /*18c60*/  STL [R1+0x744], R8 ;  /* 0x0007440801007387 */ /* 0x0001e20000100800 */
[----:B------:R-:W-:-:S03]  /*18c70*/  FADD R7, R220, R7 ;  /* 0x00000007dc077221 */ /* 0x000fc60000000000 */
[----:B0-----:R1:W5:Y:S04]  /*18c80*/  LDL.LU R8, [R1+0xaa8] ;  /* 0x000aa80001087983 */ /* 0x0013680000300800 */
        /* <DEDUP_REMOVED lines=13> */
[----:B------:R0:W-:Y:S04]  /*18d60*/  STL [R1+0x754], R4 ;  /* 0x0007540401007387 */ /* 0x0001e80000100800 */
[----:B0-----:R1:W5:Y:S04]  /*18d70*/  LDL.LU R4, [R1+0xa98] ;  /* 0x000a980001047983 */ /* 0x0013680000300800 */
[----:B------:R-:W2:Y:S01]  /*18d80*/  LDL.LU R223, [R1+0x758] ;  /* 0x0007580001df7983 */ /* 0x000ea20000300800 */
[----:B-----5:R-:W-:Y:S01]  /*18d90*/  FADD R3, R202, R3 ;  /* 0x00000003ca037221 */ /* 0x020fe20000000000 */
[----:B------:R-:W-:Y:S01]  /*18da0*/  FADD R0, R200, R0 ;  /* 0x00000000c8007221 */ /* 0x000fe20000000000 */
[----:B------:R-:W-:Y:S01]  /*18db0*/  FADD R2, R201, R2 ;  /* 0x00000002c9027221 */ /* 0x000fe20000000000 */
[----:B---3--:R-:W-:Y:S01]  /*18dc0*/  FADD R216, R231, R216 ;  /* 0x000000d8e7d87221 */ /* 0x008fe20000000000 */
[----:B----4-:R-:W-:Y:S01]  /*18dd0*/  FADD R217, R230, R217 ;  /* 0x000000d9e6d97221 */ /* 0x010fe20000000000 */
[----:B--2---:R-:W-:Y:S01]  /*18de0*/  FADD R218, R229, R218 ;  /* 0x000000dae5da7221 */ /* 0x004fe20000000000 */
[----:B------:R-:W-:Y:S01]  /*18df0*/  FADD R219, R228, R219 ;  /* 0x000000dbe4db7221 */ /* 0x000fe20000000000 */
[----:B------:R-:W-:Y:S01]  /*18e00*/  FADD R220, R227, R220 ;  /* 0x000000dce3dc7221 */ /* 0x000fe20000000000 */
[----:B------:R-:W-:Y:S01]  /*18e10*/  FADD R221, R226, R221 ;  /* 0x000000dde2dd7221 */ /* 0x000fe20000000000 */
[----:B------:R-:W-:Y:S01]  /*18e20*/  FADD R222, R225, R222 ;  /* 0x000000dee1de7221 */ /* 0x000fe20000000000 */
[----:B------:R-:W-:-:S05]  /*18e30*/  FADD R223, R224, R223 ;  /* 0x000000dfe0df7221 */ /* 0x000fca0000000000 */
        /* <DEDUP_REMOVED lines=10> */
[----:B0-----:R-:W2:Y:S04]  /*18ee0*/  LDL.LU R3, [R1+0x790] ;  /* 0x0007900001037983 */ /* 0x001ea80000300800 */
[----:B------:R0:W-:Y:S04]  /*18ef0*/  STL [R1+0x77c], R2 ;  /* 0x00077c0201007387 */ /* 0x0001e80000100800 */
[----:B0-----:R-:W3:Y:S04]  /*18f00*/  LDL.LU R2, [R1+0x794] ;  /* 0x0007940001027983 */ /* 0x001ee80000300800 */
[----:B------:R-:W4:Y:S01]  /*18f10*/  LDL.LU R0, [R1+0x798] ;  /* 0x0007980001007983 */ /* 0x000f220000300800 */
[----:B------:R-:W-:Y:S01]  /*18f20*/  FADD R9, R203, R9 ;  /* 0x00000009cb097221 */ /* 0x000fe20000000000 */
[----:B------:R-:W-:Y:S01]  /*18f30*/  FADD R10, R204, R10 ;  /* 0x0000000acc0a7221 */ /* 0x000fe20000000000 */
[----:B------:R-:W-:-:S03]  /*18f40*/  FADD R11, R205, R11 ;  /* 0x0000000bcd0b7221 */ /* 0x000fc60000000000 */
[----:B------:R0:W-:Y:S04]  /*18f50*/  STL [R1+0x784], R9 ;  /* 0x0007840901007387 */ /* 0x0001e80000100800 */
[----:B------:R-:W4:Y:S04]  /*18f60*/  LDL.LU R205, [R1+0x7a8] ;  /* 0x0007a80001cd7983 */ /* 0x000f280000300800 */
[----:B------:R1:W-:Y:S04]  /*18f70*/  STL [R1+0x788], R10 ;  /* 0x0007880a01007387 */ /* 0x0003e80000100800 */
        /* <DEDUP_REMOVED lines=25> */
[----:B--2---:R-:W-:-:S05]  /*19110*/  FADD R3, R206, R3 ;  /* 0x00000003ce037221 */ /* 0x004fca0000000000 */
[----:B------:R0:W-:Y:S01]  /*19120*/  STL [R1+0x790], R3 ;  /* 0x0007900301007387 */ /* 0x0001e20000100800 */
[----:B---3--:R-:W-:-:S03]  /*19130*/  FADD R2, R207, R2 ;  /* 0x00000002cf027221 */ /* 0x008fc60000000000 */
[----:B0-----:R1:W5:Y:S01]  /*19140*/  LDL.LU R3, [R1+0xa94] ;  /* 0x000a940001037983 */ /* 0x0013620000300800 */
[----:B----4-:R-:W-:-:S03]  /*19150*/  FADD R0, R208, R0 ;  /* 0x00000000d0007221 */ /* 0x010fc60000000000 */
[----:B------:R-:W2:Y:S04]  /*19160*/  LDL.LU R206, [R1+0x7a4] ;  /* 0x0007a40001ce7983 */ /* 0x000ea80000300800 */
[----:B------:R0:W-:Y:S04]  /*19170*/  STL [R1+0x794], R2 ;  /* 0x0007940201007387 */ /* 0x0001e80000100800 */
[----:B0-----:R1:W5:Y:S04]  /*19180*/  LDL.LU R2, [R1+0xa90] ;  /* 0x000a900001027983 */ /* 0x0013680000300800 */
[----:B------:R-:W3:Y:S04]  /*19190*/  LDL.LU R207, [R1+0x7a0] ;  /* 0x0007a00001cf7983 */ /* 0x000ee80000300800 */
[----:B------:R0:W-:Y:S04]  /*191a0*/  STL [R1+0x798], R0 ;  /* 0x0007980001007387 */ /* 0x0001e80000100800 */
[----:B0-----:R1:W5:Y:S04]  /*191b0*/  LDL.LU R0, [R1+0xa8c] ;  /* 0x000a8c0001007983 */ /* 0x0013680000300800 */
        /* <DEDUP_REMOVED lines=26> */
[----:B--2---:R-:W-:Y:S01]  /*19360*/  FADD R206, R211, R206 ;  /* 0x000000ced3ce7221 */ /* 0x004fe20000000000 */
[----:B---3--:R-:W-:Y:S01]  /*19370*/  FADD R207, R210, R207 ;  /* 0x000000cfd2cf7221 */ /* 0x008fe20000000000 */
[----:B----4-:R-:W-:-:S05]  /*19380*/  FADD R208, R209, R208 ;  /* 0x000000d0d1d07221 */ /* 0x010fca0000000000 */
[----:B------:R0:W-:Y:S04]  /*19390*/  STL [R1+0x79c], R208 ;  /* 0x00079cd001007387 */ /* 0x0001e80000100800 */
        /* <DEDUP_REMOVED lines=24> */
[----:B------:R-:W4:Y:S04]  /*19520*/  LDL.LU R211, [R1+0x80c] ;  /* 0x00080c0001d37983 */ /* 0x000f280000300800 */
[----:B------:R1:W-:Y:S04]  /*19530*/  STL [R1+0x800], R9 ;  /* 0x0008000901007387 */ /* 0x0003e80000100800 */
[----:B------:R-:W4:Y:S04]  /*19540*/  LDL.LU R210, [R1+0x810] ;  /* 0x0008100001d27983 */ /* 0x000f280000300800 */
[----:B------:R1:W-:Y:S04]  /*19550*/  STL [R1+0x804], R10 ;  /* 0x0008040a01007387 */ /* 0x0003e80000100800 */
[----:B------:R-:W4:Y:S04]  /*19560*/  LDL.LU R209, [R1+0x814] ;  /* 0x0008140001d17983 */ /* 0x000f280000300800 */
[----:B------:R1:W-:Y:S04]  /*19570*/  STL [R1+0x808], R11 ;  /* 0x0008080b01007387 */ /* 0x0003e80000100800 */
[----:B0-----:R-:W4:Y:S04]  /*19580*/  LDL.LU R208, [R1+0x818] ;  /* 0x0008180001d07983 */ /* 0x001f280000300800 */
[----:B--2---:R-:W2:Y:S04]  /*19590*/  LDL.LU R207, [R1+0x81c] ;  /* 0x00081c0001cf7983 */ /* 0x004ea80000300800 */
[----:B---3--:R-:W3:Y:S04]  /*195a0*/  LDL.LU R206, [R1+0x820] ;  /* 0x0008200001ce7983 */ /* 0x008ee80000300800 */
[----:B----4-:R-:W4:Y:S04]  /*195b0*/  LDL.LU R205, [R1+0x824] ;  /* 0x0008240001cd7983 */ /* 0x010f280000300800 */
        /* <DEDUP_REMOVED lines=24> */
[----:B------:R-:W-:Y:S01]  /*19740*/  FADD R211, R173, R211 ;  /* 0x000000d3add37221 */ /* 0x000fe20000000000 */
[----:B------:R-:W-:-:S04]  /*19750*/  FADD R210, R174, R210 ;  /* 0x000000d2aed27221 */ /* 0x000fc80000000000 */
        /* <DEDUP_REMOVED lines=61> */
[----:B------:R-:W4:Y:S04]  /*19b30*/  LDL.LU R209, [R1+0x890] ;  /* 0x0008900001d17983 */ /* 0x000f280000300800 */
[----:B------:R1:W-:Y:S04]  /*19b40*/  STL [R1+0x884], R11 ;  /* 0x0008840b01007387 */ /* 0x0003e80000100800 */
[----:B--2---:R-:W2:Y:S04]  /*19b50*/  LDL.LU R208, [R1+0x894] ;  /* 0x0008940001d07983 */ /* 0x004ea80000300800 */
        /* <DEDUP_REMOVED lines=27> */
[----:B------:R-:W-:Y:S01]  /*19d10*/  FADD R211, R140, R211 ;  /* 0x000000d38cd37221 */ /* 0x000fe20000000000 */
[----:B------:R-:W-:-:S04]  /*19d20*/  FADD R210, R141, R210 ;  /* 0x000000d28dd27221 */ /* 0x000fc80000000000 */
        /* <DEDUP_REMOVED lines=334> */
[----:B------:R-:W-:Y:S01]  /*1b210*/  FADD R10, R38, R10 ;  /* 0x0000000a260a7221 */ /* 0x000fe20000000000 */
[----:B------:R-:W-:-:S05]  /*1b220*/  FADD R11, R11, R39 ;  /* 0x000000270b0b7221 */ /* 0x000fca0000000000 */
[----:B------:R1:W-:Y:S04]  /*1b230*/  STL [R1+0xa74], R11 ;  /* 0x000a740b01007387 */ /* 0x0003e80000100800 */
[----:B------:R1:W-:Y:S04]  /*1b240*/  STL [R1+0xa6c], R9 ;  /* 0x000a6c0901007387 */ /* 0x0003e80000100800 */
[----:B------:R1:W-:Y:S02]  /*1b250*/  STL [R1+0xa70], R10 ;  /* 0x000a700a01007387 */ /* 0x0003e40000100800 */
.L_x_29:
[----:B-1----:R-:W1:Y:S02]  /*1b260*/  LDC R9, c[0x0][0x28c] ;  /* 0x0000a300ff097b82 */ /* 0x002e640000000800 */
[----:B-1----:R-:W-:-:S13]  /*1b270*/  ISETP.GE.AND P0, PT, R9, 0x1, PT ;  /* 0x000000010900780c */ /* 0x002fda0003f06270 */
[----:B------:R-:W-:Y:S05]  /*1b280*/  @!P0 BRA `(.L_x_30) ;  /* 0x0000000000488947 */ /* 0x000fea0003800000 */
[----:B------:R-:W-:-:S06]  /*1b290*/  UISETP.NE.AND UP0, UPT, UR48, 0x3, UPT ;  /* 0x000000033000788c */ /* 0x000fcc000bf05270 */
[----:B------:R-:W-:-:S13]  /*1b2a0*/  PLOP3.LUT P0, PT, PT, PT, UP0, 0x80, 0x0 ;  /* 0x000000000000781c */ /* 0x000fda0003f0f008 */
[----:B------:R-:W-:Y:S05]  /*1b2b0*/  @!P0 BRA `(.L_x_31) ;  /* 0x0000000000048947 */ /* 0x000fea0003800000 */
[----:B------:R-:W-:Y:S01]  /*1b2c0*/  BPT.TRAP 0x1 ;  /* 0x000000040000795c */ /* 0x000fe20000300000 */
.L_x_31:
[----:B------:R-:W-:-:S04]  /*1b2d0*/  UISETP.LT.AND UP0, UPT, UR49, 0x1, UPT ;  /* 0x000000013100788c */ /* 0x000fc8000bf01270 */
[----:B------:R-:W-:Y:S02]  /*1b2e0*/  USEL UR14, UR49, 0x1, UP0 ;  /* 0x00000001310e7887 */ /* 0x000fe40008000000 */
[----:B------:R-:W-:Y:S02]  /*1b2f0*/  UISETP.GT.U32.AND UP0, UPT, UR4, 0x1, UPT ;  /* 0x000000010400788c */ /* 0x000fe4000bf04070 */
[----:B------:R-:W-:-:S04]  /*1b300*/  UIADD3 UR14, UR46, UR49, -UR14 ;  /* 0x000000312e0e7290 */ /* 0x000fc8000fffe80e */
[----:B------:R-:W-:Y:S01]  /*1b310*/  UIMAD.WIDE.U32 UR12, UR14, 0x38e38e39, URZ ;  /* 0x38e38e390e0c78a5 */ /* 0x000fe2000f8e003f */
[----:B------:R-:W-:-:S03]  /*1b320*/  PLOP3.LUT P0, PT, PT, PT, UP0, 0x80, 0x0 ;  /* 0x000000000000781c */ /* 0x000fc60003f0f008 */
[----:B------:R-:W-:-:S04]  /*1b330*/  USHF.R.U32.HI UR12, URZ, 0x1, UR13 ;  /* 0x000000013f0c7899 */ /* 0x000fc8000801160d */
[----:B------:R-:W-:-:S04]  /*1b340*/  UIMAD UR14, UR12, -0x9, UR14 ;  /* 0xfffffff70c0e78a4 */ /* 0x000fc8000f8e020e */
[----:B------:R-:W-:-:S04]  /*1b350*/  ULEA UR14, UR14, UR9, 0x3 ;  /* 0x000000090e0e7291 */ /* 0x000fc8000f8e183f */
[----:B------:R-:W-:-:S04]  /*1b360*/  UIADD3 UR14, UR14, 0x48, URZ ;  /* 0x000000480e0e7890 */ /* 0x000fc8000fffe03f */
[----:B------:R-:W-:-:S09]  /*1b370*/  UPRMT UR14, URZ, 0x654, UR14 ;  /* 0x000006543f0e7896 */ /* 0x000fd2000800000e */
[----:B------:R-:W-:Y:S01]  /*1b380*/  SYNCS.ARRIVE.TRANS64.RED.A1T0 RZ, [UR14], RZ ;  /* 0x000000ffffff79a7 */ /* 0x000fe2000810040e */
[----:B------:R-:W-:Y:S05]  /*1b390*/  @P0 BRA `(.L_x_30) ;  /* 0x0000000000040947 */ /* 0x000fea0003800000 */
[----:B------:R-:W-:Y:S01]  /*1b3a0*/  BPT.TRAP 0x1 ;  /* 0x000000040000795c */ /* 0x000fe20000300000 */
.L_x_30:
[----:B------:R-:W2:Y:S01]  /*1b3b0*/  LDL.LU R26, [R1+0xa7c] ;  /* 0x000a7c00011a7983 */ /* 0x000ea20000300800 */
[----:B------:R-:W1:Y:S01]  /*1b3c0*/  LDC R25, c[0x0][0x288] ;  /* 0x0000a200ff197b82 */ /* 0x000e620000000800 */
[----:B------:R-:W-:Y:S01]  /*1b3d0*/  ULDC UR9, c[0x0][0x284] ;  /* 0x0000a10000097ab9 */ /* 0x000fe20000000800 */
[----:B------:R-:W0:Y:S01]  /*1b3e0*/  S2R R27, SR_TID.X ;  /* 0x00000000001b7919 */ /* 0x000e220000002100 */
[----:B------:R-:W-:Y:S02]  /*1b3f0*/  UIADD3 UR46, UR49, UR46, URZ ;  /* 0x0000002e312e7290 */ /* 0x000fe4000fffe03f */
[----:B------:R-:W-:Y:S01]  /*1b400*/  UISETP.GE.U32.AND UP1, UPT, UR49, 0x9, UPT ;  /* 0x000000093100788c */ /* 0x000fe2000bf26070 */
[----:B------:R-:W3:Y:S01]  /*1b410*/  LDL.LU R28, [R1+0xa78] ;  /* 0x000a7800011c7983 */ /* 0x000ee20000300800 */
[----:B------:R-:W-:Y:S02]  /*1b420*/  UISETP.GT.U32.AND UP0, UPT, UR46, 0x8, UPT ;  /* 0x000000082e00788c */ /* 0x000fe4000bf04070 */
[----:B------:R-:W-:Y:S01]  /*1b430*/  USHF.R.S32.HI UR14, URZ, 0x1f, UR52 ;  /* 0x0000001f3f0e7899 */ /* 0x000fe20008011434 */
[----:B------:R-:W-:Y:S01]  /*1b440*/  ULDC.64 UR16, c[0x0][0x5d0] ;  /* 0x0001740000107ab9 */ /* 0x000fe20000000a00 */
[----:B------:R-:W-:-:S05]  /*1b450*/  UISETP.LT.U32.AND UP0, UPT, UR49, 0x9, UP0 ;  /* 0x000000093100788c */ /* 0x000fca0008701070 */
[----:B------:R-:W-:Y:S02]  /*1b460*/  @UP1 UIMAD.WIDE.U32 UR12, UR46, 0x38e38e39, URZ ;  /* 0x38e38e392e0c18a5 */ /* 0x000fe4000f8e003f */
[----:B------:R-:W-:Y:S02]  /*1b470*/  USEL UR15, URZ, 0x1, !UP0 ;  /* 0x000000013f0f7887 */ /* 0x000fe4000c000000 */
[----:B------:R-:W-:Y:S02]  /*1b480*/  @UP1 USHF.R.U32.HI UR12, URZ, 0x1, UR13 ;  /* 0x000000013f0c1899 */ /* 0x000fe4000801160d */
[----:B------:R-:W-:-:S04]  /*1b490*/  ULOP3.LUT UR47, UR47, UR15, URZ, 0x3c, !UPT ;  /* 0x0000000f2f2f7292 */ /* 0x000fc8000f8e3c3f */
[----:B------:R-:W-:Y:S01]  /*1b4a0*/  @UP1 ULOP3.LUT UR47, UR47, 0x1, UR12, 0x78, !UPT ;  /* 0x000000012f2f1892 */ /* 0x000fe2000f8e780c */
[--C-:B0-----:R-:W-:Y:S02]  /*1b4b0*/  SHF.R.U32.HI R11, RZ, 0x2, R27.reuse ;  /* 0x00000002ff0b7819 */ /* 0x101fe4000001161b */
[----:B------:R-:W-:Y:S02]  /*1b4c0*/  LOP3.LUT R24, R27, 0x60, RZ, 0xc0, !PT ;  /* 0x000000601b187812 */ /* 0x000fe400078ec0ff */
[----:B------:R-:W-:Y:S02]  /*1b4d0*/  SHF.R.U32.HI R10, RZ, 0x7, R27 ;  /* 0x00000007ff0a7819 */ /* 0x000fe4000001161b */
[----:B------:R-:W-:Y:S02]  /*1b4e0*/  LOP3.LUT R11, R11, 0x7, RZ, 0xc0, !PT ;  /* 0x000000070b0b7812 */ /* 0x000fe400078ec0ff */
[----:B------:R-:W-:Y:S02]  /*1b4f0*/  SHF.R.U32.HI R24, RZ, 0x1, R24 ;  /* 0x00000001ff187819 */ /* 0x000fe40000011618 */
[----:B------:R-:W-:-:S02]  /*1b500*/  LOP3.LUT R10, R10, 0x1, RZ, 0xc0, !PT ;  /* 0x000000010a0a7812 */ /* 0x000fc400078ec0ff */
[----:B------:R-:W-:Y:S02]  /*1b510*/  IADD3 R9, RZ, -R24, -R11 ;  /* 0x80000018ff097210 */ /* 0x000fe40007ffe80b */
[----:B------:R-:W-:Y:S01]  /*1b520*/  LOP3.LUT R30, R27, 0x3, RZ, 0xc0, !PT ;  /* 0x000000031b1e7812 */ /* 0x000fe200078ec0ff */
[C---:B------:R-:W-:Y:S02]  /*1b530*/  IMAD.SHL.U32 R33, R10.reuse, 0x40, RZ ;  /* 0x000000400a217824 */ /* 0x040fe400078e00ff */
[----:B------:R-:W-:Y:S02]  /*1b540*/  IMAD R9, R10, -0x40, R9 ;  /* 0xffffffc00a097824 */ /* 0x000fe400078e0209 */
[----:B-1----:R-:W-:Y:S01]  /*1b550*/  IMAD R30, R30, -0x2, R25 ;  /* 0xfffffffe1e1e7824 */ /* 0x002fe200078e0219 */
[----:B------:R-:W-:Y:S01]  /*1b560*/  LOP3.LUT R33, R33, 0x40, R11, 0xe2, !PT ;  /* 0x0000004021217812 */ /* 0x000fe200078ee20b */
[----:B------:R-:W-:Y:S02]  /*1b570*/  IMAD.SHL.U32 R27, R27, 0x2, RZ ;  /* 0x000000021b1b7824 */ /* 0x000fe400078e00ff */
[----:B--2---:R-:W-:-:S04]  /*1b580*/  IMAD R26, R26, 0xe0, RZ ;  /* 0x000000e01a1a7824 */ /* 0x004fc800078e02ff */
[----:B------:R-:W-:Y:S01]  /*1b590*/  IMAD.IADD R30, R30, 0x1, -R26 ;  /* 0x000000011e1e7824 */ /* 0x000fe200078e0a1a */
[C---:B------:R-:W-:Y:S02]  /*1b5a0*/  ISETP.GE.AND P0, PT, R26.reuse, R25, PT ;  /* 0x000000191a00720c */ /* 0x040fe40003f06270 */
[----:B------:R-:W-:Y:S01]  /*1b5b0*/  LOP3.LUT R26, R26, 0x6, R27, 0xf8, !PT ;  /* 0x000000061a1a7812 */ /* 0x000fe200078ef81b */
[C---:B---3--:R-:W-:Y:S02]  /*1b5c0*/  IMAD.SHL.U32 R10, R28.reuse, 0x200, RZ ;  /* 0x000002001c0a7824 */ /* 0x048fe400078e00ff */
[----:B------:R-:W-:Y:S01]  /*1b5d0*/  IMAD.WIDE R42, R28, 0x200, RZ ;  /* 0x000002001c2a7825 */ /* 0x000fe200078e02ff */
[----:B------:R-:W-:Y:S02]  /*1b5e0*/  SHF.R.S32.HI R27, RZ, 0x1f, R26 ;  /* 0x0000001fff1b7819 */ /* 0x000fe4000001141a */
[C---:B------:R-:W-:Y:S02]  /*1b5f0*/  IADD3 R9, -R10.reuse, UR9, R9 ;  /* 0x000000090a097c10 */ /* 0x040fe4000fffe109 */
[----:B------:R-:W-:Y:S01]  /*1b600*/  ISETP.GE.OR P0, PT, R10, UR9, P0 ;  /* 0x000000090a007c0c */ /* 0x000fe20008706670 */
[----:B------:R-:W-:Y:S01]  /*1b610*/  IMAD.MOV.U32 R10, RZ, RZ, -0x1 ;  /* 0xffffffffff0a7424 */ /* 0x000fe200078e00ff */
[----:B------:R-:W-:Y:S01]  /*1b620*/  UIMAD UR9, UR14, UR16, URZ ;  /* 0x000000100e0972a4 */ /* 0x000fe2000f8e023f */
[----:B------:R-:W-:Y:S01]  /*1b630*/  LOP3.LUT R33, R42, R33, R24, 0xfe, !PT ;  /* 0x000000212a217212 */ /* 0x000fe200078efe18 */
[----:B------:R-:W-:-:S02]  /*1b640*/  IMAD.U32 R24, RZ, RZ, UR16 ;  /* 0x00000010ff187e24 */ /* 0x000fc4000f8e00ff */
[----:B------:R0:W-:Y:S01]  /*1b650*/  STL [R1+0x138], R10 ;  /* 0x0001380a01007387 */ /* 0x0001e20000100800 */
[----:B------:R-:W-:Y:S02]  /*1b660*/  UIMAD UR9, UR52, UR17, UR9 ;  /* 0x00000011340972a4 */ /* 0x000fe4000f8e0209 */
[----:B------:R-:W-:-:S04]  /*1b670*/  IMAD.WIDE.U32 R24, R24, UR52, R26 ;  /* 0x0000003418187c25 */ /* 0x000fc8000f8e001a */
[----:B------:R-:W-:Y:S01]  /*1b680*/  VIADD R25, R25, UR9 ;  /* 0x0000000919197c36 */ /* 0x000fe20008000000 */
[----:B------:R-:W-:Y:S06]  /*1b690*/  @P0 BRA `(.L_x_32) ;  /* 0x0000036400f00947 */ /* 0x000fec0003800000 */
[----:B0-----:R-:W0:Y:S01]  /*1b6a0*/  LDC.64 R10, c[0x0][0x5c8] ;  /* 0x00017200ff0a7b82 */ /* 0x001e220000000a00 */
[----:B------:R-:W-:Y:S01]  /*1b6b0*/  FSETP.NEU.AND P0, PT, RZ, UR50, PT ;  /* 0x00000032ff007c0b */ /* 0x000fe2000bf0d000 */
[----:B------:R-:W-:Y:S01]  /*1b6c0*/  BSSY B0, `(.L_x_32) ;  /* 0x0003679000007945 */ /* 0x000fe20003800000 */
[-C--:B0-----:R-:W-:Y:S02]  /*1b6d0*/  IMAD R31, R43, R10.reuse, RZ ;  /* 0x0000000a2b1f7224 */ /* 0x081fe400078e02ff */
[----:B------:R-:W-:-:S04]  /*1b6e0*/  IMAD.WIDE.U32 R24, R33, R10, R24 ;  /* 0x0000000a21187225 */ /* 0x000fc800078e0018 */
[----:B------:R-:W-:-:S04]  /*1b6f0*/  IMAD R31, R33, R11, R31 ;  /* 0x0000000b211f7224 */ /* 0x000fc800078e021f */
[----:B------:R-:W-:Y:S01]  /*1b700*/  IMAD.IADD R31, R25, 0x1, R31 ;  /* 0x00000001191f7824 */ /* 0x000fe200078e021f */
[----:B------:R-:W-:Y:S06]  /*1b710*/  @!P0 BRA `(.L_x_33) ;  /* 0x000001fc00888947 */ /* 0x000fec0003800000 */
[----:B------:R-:W-:Y:S01]  /*1b720*/  ISETP.GE.AND P5, PT, R9, 0x189, PT ;  /* 0x000001890900780c */ /* 0x000fe20003fa6270 */
[----:B------:R-:W-:Y:S01]  /*1b730*/  ULDC.64 UR12, c[0x0][0x5b8] ;  /* 0x00016e00000c7ab9 */ /* 0x000fe20000000a00 */
[----:B------:R-:W2:Y:S02]  /*1b740*/  LDL.LU R40, [R1+0x3c0] ;  /* 0x0003c00001287983 */ /* 0x000ea40000300800 */
[C---:B------:R-:W-:Y:S02]  /*1b750*/  ISETP.LT.OR P4, PT, R30.reuse, 0x1, !P5 ;  /* 0x000000011e00780c */ /* 0x040fe40006f81670 */
[C---:B------:R-:W-:Y:S02]  /*1b760*/  ISETP.LT.OR P2, PT, R30.reuse, 0x2, !P5 ;  /* 0x000000021e00780c */ /* 0x040fe40006f41670 */
[----:B------:R-:W-:Y:S02]  /*1b770*/  ISETP.LT.OR P3, PT, R30, 0x9, !P5 ;  /* 0x000000091e00780c */ /* 0x000fe40006f61670 */
[----:B------:R-:W-:Y:S01]  /*1b780*/  LOP3.LUT R32, R32, 0xdfffffff, RZ, 0xc0, !PT ;  /* 0xdfffffff20207812 */ /* 0x000fe200078ec0ff */
[----:B------:R-:W-:Y:S01]  /*1b790*/  UIMAD UR9, UR14, UR12, URZ ;  /* 0x0000000c0e0972a4 */ /* 0x000fe2000f8e023f */
[----:B-----5:R-:W-:Y:S01]  /*1b7a0*/  LOP3.LUT R0, R0, 0xfffffffd, RZ, 0xc0, !PT ;  /* 0xfffffffd00007812 */ /* 0x020fe200078ec0ff */
[----:B------:R-:W3:Y:S01]  /*1b7b0*/  LDL.LU R41, [R1+0x3c4] ;  /* 0x0003c40001297983 */ /* 0x000ee20000300800 */
[----:B------:R-:W-:Y:S01]  /*1b7c0*/  ULDC.64 UR14, c[0x0][0x5a8] ;  /* 0x00016a00000e7ab9 */ /* 0x000fe20000000a00 */
[----:B------:R-:W-:-:S02]  /*1b7d0*/  UIMAD UR9, UR52, UR13, UR9 ;  /* 0x0000000d340972a4 */ /* 0x000fc4000f8e0209 */
[----:B------:R-:W0:Y:S01]  /*1b7e0*/  @!P4 LDC.64 R28, c[0x0][0x5c0] ;  /* 0x00017000ff1ccb82 */ /* 0x000e220000000a00 */
[----:B------:R-:W-:Y:S01]  /*1b7f0*/  @!P4 IMAD.MOV.U32 R36, RZ, RZ, R24 ;  /* 0x000000ffff24c224 */ /* 0x000fe200078e0018 */
[----:B------:R-:W-:Y:S01]  /*1b800*/  @P2 LOP3.LUT R32, R32, 0x20000000, RZ, 0xfc, !PT ;  /* 0x2000000020202812 */ /* 0x000fe200078efcff */
[----:B------:R-:W-:Y:S01]  /*1b810*/  @!P4 IMAD.MOV.U32 R37, RZ, RZ, R31 ;  /* 0x000000ffff25c224 */ /* 0x000fe200078e001f */
[----:B------:R-:W-:Y:S01]  /*1b820*/  @P4 LOP3.LUT R0, R0, 0x2, RZ, 0xfc, !PT ;  /* 0x0000000200004812 */ /* 0x000fe200078efcff */
[----:B------:R-:W-:Y:S01]  /*1b830*/  @!P4 IMAD R35, R11, 0x180, RZ ;  /* 0x000001800b23c824 */ /* 0x000fe200078e02ff */
[----:B------:R-:W-:Y:S01]  /*1b840*/  ISETP.LT.OR P6, PT, R30, 0x11, !P5 ;  /* 0x000000111e00780c */ /* 0x000fe20006fc1670 */
[----:B------:R-:W-:Y:S01]  /*1b850*/  @!P4 IMAD.WIDE.U32 R36, R10, 0x180, R36 ;  /* 0x000001800a24c825 */ /* 0x000fe200078e0024 */
[----:B------:R-:W1:Y:S01]  /*1b860*/  @!P2 LDC.64 R38, c[0x0][0x5c0] ;  /* 0x00017000ff26ab82 */ /* 0x000e620000000a00 */
[----:B------:R-:W-:Y:S01]  /*1b870*/  LOP3.LUT R0, R0, 0xfffffff7, RZ, 0xc0, !PT ;  /* 0xfffffff700007812 */ /* 0x000fe200078ec0ff */
[----:B------:R-:W-:Y:S01]  /*1b880*/  STL [R1+0xa98], R8 ;  /* 0x000a980801007387 */ /* 0x000fe20000100800 */
[----:B------:R-:W-:-:S02]  /*1b890*/  @!P4 IMAD.IADD R35, R37, 0x1, R35 ;  /* 0x000000012523c824 */ /* 0x000fc400078e0223 */
[----:B------:R-:W-:Y:S01]  /*1b8a0*/  @P3 LOP3.LUT R0, R0, 0x8, RZ, 0xfc, !PT ;  /* 0x0000000800003812 */ /* 0x000fe200078efcff */
[----:B------:R-:W-:Y:S03]  /*1b8b0*/  STL [R1+0xa94], R6 ;  /* 0x000a940601007387 */ /* 0x000fe60000100800 */
[----:B------:R-:W-:Y:S01]  /*1b8c0*/  LOP3.LUT R0, R0, 0xfffffffb, RZ, 0xc0, !PT ;  /* 0xfffffffb00007812 */ /* 0x000fe200078ec0ff */
[----:B------:R-:W-:Y:S01]  /*1b8d0*/  STL [R1+0xa90], R5 ;  /* 0x000a900501007387 */ /* 0x000fe20000100800 */
[----:B------:R-:W-:-:S03]  /*1b8e0*/  LOP3.LUT R32, R32, 0xf7ffffff, RZ, 0xc0, !PT ;  /* 0xf7ffffff20207812 */ /* 0x000fc600078ec0ff */
[----:B------:R-:W-:Y:S01]  /*1b8f0*/  STL [R1+0xa8c], R4 ;  /* 0x000a8c0401007387 */ /* 0x000fe20000100800 */
[----:B0-----:R-:W-:Y:S01]  /*1b900*/  @!P4 IADD3 R46, P0, P1, R36, UR8, R28 ;  /* 0x00000008242ecc10 */ /* 0x001fe2000f91e01c */
[----:B------:R-:W-:Y:S01]  /*1b910*/  @!P2 IMAD.MOV.U32 R28, RZ, RZ, R24 ;  /* 0x000000ffff1ca224 */ /* 0x000fe200078e0018 */
[----:B------:R-:W0:Y:S02]  /*1b920*/  @!P3 LDC.64 R36, c[0x0][0x5c0] ;  /* 0x00017000ff24bb82 */ /* 0x000e240000000a00 */
[----:B------:R-:W-:Y:S01]  /*1b930*/  @!P4 IADD3.X R47, R35, UR7, R29, P0, P1 ;  /* 0x00000007232fcc10 */ /* 0x000fe200087e241d */
[----:B------:R-:W-:Y:S02]  /*1b940*/  @!P2 IMAD.MOV.U32 R29, RZ, RZ, R31 ;  /* 0x000000ffff1da224 */ /* 0x000fe400078e001f */
[----:B------:R-:W-:Y:S02]  /*1b950*/  @!P2 IMAD R35, R11, 0x180, RZ ;  /* 0x000001800b23a824 */ /* 0x000fe400078e02ff */
[----:B------:R-:W-:-:S04]  /*1b960*/  @!P2 IMAD.WIDE.U32 R28, R10, 0x180, R28 ;  /* 0x000001800a1ca825 */ /* 0x000fc800078e001c */
[----:B------:R-:W-:Y:S01]  /*1b970*/  @!P2 IMAD.IADD R29, R29, 0x1, R35 ;  /* 0x000000011d1da824 */ /* 0x000fe200078e0223 */
[----:B-1----:R-:W-:Y:S01]  /*1b980*/  @!P2 IADD3 R44, P0, P1, R28, UR8, R38 ;  /* 0x000000081c2cac10 */ /* 0x002fe2000f91e026 */
[----:B------:R-:W-:Y:S02]  /*1b990*/  @!P3 IMAD.MOV.U32 R28, RZ, RZ, R24 ;  /* 0x000000ffff1cb224 */ /* 0x000fe400078e0018 */
[----:B------:R-:W-:Y:S01]  /*1b9a0*/  @!P3 IMAD R35, R11, 0x180, RZ ;  /* 0x000001800b23b824 */ /* 0x000fe200078e02ff */
[----:B------:R-:W-:Y:S01]  /*1b9b0*/  @!P2 IADD3.X R45, R29, UR7, R39, P0, P1 ;  /* 0x000000071d2dac10 */ /* 0x000fe200087e2427 */
[----:B------:R-:W-:Y:S01]  /*1b9c0*/  @!P3 IMAD.MOV.U32 R29, RZ, RZ, R31 ;  /* 0x000000ffff1db224 */ /* 0x000fe200078e001f */
[----:B------:R-:W-:Y:S01]  /*1b9d0*/  ISETP.LT.OR P2, PT, R30, 0xa, !P5 ;  /* 0x0000000a1e00780c */ /* 0x000fe20006f41670 */
[----:B------:R-:W-:-:S04]  /*1b9e0*/  @!P3 IMAD.WIDE.U32 R28, R10, 0x180, R28 ;  /* 0x000001800a1cb825 */ /* 0x000fc800078e001c */
[----:B------:R-:W-:Y:S01]  /*1b9f0*/  @!P3 IMAD.IADD R29, R29, 0x1, R35 ;  /* 0x000000011d1db824 */ /* 0x000fe200078e0223 */
[----:B0-----:R-:W-:-:S04]  /*1ba00*/  @!P3 IADD3 R56, P0, P1, R28, UR8, R36 ;  /* 0x000000081c38bc10 */ /* 0x001fc8000f91e024 */
[----:B------:R-:W-:-:S03]  /*1ba10*/  @!P3 IADD3.X R57, R29, UR7, R37, P0, P1 ;  /* 0x000000071d39bc10 */ /* 0x000fc600087e2425 */
[----:B------:R-:W-:Y:S01]  /*1ba20*/  @!P2 IMAD.MOV.U32 R36, RZ, RZ, R24 ;  /* 0x000000ffff24a224 */ /* 0x000fe200078e0018 */
[----:B------:R-:W0:Y:S01]  /*1ba30*/  @!P2 LDC.64 R28, c[0x0][0x5c0] ;  /* 0x00017000ff1cab82 */ /* 0x000e220000000a00 */
[----:B------:R-:W-:Y:S01]  /*1ba40*/  @!P2 IMAD.MOV.U32 R37, RZ, RZ, R31 ;  /* 0x000000ffff25a224 */ /* 0x000fe200078e001f */
[----:B------:R-:W-:Y:S01]  /*1ba50*/  @P2 LOP3.LUT R0, R0, 0x4, RZ, 0xfc, !PT ;  /* 0x0000000400002812 */ /* 0x000fe200078efcff */
[----:B------:R-:W-:Y:S02]  /*1ba60*/  @!P2 IMAD R35, R11, 0x180, RZ ;  /* 0x000001800b23a824 */ /* 0x000fe400078e02ff */
[----:B------:R-:W-:-:S04]  /*1ba70*/  @!P2 IMAD.WIDE.U32 R36, R10, 0x180, R36 ;  /* 0x000001800a24a825 */ /* 0x000fc800078e0024 */
[----:B------:R-:W-:Y:S01]  /*1ba80*/  @!P2 IMAD.IADD R35, R37, 0x1, R35 ;  /* 0x000000012523a824 */ /* 0x000fe200078e0223 */
[----:B0-----:R-:W-:Y:S01]  /*1ba90*/  @!P2 IADD3 R54, P0, P1, R36, UR8, R28 ;  /* 0x000000082436ac10 */ /* 0x001fe2000f91e01c */
[----:B------:R-:W-:Y:S01]  /*1baa0*/  IMAD.U32 R28, RZ, RZ, UR12 ;  /* 0x0000000cff1c7e24 */ /* 0x000fe2000f8e00ff */
[----:B------:R-:W-:Y:S02]  /*1bab0*/  ULDC.64 UR12, c[0x0][0x5b0] ;  /* 0x00016c00000c7ab9 */ /* 0x000fe40000000a00 */
[----:B------:R-:W-:Y:S01]  /*1bac0*/  @!P2 IADD3.X R55, R35, UR7, R29, P0, P1 ;  /* 0x000000072337ac10 */ /* 0x000fe200087e241d */
[----:B------:R-:W-:Y:S01]  /*1bad0*/  IMAD.WIDE.U32 R26, R28, UR52, R26 ;  /* 0x000000341c1a7c25 */ /* 0x000fe2000f8e001a */
[----:B------:R-:W-:-:S03]  /*1bae0*/  ISETP.GE.AND P2, PT, R9, 0x1, PT ;  /* 0x000000010900780c */ /* 0x000fc60003f46270 */
[----:B------:R-:W-:Y:S02]  /*1baf0*/  VIADD R29, R27, UR9 ;  /* 0x000000091b1d7c36 */ /* 0x000fe40008000000 */
[----:B------:R-:W-:Y:S02]  /*1bb00*/  IMAD.MOV.U32 R28, RZ, RZ, R26 ;  /* 0x000000ffff1c7224 */ /* 0x000fe400078e001a */
[----:B------:R-:W-:Y:S02]  /*1bb10*/  IMAD R35, R43, UR12, RZ ;  /* 0x0000000c2b237c24 */ /* 0x000fe4000f8e02ff */
[----:B------:R-:W-:-:S04]  /*1bb20*/  IMAD.WIDE.U32 R26, R33, UR12, R28 ;  /* 0x0000000c211a7c25 */ /* 0x000fc8000f8e001c */
[----:B------:R-:W-:Y:S01]  /*1bb30*/  IMAD R35, R33, UR13, R35 ;  /* 0x0000000d21237c24 */ /* 0x000fe2000f8e0223 */
[----:B------:R-:W-:-:S04]  /*1bb40*/  IADD3 R26, P0, R26, UR14, RZ ;  /* 0x0000000e1a1a7c10 */ /* 0x000fc8000ff1e0ff */
[--C-:B------:R-:W-:Y:S02]  /*1bb50*/  IADD3.X R27, R27, UR15, R35.reuse, P0, !PT ;  /* 0x0000000f1b1b7c10 */ /* 0x100fe400087fe423 */
[----:B------:R-:W-:Y:S02]  /*1bb60*/  ISETP.LT.OR P0, PT, R30, 0x1, !P2 ;  /* 0x000000011e00780c */ /* 0x000fe40005701670 */
[----:B------:R-:W-:-:S11]  /*1bb70*/  PRMT R35, RZ, 0x7610, R35 ;  /* 0x00007610ff237816 */ /* 0x000fd60000000023 */
[----:B------:R-:W4:Y:S01]  /*1bb80*/  @!P0 LDG.E.U8 R35, desc[UR54][R26.64] ;  /* 0x000000361a238981 */ /* 0x000f22000c1e1100 */
[----:B------:R-:W0:Y:S02]  /*1bb90*/  @!P0 LDC.64 R36, c[0x0][0x5c0] ;  /* 0x00017000ff248b82 */ /* 0x000e240000000a00 */
[----:B0-----:R-:W-:-:S05]  /*1bba0*/  @!P0 IADD3 R36, P1, R24, R36, RZ ;  /* 0x0000002418248210 */ /* 0x001fca0007f3e0ff */
[----:B------:R-:W-:Y:S01]  /*1bbb0*/  @!P0 IMAD.X R37, R31, 0x1, R37, P1 ;  /* 0x000000011f258824 */ /* 0x000fe200008e0625 */
[----:B----4-:R-:W-:-:S04]  /*1bbc0*/  LOP3.LUT R35, R35, 0xff, RZ, 0xc0, !PT ;  /* 0x000000ff23237812 */ /* 0x010fc800078ec0ff */
[----:B------:R-:W-:-:S05]  /*1bbd0*/  F2FP.F16.E4M3.UNPACK_B R35, R35 ;  /* 0x00000023ff23723e */ /* 0x000fca00020006ff */
[----:B------:R-:W-:-:S05]  /*1bbe0*/  HADD2.F32 R35, -RZ, R35.H0_H0 ;  /* 0x20000023ff237230 */ /* 0x000fca0000004100 */
[----:B------:R-:W-:-:S04]  /*1bbf0*/  FMUL R35, R35, UR50 ;  /* 0x0000003223237c20 */ /* 0x000fc80008400000 */
[----:B------:R-:W-:Y:S01]  /*1bc00*/  FFMA R35, R12, UR51, R35 ;  /* 0x000000330c237c23 */ /* 0x000fe20008000023 */
[----:B------:R-:W-:-:S04]  /*1bc10*/  PRMT R12, RZ, 0x7610, R12 ;  /* 0x00007610ff0c7816 */ /* 0x000fc8000000000c */
[----:B------:R-:W-:-:S05]  /*1bc20*/  F2FP.SATFINITE.E4M3.F32.PACK_AB_MERGE_C R35, RZ, R35, RZ ;  /* 0x00000023ff23723e */ /* 0x000fca00048070ff */
[----:B------:R0:W-:Y:S01]  /*1bc30*/  @!P0 STG.E.U8 desc[UR54][R36.64], R35 ;  /* 0x0000002324008986 */ /* 0x0001e2000c101136 */
[----:B------:R-:W-:-:S13]  /*1bc40*/  ISETP.LT.OR P0, PT, R30, 0x2, !P2 ;  /* 0x000000021e00780c */ /* 0x000fda0005701670 */
[----:B------:R-:W4:Y:S01]  /*1bc50*/  @!P0 LDG.E.U8 R12, desc[UR54][R26.64+0x1] ;  /* 0x000001361a0c8981 */ /* 0x000f22000c1e1100 */
[----:B0-----:R-:W0:Y:S02]  /*1bc60*/  @!P0 LDC.64 R36, c[0x0][0x5c0] ;  /* 0x00017000ff248b82 */ /* 0x001e240000000a00 */
[----:B0-----:R-:W-:-:S05]  /*1bc70*/  @!P0 IADD3 R36, P1, R24, R36, RZ ;  /* 0x0000002418248210 */ /* 0x001fca0007f3e0ff */
[----:B------:R-:W-:Y:S01]  /*1bc80*/  @!P0 IMAD.X R37, R31, 0x1, R37, P1 ;  /* 0x000000011f258824 */ /* 0x000fe200008e0625 */
[----:B------:R-:W-:Y:S02]  /*1bc90*/  ISETP.GE.AND P3, PT, R9, 0x9, PT ;  /* 0x000000090900780c */ /* 0x000fe40003f66270 */
[----:B----4-:R-:W-:-:S04]  /*1bca0*/  LOP3.LUT R12, R12, 0xff, RZ, 0xc0, !PT ;  /* 0x000000ff0c0c7812 */ /* 0x010fc800078ec0ff */
[----:B------:R-:W-:-:S05]  /*1bcb0*/  F2FP.F16.E4M3.UNPACK_B R12, R12 ;  /* 0x0000000cff0c723e */ /* 0x000fca00020006ff */
[----:B------:R-:W-:-:S05]  /*1bcc0*/  HADD2.F32 R12, -RZ, R12.H0_H0 ;  /* 0x2000000cff0c7230 */ /* 0x000fca0000004100 */
[----:B------:R-:W-:-:S04]  /*1bcd0*/  FMUL R12, R12, UR50 ;  /* 0x000000320c0c7c20 */ /* 0x000fc80008400000 */
[----:B------:R-:W-:-:S05]  /*1bce0*/  FFMA R13, R13, UR51, R12 ;  /* 0x000000330d0d7c23 */ /* 0x000fca000800000c */
[----:B------:R-:W-:-:S05]  /*1bcf0*/  F2FP.SATFINITE.E4M3.F32.PACK_AB_MERGE_C R13, RZ, R13, RZ ;  /* 0x0000000dff0d723e */ /* 0x000fca00048070ff */
[----:B------:R0:W-:Y:S01]  /*1bd00*/  @!P0 STG.E.U8 desc[UR54][R36.64+0x1], R13 ;  /* 0x0000010d24008986 */ /* 0x0001e2000c101136 */
[----:B------:R-:W-:-:S05]  /*1bd10*/  IADD3 R12, P0, R33, 0x8, RZ ;  /* 0x00000008210c7810 */ /* 0x000fca0007f1e0ff */
[----:B------:R-:W-:-:S04]  /*1bd20*/  IMAD.X R35, RZ, RZ, R43, P0 ;  /* 0x000000ffff237224 */ /* 0x000fc800000e062b */
[----:B------:R-:W-:-:S04]  /*1bd30*/  IMAD R35, R35, UR12, RZ ;  /* 0x0000000c23237c24 */ /* 0x000fc8000f8e02ff */
[C---:B------:R-:W-:Y:S02]  /*1bd40*/  IMAD R35, R12.reuse, UR13, R35 ;  /* 0x0000000d0c237c24 */ /* 0x040fe4000f8e0223 */
[----:B0-----:R-:W-:-:S03]  /*1bd50*/  IMAD.WIDE.U32 R12, R12, UR12, R28 ;  /* 0x0000000c0c0c7c25 */ /* 0x001fc6000f8e001c */
[----:B------:R-:W-:-:S04]  /*1bd60*/  IADD3 R12, P0, R12, UR14, RZ ;  /* 0x0000000e0c0c7c10 */ /* 0x000fc8000ff1e0ff */
[--C-:B------:R-:W-:Y:S02]  /*1bd70*/  IADD3.X R13, R13, UR15, R35.reuse, P0, !PT ;  /* 0x0000000f0d0d7c10 */ /* 0x100fe400087fe423 */
[----:B------:R-:W-:Y:S02]  /*1bd80*/  ISETP.LT.OR P0, PT, R30, 0x1, !P3 ;  /* 0x000000011e00780c */ /* 0x000fe40005f01670 */
[----:B------:R-:W-:-:S11]  /*1bd90*/  PRMT R35, RZ, 0x7610, R35 ;  /* 0x00007610ff237816 */ /* 0x000fd60000000023 */
[----:B------:R-:W4:Y:S01]  /*1bda0*/  @!P0 LDG.E.U8 R35, desc[UR54][R12.64] ;  /* 0x000000360c238981 */ /* 0x000f22000c1e1100 */
[----:B------:R-:W0:Y:S02]  /*1bdb0*/  @!P0 LDC.64 R36, c[0x0][0x5c0] ;  /* 0x00017000ff248b82 */ /* 0x000e240000000a00 */
[----:B0-----:R-:W-:-:S04]  /*1bdc0*/  @!P0 IADD3 R36, P1, P4, R24, UR8, R36 ;  /* 0x0000000818248c10 */ /* 0x001fc8000fc3e024 */
[----:B------:R-:W-:Y:S02]  /*1bdd0*/  @!P0 IADD3.X R37, R31, UR7, R37, P1, P4 ;  /* 0x000000071f258c10 */ /* 0x000fe40008fe8425 */
[----:B----4-:R-:W-:-:S04]  /*1bde0*/  LOP3.LUT R35, R35, 0xff, RZ, 0xc0, !PT ;  /* 0x000000ff23237812 */ /* 0x010fc800078ec0ff */
[----:B------:R-:W-:-:S05]  /*1bdf0*/  F2FP.F16.E4M3.UNPACK_B R35, R35 ;  /* 0x00000023ff23723e */ /* 0x000fca00020006ff */
[----:B------:R-:W-:-:S05]  /*1be00*/  HADD2.F32 R35, -RZ, R35.H0_H0 ;  /* 0x20000023ff237230 */ /* 0x000fca0000004100 */
[----:B------:R-:W-:-:S04]  /*1be10*/  FMUL R35, R35, UR50 ;  /* 0x0000003223237c20 */ /* 0x000fc80008400000 */
[----:B------:R-:W-:-:S05]  /*1be20*/  FFMA R35, R14, UR51, R35 ;  /* 0x000000330e237c23 */ /* 0x000fca0008000023 */
[----:B------:R-:W-:-:S05]  /*1be30*/  F2FP.SATFINITE.E4M3.F32.PACK_AB_MERGE_C R35, RZ, R35, RZ ;  /* 0x00000023ff23723e */ /* 0x000fca00048070ff */
[----:B------:R0:W-:Y:S01]  /*1be40*/  @!P0 STG.E.U8 desc[UR54][R36.64], R35 ;  /* 0x0000002324008986 */ /* 0x0001e2000c101136 */
[----:B------:R-:W-:Y:S02]  /*1be50*/  ISETP.LT.OR P0, PT, R30, 0x2, !P3 ;  /* 0x000000021e00780c */ /* 0x000fe40005f01670 */
[----:B------:R-:W-:-:S11]  /*1be60*/  PRMT R14, RZ, 0x7610, R14 ;  /* 0x00007610ff0e7816 */ /* 0x000fd6000000000e */
[----:B------:R-:W4:Y:S01]  /*1be70*/  @!P0 LDG.E.U8 R14, desc[UR54][R12.64+0x1] ;  /* 0x000001360c0e8981 */ /* 0x000f22000c1e1100 */
[----:B0-----:R-:W0:Y:S02]  /*1be80*/  @!P0 LDC.64 R36, c[0x0][0x5c0] ;  /* 0x00017000ff248b82 */ /* 0x001e240000000a00 */
[----:B0-----:R-:W-:-:S04]  /*1be90*/  @!P0 IADD3 R36, P1, P4, R24, UR8, R36 ;  /* 0x0000000818248c10 */ /* 0x001fc8000fc3e024 */
[----:B------:R-:W-:Y:S01]  /*1bea0*/  @!P0 IADD3.X R37, R31, UR7, R37, P1, P4 ;  /* 0x000000071f258c10 */ /* 0x000fe20008fe8425 */
[----:B------:R-:W-:Y:S01]  /*1beb0*/  @!P6 IMAD R35, R11, 0x180, RZ ;  /* 0x000001800b23e824 */ /* 0x000fe200078e02ff */
[----:B----4-:R-:W-:-:S04]  /*1bec0*/  LOP3.LUT R14, R14, 0xff, RZ, 0xc0, !PT ;  /* 0x000000ff0e0e7812 */ /* 0x010fc800078ec0ff */
[----:B------:R-:W-:-:S05]  /*1bed0*/  F2FP.F16.E4M3.UNPACK_B R14, R14 ;  /* 0x0000000eff0e723e */ /* 0x000fca00020006ff */
[----:B------:R-:W-:-:S05]  /*1bee0*/  HADD2.F32 R14, -RZ, R14.H0_H0 ;  /* 0x2000000eff0e7230 */ /* 0x000fca0000004100 */
[----:B------:R-:W-:-:S04]  /*1bef0*/  FMUL R14, R14, UR50 ;  /* 0x000000320e0e7c20 */ /* 0x000fc80008400000 */
[----:B------:R-:W-:-:S05]  /*1bf00*/  FFMA R15, R15, UR51, R14 ;  /* 0x000000330f0f7c23 */ /* 0x000fca000800000e */
[----:B------:R-:W-:-:S05]  /*1bf10*/  F2FP.SATFINITE.E4M3.F32.PACK_AB_MERGE_C R15, RZ, R15, RZ ;  /* 0x0000000fff0f723e */ /* 0x000fca00048070ff */
[----:B------:R0:W-:Y:S02]  /*1bf20*/  @!P0 STG.E.U8 desc[UR54][R36.64+0x1], R15 ;  /* 0x0000010f24008986 */ /* 0x0001e4000c101136 */
[----:B0-----:R-:W0:Y:S01]  /*1bf30*/  @!P6 LDC.64 R14, c[0x0][0x5c0] ;  /* 0x00017000ff0eeb82 */ /* 0x001e220000000a00 */
[----:B------:R-:W-:Y:S02]  /*1bf40*/  @!P6 IMAD.MOV.U32 R36, RZ, RZ, R24 ;  /* 0x000000ffff24e224 */ /* 0x000fe400078e0018 */
[----:B------:R-:W-:Y:S02]  /*1bf50*/  @!P6 IMAD.MOV.U32 R37, RZ, RZ, R31 ;  /* 0x000000ffff25e224 */ /* 0x000fe400078e001f */
[----:B------:R-:W-:-:S04]  /*1bf60*/  @!P6 IMAD.WIDE.U32 R36, R10, 0x180, R36 ;  /* 0x000001800a24e825 */ /* 0x000fc800078e0024 */
[----:B------:R-:W-:Y:S01]  /*1bf70*/  @!P6 IMAD.IADD R35, R37, 0x1, R35 ;  /* 0x000000012523e824 */ /* 0x000fe200078e0223 */
[----:B0-----:R-:W-:-:S04]  /*1bf80*/  @!P6 IADD3 R52, P0, P1, R36, UR8, R14 ;  /* 0x000000082434ec10 */ /* 0x001fc8000f91e00e */
[----:B------:R-:W-:Y:S02]  /*1bf90*/  @!P6 IADD3.X R53, R35, UR7, R15, P0, P1 ;  /* 0x000000072335ec10 */ /* 0x000fe400087e240f */
[----:B------:R-:W-:Y:S02]  /*1bfa0*/  ISETP.LT.OR P0, PT, R30, 0x9, !P2 ;  /* 0x000000091e00780c */ /* 0x000fe40005701670 */
[----:B------:R-:W-:-:S11]  /*1bfb0*/  PRMT R14, RZ, 0x7610, R14 ;  /* 0x00007610ff0e7816 */ /* 0x000fd6000000000e */
[----:B------:R-:W4:Y:S02]  /*1bfc0*/  @!P0 LDG.E.U8 R14, desc[UR54][R26.64+0x8] ;  /* 0x000008361a0e8981 */ /* 0x000f24000c1e1100 */
[----:B----4-:R-:W-:-:S04]  /*1bfd0*/  LOP3.LUT R14, R14, 0xff, RZ, 0xc0, !PT ;  /* 0x000000ff0e0e7812 */ /* 0x010fc800078ec0ff */
[----:B------:R-:W-:-:S05]  /*1bfe0*/  F2FP.F16.E4M3.UNPACK_B R14, R14 ;  /* 0x0000000eff0e723e */ /* 0x000fca00020006ff */
[----:B------:R-:W-:-:S05]  /*1bff0*/  HADD2.F32 R14, -RZ, R14.H0_H0 ;  /* 0x2000000eff0e7230 */ /* 0x000fca0000004100 */
[----:B------:R-:W-:-:S04]  /*1c000*/  FMUL R14, R14, UR50 ;  /* 0x000000320e0e7c20 */ /* 0x000fc80008400000 */
[----:B------:R-:W-:Y:S02]  /*1c010*/  FFMA R16, R16, UR51, R14 ;  /* 0x0000003310107c23 */ /* 0x000fe4000800000e */
[----:B------:R-:W0:Y:S03]  /*1c020*/  @!P0 LDC.64 R14, c[0x0][0x5c0] ;  /* 0x00017000ff0e8b82 */ /* 0x000e260000000a00 */
[----:B------:R-:W-:Y:S02]  /*1c030*/  F2FP.SATFINITE.E4M3.F32.PACK_AB_MERGE_C R16, RZ, R16, RZ ;  /* 0x00000010ff10723e */ /* 0x000fe400048070ff */
[----:B0-----:R-:W-:-:S05]  /*1c040*/  @!P0 IADD3 R14, P1, R24, R14, RZ ;  /* 0x0000000e180e8210 */ /* 0x001fca0007f3e0ff */
[----:B------:R-:W-:-:S05]  /*1c050*/  @!P0 IMAD.X R15, R31, 0x1, R15, P1 ;  /* 0x000000011f0f8824 */ /* 0x000fca00008e060f */
[----:B------:R0:W-:Y:S01]  /*1c060*/  @!P0 STG.E.U8 desc[UR54][R14.64+0x8], R16 ;  /* 0x000008100e008986 */ /* 0x0001e2000c101136 */
[----:B------:R-:W-:Y:S02]  /*1c070*/  ISETP.LT.OR P0, PT, R30, 0xa, !P2 ;  /* 0x0000000a1e00780c */ /* 0x000fe40005701670 */
[----:B0-----:R-:W-:-:S11]  /*1c080*/  PRMT R16, RZ, 0x7610, R16 ;  /* 0x00007610ff107816 */ /* 0x001fd60000000010 */
[----:B------:R-:W0:Y:S01]  /*1c090*/  @!P0 LDC.64 R14, c[0x0][0x5c0] ;  /* 0x00017000ff0e8b82 */ /* 0x000e220000000a00 */
[----:B------:R-:W4:Y:S01]  /*1c0a0*/  @!P0 LDG.E.U8 R16, desc[UR54][R26.64+0x9] ;  /* 0x000009361a108981 */ /* 0x000f22000c1e1100 */
[----:B------:R-:W-:Y:S02]  /*1c0b0*/  ISETP.LT.OR P4, PT, R30, 0x12, !P5 ;  /* 0x000000121e00780c */ /* 0x000fe40006f81670 */
[----:B0-----:R-:W-:-:S05]  /*1c0c0*/  @!P0 IADD3 R14, P1, R24, R14, RZ ;  /* 0x0000000e180e8210 */ /* 0x001fca0007f3e0ff */
[----:B------:R-:W-:-:S06]  /*1c0d0*/  @!P0 IMAD.X R15, R31, 0x1, R15, P1 ;  /* 0x000000011f0f8824 */ /* 0x000fcc00008e060f */
        /* <DEDUP_REMOVED lines=17> */
[----:B------:R-:W4:Y:S01]  /*1c1f0*/  @!P0 LDG.E.U8 R14, desc[UR54][R12.64+0x8] ;  /* 0x000008360c0e8981 */ /* 0x000f22000c1e1100 */
[----:B------:R-:W-:-:S04]  /*1c200*/  LOP3.LUT R0, R0, 0xfffffeff, RZ, 0xc0, !PT ;  /* 0xfffffeff00007812 */ /* 0x000fc800078ec0ff */
[----:B------:R-:W-:-:S04]  /*1c210*/  @P6 LOP3.LUT R0, R0, 0x100, RZ, 0xfc, !PT ;  /* 0x0000010000006812 */ /* 0x000fc800078efcff */
[----:B------:R-:W-:-:S04]  /*1c220*/  LOP3.LUT R0, R0, 0xffffffbf, RZ, 0xc0, !PT ;  /* 0xffffffbf00007812 */ /* 0x000fc800078ec0ff */
[----:B------:R-:W-:Y:S02]  /*1c230*/  @P4 LOP3.LUT R0, R0, 0x40, RZ, 0xfc, !PT ;  /* 0x0000004000004812 */ /* 0x000fe400078efcff */
[----:B----4-:R-:W-:-:S04]  /*1c240*/  LOP3.LUT R14, R14, 0xff, RZ, 0xc0, !PT ;  /* 0x000000ff0e0e7812 */ /* 0x010fc800078ec0ff */
[----:B------:R-:W-:-:S05]  /*1c250*/  F2FP.F16.E4M3.UNPACK_B R14, R14 ;  /* 0x0000000eff0e723e */ /* 0x000fca00020006ff */
[----:B------:R-:W-:-:S05]  /*1c260*/  HADD2.F32 R14, -RZ, R14.H0_H0 ;  /* 0x2000000eff0e7230 */ /* 0x000fca0000004100 */
[----:B------:R-:W-:-:S04]  /*1c270*/  FMUL R14, R14, UR50 ;  /* 0x000000320e0e7c20 */ /* 0x000fc80008400000 */
[----:B------:R-:W-:Y:S02]  /*1c280*/  FFMA R16, R18, UR51, R14 ;  /* 0x0000003312107c23 */ /* 0x000fe4000800000e */
[----:B------:R-:W0:Y:S03]  /*1c290*/  @!P0 LDC.64 R14, c[0x0][0x5c0] ;  /* 0x00017000ff0e8b82 */ /* 0x000e260000000a00 */
[----:B------:R-:W-:Y:S02]  /*1c2a0*/  F2FP.SATFINITE.E4M3.F32.PACK_AB_MERGE_C R16, RZ, R16, RZ ;  /* 0x00000010ff10723e */ /* 0x000fe400048070ff */
[----:B0-----:R-:W-:-:S04]  /*1c2b0*/  @!P0 IADD3 R14, P1, P4, R24, UR8, R14 ;  /* 0x00000008180e8c10 */ /* 0x001fc8000fc3e00e */
[----:B------:R-:W-:-:S05]  /*1c2c0*/  @!P0 IADD3.X R15, R31, UR7, R15, P1, P4 ;  /* 0x000000071f0f8c10 */ /* 0x000fca0008fe840f */
[----:B------:R0:W-:Y:S01]  /*1c2d0*/  @!P0 STG.E.U8 desc[UR54][R14.64+0x8], R16 ;  /* 0x000008100e008986 */ /* 0x0001e2000c101136 */
[----:B------:R-:W-:Y:S02]  /*1c2e0*/  ISETP.LT.OR P0, PT, R30, 0xa, !P3 ;  /* 0x0000000a1e00780c */ /* 0x000fe40005f01670 */
[----:B0-----:R-:W-:-:S11]  /*1c2f0*/  PRMT R16, RZ, 0x7610, R16 ;  /* 0x00007610ff107816 */ /* 0x001fd60000000010 */
[----:B------:R-:W0:Y:S01]  /*1c300*/  @!P0 LDC.64 R14, c[0x0][0x5c0] ;  /* 0x00017000ff0e8b82 */ /* 0x000e220000000a00 */
[----:B------:R-:W4:Y:S01]  /*1c310*/  @!P0 LDG.E.U8 R16, desc[UR54][R12.64+0x9] ;  /* 0x000009360c108981 */ /* 0x000f22000c1e1100 */
[----:B------:R-:W-:Y:S02]  /*1c320*/  ISETP.LT.OR P6, PT, R30, 0x19, !P5 ;  /* 0x000000191e00780c */ /* 0x000fe40006fc1670 */
[----:B0-----:R-:W-:-:S04]  /*1c330*/  @!P0 IADD3 R14, P1, P4, R24, UR8, R14 ;  /* 0x00000008180e8c10 */ /* 0x001fc8000fc3e00e */
[----:B------:R-:W-:-:S07]  /*1c340*/  @!P0 IADD3.X R15, R31, UR7, R15, P1, P4 ;  /* 0x000000071f0f8c10 */ /* 0x000fce0008fe840f */
[----:B------:R-:W-:Y:S01]  /*1c350*/  @!P6 IMAD.MOV.U32 R17, RZ, RZ, R31 ;  /* 0x000000ffff11e224 */ /* 0x000fe200078e001f */
        /* <DEDUP_REMOVED lines=9> */
[----:B------:R-:W-:Y:S02]  /*1c3f0*/  @!P6 IMAD R19, R11, 0x180, RZ ;  /* 0x000001800b13e824 */ /* 0x000fe400078e02ff */
[----:B------:R-:W-:-:S04]  /*1c400*/  @!P6 IMAD.WIDE.U32 R16, R10, 0x180, R16 ;  /* 0x000001800a10e825 */ /* 0x000fc800078e0010 */
[----:B------:R-:W-:Y:S01]  /*1c410*/  @!P6 IMAD.IADD R17, R17, 0x1, R19 ;  /* 0x000000011111e824 */ /* 0x000fe200078e0213 */
[----:B0-----:R-:W-:-:S04]  /*1c420*/  @!P6 IADD3 R58, P0, P1, R16, UR8, R14 ;  /* 0x00000008103aec10 */ /* 0x001fc8000f91e00e */
[----:B------:R-:W-:Y:S02]  /*1c430*/  @!P6 IADD3.X R59, R17, UR7, R15, P0, P1 ;  /* 0x00000007113bec10 */ /* 0x000fe400087e240f */
[----:B------:R-:W-:Y:S02]  /*1c440*/  ISETP.LT.OR P0, PT, R30, 0x11, !P2 ;  /* 0x000000111e00780c */ /* 0x000fe40005701670 */
[----:B------:R-:W-:-:S11]  /*1c450*/  PRMT R14, RZ, 0x7610, R14 ;  /* 0x00007610ff0e7816 */ /* 0x000fd6000000000e */
[----:B------:R-:W4:Y:S01]  /*1c460*/  @!P0 LDG.E.U8 R14, desc[UR54][R26.64+0x10] ;  /* 0x000010361a0e8981 */ /* 0x000f22000c1e1100 */
[----:B------:R-:W-:Y:S02]  /*1c470*/  PRMT R16, RZ, 0x7610, R16 ;  /* 0x00007610ff107816 */ /* 0x000fe40000000010 */
        /* <DEDUP_REMOVED lines=10> */
[----:B------:R-:W-:-:S13]  /*1c520*/  ISETP.LT.OR P0, PT, R30, 0x12, !P2 ;  /* 0x000000121e00780c */ /* 0x000fda0005701670 */
[----:B------:R-:W4:Y:S01]  /*1c530*/  @!P0 LDG.E.U8 R16, desc[UR54][R26.64+0x11] ;  /* 0x000011361a108981 */ /* 0x000f22000c1e1100 */
[----:B0-----:R-:W0:Y:S01]  /*1c540*/  @!P0 LDC.64 R14, c[0x0][0x5c0] ;  /* 0x00017000ff0e8b82 */ /* 0x001e220000000a00 */
[----:B------:R-:W-:Y:S02]  /*1c550*/  ISETP.LT.OR P4, PT, R30, 0x1a, !P5 ;  /* 0x0000001a1e00780c */ /* 0x000fe40006f81670 */
[----:B0-----:R-:W-:-:S05]  /*1c560*/  @!P0 IADD3 R14, P1, R24, R14, RZ ;  /* 0x0000000e180e8210 */ /* 0x001fca0007f3e0ff */
[----:B------:R-:W-:-:S06]  /*1c570*/  @!P0 IMAD.X R15, R31, 0x1, R15, P1 ;  /* 0x000000011f0f8824 */ /* 0x000fcc00008e060f */
[----:B------:R-:W-:Y:S02]  /*1c580*/  @!P4 IMAD.MOV.U32 R17, RZ, RZ, R31 ;  /* 0x000000ffff11c224 */ /* 0x000fe400078e001f */
        /* <DEDUP_REMOVED lines=9> */
[----:B------:R-:W-:-:S04]  /*1c620*/  @!P4 IMAD.MOV.U32 R16, RZ, RZ, R24 ;  /* 0x000000ffff10c224 */ /* 0x000fc800078e0018 */
        /* <DEDUP_REMOVED lines=22> */
[----:B------:R-:W-:-:S13]  /*1c790*/  ISETP.LT.OR P0, PT, R30, 0x12, !P3 ;  /* 0x000000121e00780c */ /* 0x000fda0005f01670 */
[----:B------:R-:W4:Y:S01]  /*1c7a0*/  @!P0 LDG.E.U8 R16, desc[UR54][R12.64+0x11] ;  /* 0x000011360c108981 */ /* 0x000f22000c1e1100 */
[----:B0-----:R-:W0:Y:S01]  /*1c7b0*/  @!P0 LDC.64 R14, c[0x0][0x5c0] ;  /* 0x00017000ff0e8b82 */ /* 0x001e220000000a00 */
[----:B------:R-:W-:Y:S02]  /*1c7c0*/  ISETP.LT.OR P5, PT, R30, 0x21, !P5 ;  /* 0x000000211e00780c */ /* 0x000fe40006fa1670 */
[----:B0-----:R-:W-:-:S04]  /*1c7d0*/  @!P0 IADD3 R14, P1, P4, R24, UR8, R14 ;  /* 0x00000008180e8c10 */ /* 0x001fc8000fc3e00e */
[----:B------:R-:W-:-:S07]  /*1c7e0*/  @!P0 IADD3.X R15, R31, UR7, R15, P1, P4 ;  /* 0x000000071f0f8c10 */ /* 0x000fce0008fe840f */
        /* <DEDUP_REMOVED lines=31> */
[----:B0-----:R-:W0:Y:S02]  /*1c9e0*/  @!P0 LDC.64 R14, c[0x0][0x5c0] ;  /* 0x00017000ff0e8b82 */ /* 0x001e240000000a00 */
[----:B0-----:R-:W-:-:S05]  /*1c9f0*/  @!P0 IADD3 R14, P1, R24, R14, RZ ;  /* 0x0000000e180e8210 */ /* 0x001fca0007f3e0ff */
[----:B------:R-:W-:Y:S01]  /*1ca00*/  @!P0 IMAD.X R15, R31, 0x1, R15, P1 ;  /* 0x000000011f0f8824 */ /* 0x000fe200008e060f */
[----:B----4-:R-:W-:-:S04]  /*1ca10*/  LOP3.LUT R16, R16, 0xff, RZ, 0xc0, !PT ;  /* 0x000000ff10107812 */ /* 0x010fc800078ec0ff */
[----:B------:R-:W-:-:S05]  /*1ca20*/  F2FP.F16.E4M3.UNPACK_B R16, R16 ;  /* 0x00000010ff10723e */ /* 0x000fca00020006ff */
[----:B------:R-:W-:-:S05]  /*1ca30*/  HADD2.F32 R16, -RZ, R16.H0_H0 ;  /* 0x20000010ff107230 */ /* 0x000fca0000004100 */
[----:B------:R-:W-:-:S04]  /*1ca40*/  FMUL R16, R16, UR50 ;  /* 0x0000003210107c20 */ /* 0x000fc80008400000 */
[----:B------:R-:W-:-:S05]  /*1ca50*/  FFMA R233, R233, UR51, R16 ;  /* 0x00000033e9e97c23 */ /* 0x000fca0008000010 */
[----:B------:R-:W-:-:S05]  /*1ca60*/  F2FP.SATFINITE.E4M3.F32.PACK_AB_MERGE_C R233, RZ, R233, RZ ;  /* 0x000000e9ffe9723e */ /* 0x000fca00048070ff */
[----:B------:R0:W-:Y:S01]  /*1ca70*/  @!P0 STG.E.U8 desc[UR54][R14.64+0x19], R233 ;  /* 0x000019e90e008986 */ /* 0x0001e2000c101136 */
[----:B------:R-:W-:-:S13]  /*1ca80*/  ISETP.LT.OR P0, PT, R30, 0x19, !P3 ;  /* 0x000000191e00780c */ /* 0x000fda0005f01670 */
[----:B0-----:R-:W0:Y:S02]  /*1ca90*/  @!P0 LDC.64 R14, c[0x0][0x5c0] ;  /* 0x00017000ff0e8b82 */ /* 0x001e240000000a00 */
[--C-:B0-----:R-:W-:Y:S02]  /*1caa0*/  @!P0 IADD3 R20, P1, P4, R24, UR8, R14.reuse ;  /* 0x0000000818148c10 */ /* 0x101fe4000fc3e00e */
[----:B------:R-:W-:-:S06]  /*1cab0*/  PRMT R14, RZ, 0x7610, R14 ;  /* 0x00007610ff0e7816 */ /* 0x000fcc000000000e */
[----:B------:R-:W4:Y:S01]  /*1cac0*/  @!P0 LDG.E.U8 R14, desc[UR54][R12.64+0x18] ;  /* 0x000018360c0e8981 */ /* 0x000f22000c1e1100 */
[----:B------:R-:W-:Y:S02]  /*1cad0*/  @!P0 IADD3.X R21, R31, UR7, R15, P1, P4 ;  /* 0x000000071f158c10 */ /* 0x000fe40008fe840f */
[----:B------:R-:W-:Y:S02]  /*1cae0*/  ISETP.LT.OR P4, PT, R30, 0x1a, !P3 ;  /* 0x0000001a1e00780c */ /* 0x000fe40005f81670 */
        /* <DEDUP_REMOVED lines=8> */
[----:B------:R-:W-:-:S05]  /*1cb70*/  F2FP.SATFINITE.E4M3.F32.PACK_AB_MERGE_C R234, RZ, R234, RZ ;  /* 0x000000eaffea723e */ /* 0x000fca00048070ff */
[----:B------:R1:W-:Y:S01]  /*1cb80*/  @!P0 STG.E.U8 desc[UR54][R20.64+0x18], R234 ;  /* 0x000018ea14008986 */ /* 0x0003e2000c101136 */
[----:B0-----:R-:W-:-:S04]  /*1cb90*/  @!P4 IADD3 R16, P1, P5, R24, UR8, R14 ;  /* 0x000000081810cc10 */ /* 0x001fc8000fd3e00e */
[----:B------:R-:W-:Y:S02]  /*1cba0*/  @!P4 IADD3.X R17, R31, UR7, R15, P1, P5 ;  /* 0x000000071f11cc10 */ /* 0x000fe40008fea40f */
[----:B------:R-:W-:-:S04]  /*1cbb0*/  ISETP.GE.AND P1, PT, R9, 0x81, PT ;  /* 0x000000810900780c */ /* 0x000fc80003f26270 */
[----:B------:R-:W-:-:S13]  /*1cbc0*/  ISETP.LT.OR P0, PT, R30, 0x1, !P1 ;  /* 0x000000011e00780c */ /* 0x000fda0004f01670 */
[----:B------:R-:W1:Y:S02]  /*1cbd0*/  @!P0 LDC.64 R14, c[0x0][0x5c0] ;  /* 0x00017000ff0e8b82 */ /* 0x000e640000000a00 */
[--C-:B-1----:R-:W-:Y:S02]  /*1cbe0*/  @!P0 IADD3 R20, P5, P6, R24, UR6, R14.reuse ;  /* 0x0000000618148c10 */ /* 0x102fe4000febe00e */
[----:B------:R-:W-:-:S06]  /*1cbf0*/  PRMT R14, RZ, 0x7610, R14 ;  /* 0x00007610ff0e7816 */ /* 0x000fcc000000000e */
[----:B------:R-:W4:Y:S01]  /*1cc00*/  @!P4 LDG.E.U8 R14, desc[UR54][R12.64+0x19] ;  /* 0x000019360c0ec981 */ /* 0x000f22000c1e1100 */
        /* <DEDUP_REMOVED lines=9> */
[----:B0-----:R-:W-:-:S04]  /*1cca0*/  IMAD.X R16, RZ, RZ, R43, P4 ;  /* 0x000000ffff107224 */ /* 0x001fc800020e062b */
[----:B------:R-:W-:-:S04]  /*1ccb0*/  IMAD R16, R16, UR12, RZ ;  /* 0x0000000c10107c24 */ /* 0x000fc8000f8e02ff */
[C---:B------:R-:W-:Y:S02]  /*1ccc0*/  IMAD R16, R14.reuse, UR13, R16 ;  /* 0x0000000d0e107c24 */ /* 0x040fe4000f8e0210 */
[----:B------:R-:W-:-:S03]  /*1ccd0*/  IMAD.WIDE.U32 R14, R14, UR12, R28 ;  /* 0x0000000c0e0e7c25 */ /* 0x000fc6000f8e001c */
[----:B------:R-:W-:-:S04]  /*1cce0*/  IADD3 R14, P4, R14, UR14, RZ ;  /* 0x0000000e0e0e7c10 */ /* 0x000fc8000ff9e0ff */
[--C-:B------:R-:W-:Y:S02]  /*1ccf0*/  IADD3.X R15, R15, UR15, R16.reuse, P4, !PT ;  /* 0x0000000f0f0f7c10 */ /* 0x100fe4000a7fe410 */
[----:B------:R-:W-:-:S06]  /*1cd00*/  PRMT R16, RZ, 0x7610, R16 ;  /* 0x00007610ff107816 */ /* 0x000fcc0000000010 */
[----:B------:R-:W4:Y:S01]  /*1cd10*/  @!P0 LDG.E.U8 R16, desc[UR54][R14.64] ;  /* 0x000000360e108981 */ /* 0x000f22000c1e1100 */
[----:B------:R-:W-:Y:S02]  /*1cd20*/  ISETP.LT.OR P4, PT, R30, 0x2, !P1 ;  /* 0x000000021e00780c */ /* 0x000fe40004f81670 */
[----:B------:R-:W-:Y:S02]  /*1cd30*/  PRMT R19, RZ, 0x7610, R19 ;  /* 0x00007610ff137816 */ /* 0x000fe40000000013 */
[----:B----4-:R-:W-:-:S04]  /*1cd40*/  LOP3.LUT R16, R16, 0xff, RZ, 0xc0, !PT ;  /* 0x000000ff10107812 */ /* 0x010fc800078ec0ff */
[----:B------:R-:W-:-:S05]  /*1cd50*/  F2FP.F16.E4M3.UNPACK_B R16, R16 ;  /* 0x00000010ff10723e */ /* 0x000fca00020006ff */
[----:B------:R-:W-:-:S05]  /*1cd60*/  HADD2.F32 R16, -RZ, R16.H0_H0 ;  /* 0x20000010ff107230 */ /* 0x000fca0000004100 */
[----:B------:R-:W-:-:S04]  /*1cd70*/  FMUL R16, R16, UR50 ;  /* 0x0000003210107c20 */ /* 0x000fc80008400000 */
[----:B------:R-:W-:Y:S02]  /*1cd80*/  FFMA R236, R236, UR51, R16 ;  /* 0x00000033ecec7c23 */ /* 0x000fe40008000010 */
[----:B------:R-:W0:Y:S03]  /*1cd90*/  @!P4 LDC.64 R16, c[0x0][0x5c0] ;  /* 0x00017000ff10cb82 */ /* 0x000e260000000a00 */
[----:B------:R-:W-:-:S05]  /*1cda0*/  F2FP.SATFINITE.E4M3.F32.PACK_AB_MERGE_C R236, RZ, R236, RZ ;  /* 0x000000ecffec723e */ /* 0x000fca00048070ff */
[----:B------:R1:W-:Y:S04]  /*1cdb0*/  @!P0 STG.E.U8 desc[UR54][R20.64], R236 ;  /* 0x000000ec14008986 */ /* 0x0003e8000c101136 */
[----:B------:R-:W4:Y:S01]  /*1cdc0*/  @!P4 LDG.E.U8 R19, desc[UR54][R14.64+0x1] ;  /* 0x000001360e13c981 */ /* 0x000f22000c1e1100 */
[----:B0-----:R-:W-:-:S04]  /*1cdd0*/  @!P4 IADD3 R16, P5, P6, R24, UR6, R16 ;  /* 0x000000061810cc10 */ /* 0x001fc8000febe010 */
[----:B------:R-:W-:Y:S02]  /*1cde0*/  @!P4 IADD3.X R17, R31, UR5, R17, P5, P6 ;  /* 0x000000051f11cc10 */ /* 0x000fe4000afec411 */
[----:B------:R-:W-:-:S04]  /*1cdf0*/  ISETP.GE.AND P2, PT, R9, 0x89, PT ;  /* 0x000000890900780c */ /* 0x000fc80003f46270 */
[----:B------:R-:W-:-:S13]  /*1ce00*/  ISETP.LT.OR P0, PT, R30, 0x1, !P2 ;  /* 0x000000011e00780c */ /* 0x000fda0005701670 */
[----:B-1----:R-:W0:Y:S01]  /*1ce10*/  @!P0 LDC.64 R20, c[0x0][0x5c0] ;  /* 0x00017000ff148b82 */ /* 0x002e220000000a00 */
[----:B----4-:R-:W-:-:S04]  /*1ce20*/  LOP3.LUT R19, R19, 0xff, RZ, 0xc0, !PT ;  /* 0x000000ff13137812 */ /* 0x010fc800078ec0ff */
[----:B------:R-:W-:-:S05]  /*1ce30*/  F2FP.F16.E4M3.UNPACK_B R19, R19 ;  /* 0x00000013ff13723e */ /* 0x000fca00020006ff */
[----:B------:R-:W-:-:S05]  /*1ce40*/  HADD2.F32 R19, -RZ, R19.H0_H0 ;  /* 0x20000013ff137230 */ /* 0x000fca0000004100 */
[----:B------:R-:W-:-:S04]  /*1ce50*/  FMUL R19, R19, UR50 ;  /* 0x0000003213137c20 */ /* 0x000fc80008400000 */
[----:B------:R-:W-:-:S05]  /*1ce60*/  FFMA R237, R237, UR51, R19 ;  /* 0x00000033eded7c23 */ /* 0x000fca0008000013 */
[----:B------:R-:W-:-:S05]  /*1ce70*/  F2FP.SATFINITE.E4M3.F32.PACK_AB_MERGE_C R237, RZ, R237, RZ ;  /* 0x000000edffed723e */ /* 0x000fca00048070ff */
[----:B------:R1:W-:Y:S02]  /*1ce80*/  @!P4 STG.E.U8 desc[UR54][R16.64+0x1], R237 ;  /* 0x000001ed1000c986 */ /* 0x0003e4000c101136 */
[----:B-1----:R-:W-:-:S05]  /*1ce90*/  IADD3 R16, P4, R33, 0x88, RZ ;  /* 0x0000008821107810 */ /* 0x002fca0007f9e0ff */
[----:B------:R-:W-:-:S04]  /*1cea0*/  IMAD.X R19, RZ, RZ, R43, P4 ;  /* 0x000000ffff137224 */ /* 0x000fc800020e062b */
[----:B------:R-:W-:-:S04]  /*1ceb0*/  IMAD R19, R19, UR12, RZ ;  /* 0x0000000c13137c24 */ /* 0x000fc8000f8e02ff */
[C---:B------:R-:W-:Y:S02]  /*1cec0*/  IMAD R19, R16.reuse, UR13, R19 ;  /* 0x0000000d10137c24 */ /* 0x040fe4000f8e0213 */
[----:B------:R-:W-:-:S03]  /*1ced0*/  IMAD.WIDE.U32 R16, R16, UR12, R28 ;  /* 0x0000000c10107c25 */ /* 0x000fc6000f8e001c */
[----:B------:R-:W-:-:S04]  /*1cee0*/  IADD3 R16, P4, R16, UR14, RZ ;  /* 0x0000000e10107c10 */ /* 0x000fc8000ff9e0ff */
[--C-:B------:R-:W-:Y:S02]  /*1cef0*/  IADD3.X R17, R17, UR15, R19.reuse, P4, !PT ;  /* 0x0000000f11117c10 */ /* 0x100fe4000a7fe413 */
[----:B------:R-:W-:-:S06]  /*1cf00*/  PRMT R19, RZ, 0x7610, R19 ;  /* 0x00007610ff137816 */ /* 0x000fcc0000000013 */
[----:B------:R-:W4:Y:S01]  /*1cf10*/  @!P0 LDG.E.U8 R19, desc[UR54][R16.64] ;  /* 0x0000003610138981 */ /* 0x000f22000c1e1100 */
[----:B------:R-:W-:Y:S02]  /*1cf20*/  IMAD.U32 R22, RZ, RZ, UR8 ;  /* 0x00000008ff167e24 */ /* 0x000fe4000f8e00ff */
[----:B------:R-:W-:-:S03]  /*1cf30*/  IMAD.U32 R23, RZ, RZ, UR7 ;  /* 0x00000007ff177e24 */ /* 0x000fc6000f8e00ff */
[----:B------:R-:W-:-:S04]  /*1cf40*/  @!P0 IADD3 R22, P5, P6, R22, UR6, R24 ;  /* 0x0000000616168c10 */ /* 0x000fc8000febe018 */
[----:B------:R-:W-:Y:S02]  /*1cf50*/  @!P0 IADD3.X R23, R23, UR5, R31, P5, P6 ;  /* 0x0000000517178c10 */ /* 0x000fe4000afec41f */
[----:B0-----:R-:W-:-:S05]  /*1cf60*/  @!P0 IADD3 R20, P4, R22, R20, RZ ;  /* 0x0000001416148210 */ /* 0x001fca0007f9e0ff */
[----:B------:R-:W-:Y:S01]  /*1cf70*/  @!P0 IMAD.X R21, R23, 0x1, R21, P4 ;  /* 0x0000000117158824 */ /* 0x000fe200020e0615 */
[----:B------:R-:W-:Y:S02]  /*1cf80*/  ISETP.LT.OR P4, PT, R30, 0x2, !P2 ;  /* 0x000000021e00780c */ /* 0x000fe40005781670 */
[----:B------:R-:W-:Y:S02]  /*1cf90*/  @P3 LOP3.LUT R32, R32, 0x8000000, RZ, 0xfc, !PT ;  /* 0x0800000020203812 */ /* 0x000fe400078efcff */
[----:B------:R-:W-:Y:S02]  /*1cfa0*/  LOP3.LUT R18, R18, 0xfffffffb, RZ, 0xc0, !PT ;  /* 0xfffffffb12127812 */ /* 0x000fe400078ec0ff */
[----:B------:R-:W-:Y:S02]  /*1cfb0*/  ISETP.GE.AND P3, PT, R9, 0x189, PT ;  /* 0x000001890900780c */ /* 0x000fe40003f66270 */
[----:B------:R-:W-:Y:S02]  /*1cfc0*/  @P1 LOP3.LUT R18, R18, 0x4, RZ, 0xfc, !PT ;  /* 0x0000000412121812 */ /* 0x000fe400078efcff */
[----:B------:R-:W-:-:S03]  /*1cfd0*/  ISETP.LT.OR P1, PT, R30, 0x22, !P3 ;  /* 0x000000221e00780c */ /* 0x000fc60005f21670 */
[----:B------:R-:W0:Y:S01]  /*1cfe0*/  @!P4 LDC.64 R36, c[0x0][0x5c0] ;  /* 0x00017000ff24cb82 */ /* 0x000e220000000a00 */
[----:B------:R-:W-:-:S05]  /*1cff0*/  IMAD.U32 R22, RZ, RZ, UR8 ;  /* 0x00000008ff167e24 */ /* 0x000fca000f8e00ff */
[----:B------:R-:W-:Y:S01]  /*1d000*/  @!P4 IADD3 R22, P5, P6, R22, UR6, R24 ;  /* 0x000000061616cc10 */ /* 0x000fe2000febe018 */
[----:B------:R-:W-:-:S03]  /*1d010*/  IMAD.U32 R35, RZ, RZ, UR7 ;  /* 0x00000007ff237e24 */ /* 0x000fc6000f8e00ff */
[--C-:B------:R-:W-:Y:S02]  /*1d020*/  @!P1 IMAD.MOV.U32 R23, RZ, RZ, R31.reuse ;  /* 0x000000ffff179224 */ /* 0x100fe400078e001f */
[----:B------:R-:W-:Y:S02]  /*1d030*/  @!P4 IADD3.X R35, R35, UR5, R31, P5, P6 ;  /* 0x000000052323cc10 */ /* 0x000fe4000afec41f */
[----:B----4-:R-:W-:-:S04]  /*1d040*/  LOP3.LUT R19, R19, 0xff, RZ, 0xc0, !PT ;  /* 0x000000ff13137812 */ /* 0x010fc800078ec0ff */
[----:B------:R-:W-:-:S05]  /*1d050*/  F2FP.F16.E4M3.UNPACK_B R19, R19 ;  /* 0x00000013ff13723e */ /* 0x000fca00020006ff */
[----:B------:R-:W-:-:S05]  /*1d060*/  HADD2.F32 R19, -RZ, R19.H0_H0 ;  /* 0x20000013ff137230 */ /* 0x000fca0000004100 */
[----:B------:R-:W-:-:S04]  /*1d070*/  FMUL R19, R19, UR50 ;  /* 0x0000003213137c20 */ /* 0x000fc80008400000 */
[----:B--2---:R-:W-:Y:S01]  /*1d080*/  FFMA R19, R40, UR51, R19 ;  /* 0x0000003328137c23 */ /* 0x004fe20008000013 */
[----:B------:R-:W-:Y:S01]  /*1d090*/  LOP3.LUT R0, R0, 0xffefffff, RZ, 0xc0, !PT ;  /* 0xffefffff00007812 */ /* 0x000fe200078ec0ff */
[----:B------:R-:W2:Y:S03]  /*1d0a0*/  LDL.LU R40, [R1+0x3c8] ;  /* 0x0003c80001287983 */ /* 0x000ea60000300800 */
[----:B------:R-:W-:-:S05]  /*1d0b0*/  F2FP.SATFINITE.E4M3.F32.PACK_AB_MERGE_C R19, RZ, R19, RZ ;  /* 0x00000013ff13723e */ /* 0x000fca00048070ff */
[----:B------:R1:W-:Y:S02]  /*1d0c0*/  @!P0 STG.E.U8 desc[UR54][R20.64], R19 ;  /* 0x0000001314008986 */ /* 0x0003e4000c101136 */
[----:B-1----:R-:W1:Y:S01]  /*1d0d0*/  @!P1 LDC.64 R20, c[0x0][0x5c0] ;  /* 0x00017000ff149b82 */ /* 0x002e620000000a00 */
[----:B0-----:R-:W-:Y:S01]  /*1d0e0*/  @!P4 IADD3 R36, P0, R22, R36, RZ ;  /* 0x000000241624c210 */ /* 0x001fe20007f1e0ff */
[----:B------:R-:W-:Y:S02]  /*1d0f0*/  @!P1 IMAD.MOV.U32 R22, RZ, RZ, R24 ;  /* 0x000000ffff169224 */ /* 0x000fe400078e0018 */
[----:B------:R-:W-:Y:S02]  /*1d100*/  @!P1 IMAD R19, R11, 0x180, RZ ;  /* 0x000001800b139824 */ /* 0x000fe400078e02ff */
[----:B------:R-:W-:-:S04]  /*1d110*/  @!P1 IMAD.WIDE.U32 R22, R10, 0x180, R22 ;  /* 0x000001800a169825 */ /* 0x000fc800078e0016 */
[----:B------:R-:W-:Y:S01]  /*1d120*/  @!P1 IMAD.IADD R19, R23, 0x1, R19 ;  /* 0x0000000117139824 */ /* 0x000fe200078e0213 */
[----:B-1----:R-:W-:-:S04]  /*1d130*/  @!P1 IADD3 R78, P5, P6, R22, UR8, R20 ;  /* 0x00000008164e9c10 */ /* 0x002fc8000febe014 */
[----:B------:R-:W-:Y:S02]  /*1d140*/  @!P1 IADD3.X R79, R19, UR7, R21, P5, P6 ;  /* 0x00000007134f9c10 */ /* 0x000fe4000afec415 */
[----:B------:R-:W-:-:S06]  /*1d150*/  PRMT R19, RZ, 0x7610, R19 ;  /* 0x00007610ff137816 */ /* 0x000fcc0000000013 */
[----:B------:R-:W4:Y:S01]  /*1d160*/  @!P4 LDG.E.U8 R19, desc[UR54][R16.64+0x1] ;  /* 0x000001361013c981 */ /* 0x000f22000c1e1100 */
[----:B------:R-:W-:-:S13]  /*1d170*/  ISETP.LT.OR P6, PT, R30, 0x29, !P3 ;  /* 0x000000291e00780c */ /* 0x000fda0005fc1670 */
[----:B------:R-:W0:Y:S01]  /*1d180*/  @!P6 LDC.64 R20, c[0x0][0x5c0] ;  /* 0x00017000ff14eb82 */ /* 0x000e220000000a00 */
[----:B------:R-:W-:Y:S02]  /*1d190*/  @!P4 IMAD.X R37, R35, 0x1, R37, P0 ;  /* 0x000000012325c824 */ /* 0x000fe400000e0625 */
[----:B------:R-:W-:Y:S02]  /*1d1a0*/  @!P6 IMAD.MOV.U32 R22, RZ, RZ, R24 ;  /* 0x000000ffff16e224 */ /* 0x000fe400078e0018 */
[----:B------:R-:W-:Y:S02]  /*1d1b0*/  @!P6 IMAD.MOV.U32 R23, RZ, RZ, R31 ;  /* 0x000000ffff17e224 */ /* 0x000fe400078e001f */
[----:B------:R-:W-:Y:S01]  /*1d1c0*/  @!P6 IMAD.WIDE.U32 R22, R10, 0x180, R22 ;  /* 0x000001800a16e825 */ /* 0x000fe200078e0016 */
[----:B------:R-:W-:Y:S02]  /*1d1d0*/  @P1 LOP3.LUT R0, R0, 0x100000, RZ, 0xfc, !PT ;  /* 0x0010000000001812 */ /* 0x000fe400078efcff */
[----:B------:R-:W-:-:S02]  /*1d1e0*/  LOP3.LUT P1, RZ, R18, 0x4, RZ, 0xc0, !PT ;  /* 0x0000000412ff7812 */ /* 0x000fc4000782c0ff */
[----:B----4-:R-:W-:-:S04]  /*1d1f0*/  LOP3.LUT R19, R19, 0xff, RZ, 0xc0, !PT ;  /* 0x000000ff13137812 */ /* 0x010fc800078ec0ff */
[----:B------:R-:W-:-:S05]  /*1d200*/  F2FP.F16.E4M3.UNPACK_B R19, R19 ;  /* 0x00000013ff13723e */ /* 0x000fca00020006ff */
[----:B------:R-:W-:-:S05]  /*1d210*/  HADD2.F32 R19, -RZ, R19.H0_H0 ;  /* 0x20000013ff137230 */ /* 0x000fca0000004100 */
[----:B------:R-:W-:-:S04]  /*1d220*/  FMUL R19, R19, UR50 ;  /* 0x0000003213137c20 */ /* 0x000fc80008400000 */
[----:B---3--:R-:W-:Y:S02]  /*1d230*/  FFMA R19, R41, UR51, R19 ;  /* 0x0000003329137c23 */ /* 0x008fe40008000013 */
[----:B------:R-:W3:Y:S03]  /*1d240*/  LDL.LU R41, [R1+0x3cc] ;  /* 0x0003cc0001297983 */ /* 0x000ee60000300800 */
[----:B------:R-:W-:-:S05]  /*1d250*/  F2FP.SATFINITE.E4M3.F32.PACK_AB_MERGE_C R19, RZ, R19, RZ ;  /* 0x00000013ff13723e */ /* 0x000fca00048070ff */
[----:B------:R1:W-:Y:S01]  /*1d260*/  @!P4 STG.E.U8 desc[UR54][R36.64+0x1], R19 ;  /* 0x000001132400c986 */ /* 0x0003e2000c101136 */
[----:B0-----:R-:W-:Y:S01]  /*1d270*/  @!P6 IADD3 R88, P0, P4, R22, UR8, R20 ;  /* 0x000000081658ec10 */ /* 0x001fe2000fc1e014 */
[----:B-1----:R-:W-:-:S04]  /*1d280*/  @!P6 IMAD R19, R11, 0x180, RZ ;  /* 0x000001800b13e824 */ /* 0x002fc800078e02ff */
[----:B------:R-:W-:-:S05]  /*1d290*/  @!P6 IMAD.IADD R19, R23, 0x1, R19 ;  /* 0x000000011713e824 */ /* 0x000fca00078e0213 */
[----:B------:R-:W-:Y:S02]  /*1d2a0*/  @!P6 IADD3.X R89, R19, UR7, R21, P0, P4 ;  /* 0x000000071359ec10 */ /* 0x000fe400087e8415 */
        /* <DEDUP_REMOVED lines=10> */
[----:B--2---:R-:W-:Y:S01]  /*1d350*/  FFMA R19, R40, UR51, R19 ;  /* 0x0000003328137c23 */ /* 0x004fe20008000013 */
[----:B------:R-:W-:Y:S01]  /*1d360*/  IMAD.U32 R22, RZ, RZ, UR7 ;  /* 0x00000007ff167e24 */ /* 0x000fe2000f8e00ff */
[----:B------:R-:W2:Y:S03]  /*1d370*/  LDL.LU R40, [R1+0x3d0] ;  /* 0x0003d00001287983 */ /* 0x000ea60000300800 */
[----:B------:R-:W-:-:S05]  /*1d380*/  F2FP.SATFINITE.E4M3.F32.PACK_AB_MERGE_C R19, RZ, R19, RZ ;  /* 0x00000013ff13723e */ /* 0x000fca00048070ff */
[----:B------:R0:W-:Y:S01]  /*1d390*/  @!P0 STG.E.U8 desc[UR54][R20.64+0x8], R19 ;  /* 0x0000081314008986 */ /* 0x0001e2000c101136 */
[----:B------:R-:W-:Y:S02]  /*1d3a0*/  ISETP.LT.OR P0, PT, R30, 0xa, !P1 ;  /* 0x0000000a1e00780c */ /* 0x000fe40004f01670 */
[----:B0-----:R-:W-:-:S11]  /*1d3b0*/  PRMT R19, RZ, 0x7610, R19 ;  /* 0x00007610ff137816 */ /* 0x001fd60000000013 */
[----:B------:R-:W0:Y:S01]  /*1d3c0*/  @!P0 LDC.64 R20, c[0x0][0x5c0] ;  /* 0x00017000ff148b82 */ /* 0x000e220000000a00 */
[----:B------:R-:W4:Y:S01]  /*1d3d0*/  @!P0 LDG.E.U8 R19, desc[UR54][R14.64+0x9] ;  /* 0x000009360e138981 */ /* 0x000f22000c1e1100 */
[----:B0-----:R-:W-:-:S04]  /*1d3e0*/  @!P0 IADD3 R20, P4, P5, R24, UR6, R20 ;  /* 0x0000000618148c10 */ /* 0x001fc8000fd9e014 */
[----:B------:R-:W-:Y:S02]  /*1d3f0*/  @!P0 IADD3.X R21, R31, UR5, R21, P4, P5 ;  /* 0x000000051f158c10 */ /* 0x000fe4000a7ea415 */
[----:B------:R-:W-:Y:S02]  /*1d400*/  ISETP.LT.OR P4, PT, R30, 0x9, !P2 ;  /* 0x000000091e00780c */ /* 0x000fe40005781670 */
[----:B----4-:R-:W-:-:S04]  /*1d410*/  LOP3.LUT R19, R19, 0xff, RZ, 0xc0, !PT ;  /* 0x000000ff13137812 */ /* 0x010fc800078ec0ff */
[----:B------:R-:W-:-:S05]  /*1d420*/  F2FP.F16.E4M3.UNPACK_B R19, R19 ;  /* 0x00000013ff13723e */ /* 0x000fca00020006ff */
[----:B------:R-:W-:-:S05]  /*1d430*/  HADD2.F32 R19, -RZ, R19.H0_H0 ;  /* 0x20000013ff137230 */ /* 0x000fca0000004100 */
[----:B------:R-:W-:-:S04]  /*1d440*/  FMUL R19, R19, UR50 ;  /* 0x0000003213137c20 */ /* 0x000fc80008400000 */
[----:B---3--:R-:W-:Y:S01]  /*1d450*/  FFMA R19, R41, UR51, R19 ;  /* 0x0000003329137c23 */ /* 0x008fe20008000013 */
[----:B------:R-:W-:Y:S01]  /*1d460*/  LOP3.LUT R18, R18, 0xfffffffd, RZ, 0xc0, !PT ;  /* 0xfffffffd12127812 */ /* 0x000fe200078ec0ff */
[----:B------:R-:W-:Y:S01]  /*1d470*/  IMAD.U32 R35, RZ, RZ, UR7 ;  /* 0x00000007ff237e24 */ /* 0x000fe2000f8e00ff */
[----:B------:R-:W-:Y:S01]  /*1d480*/  LOP3.LUT R0, R0, 0xfdffffff, RZ, 0xc0, !PT ;  /* 0xfdffffff00007812 */ /* 0x000fe200078ec0ff */
[----:B------:R-:W3:Y:S01]  /*1d490*/  LDL.LU R41, [R1+0x3d4] ;  /* 0x0003d40001297983 */ /* 0x000ee20000300800 */
[----:B------:R-:W-:-:S05]  /*1d4a0*/  F2FP.SATFINITE.E4M3.F32.PACK_AB_MERGE_C R19, RZ, R19, RZ ;  /* 0x00000013ff13723e */ /* 0x000fca00048070ff */
[----:B------:R0:W-:Y:S02]  /*1d4b0*/  @!P0 STG.E.U8 desc[UR54][R20.64+0x9], R19 ;  /* 0x0000091314008986 */ /* 0x0001e4000c101136 */
[----:B0-----:R-:W0:Y:S01]  /*1d4c0*/  @!P4 LDC.64 R20, c[0x0][0x5c0] ;  /* 0x00017000ff14cb82 */ /* 0x001e220000000a00 */
[----:B------:R-:W-:-:S05]  /*1d4d0*/  IMAD.U32 R19, RZ, RZ, UR8 ;  /* 0x00000008ff137e24 */ /* 0x000fca000f8e00ff */
[----:B------:R-:W-:-:S04]  /*1d4e0*/  @!P4 IADD3 R19, P0, P5, R19, UR6, R24 ;  /* 0x000000061313cc10 */ /* 0x000fc8000fd1e018 */
[----:B------:R-:W-:Y:S02]  /*1d4f0*/  @!P4 IADD3.X R22, R22, UR5, R31, P0, P5 ;  /* 0x000000051616cc10 */ /* 0x000fe400087ea41f */
[----:B0-----:R-:W-:Y:S02]  /*1d500*/  @!P4 IADD3 R20, P0, R19, R20, RZ ;  /* 0x000000141314c210 */ /* 0x001fe40007f1e0ff */
[----:B------:R-:W-:-:S06]  /*1d510*/  PRMT R19, RZ, 0x7610, R19 ;  /* 0x00007610ff137816 */ /* 0x000fcc0000000013 */
[----:B------:R-:W4:Y:S01]  /*1d520*/  @!P4 LDG.E.U8 R19, desc[UR54][R16.64+0x8] ;  /* 0x000008361013c981 */ /* 0x000f22000c1e1100 */
[----:B------:R-:W-:Y:S01]  /*1d530*/  @!P4 IMAD.X R21, R22, 0x1, R21, P0 ;  /* 0x000000011615c824 */ /* 0x000fe200000e0615 */
[----:B------:R-:W-:Y:S02]  /*1d540*/  ISETP.LT.OR P0, PT, R30, 0xa, !P2 ;  /* 0x0000000a1e00780c */ /* 0x000fe40005701670 */
[----:B------:R-:W-:Y:S02]  /*1d550*/  @P1 LOP3.LUT R18, R18, 0x2, RZ, 0xfc, !PT ;  /* 0x0000000212121812 */ /* 0x000fe400078efcff */
[----:B------:R-:W-:-:S09]  /*1d560*/  ISETP.LT.OR P1, PT, R30, 0x2a, !P3 ;  /* 0x0000002a1e00780c */ /* 0x000fd20005f21670 */
[----:B------:R-:W0:Y:S01]  /*1d570*/  @!P0 LDC.64 R36, c[0x0][0x5c0] ;  /* 0x00017000ff248b82 */ /* 0x000e220000000a00 */
[----:B------:R-:W-:Y:S01]  /*1d580*/  IMAD.U32 R22, RZ, RZ, UR8 ;  /* 0x00000008ff167e24 */ /* 0x000fe2000f8e00ff */
[----:B------:R-:W-:-:S04]  /*1d590*/  @P6 LOP3.LUT R0, R0, 0x2000000, RZ, 0xfc, !PT ;  /* 0x0200000000006812 */ /* 0x000fc800078efcff */
[----:B------:R-:W-:Y:S01]  /*1d5a0*/  @!P0 IADD3 R22, P5, P6, R22, UR6, R24 ;  /* 0x0000000616168c10 */ /* 0x000fe2000febe018 */
[----:B------:R-:W-:-:S03]  /*1d5b0*/  @!P1 IMAD.MOV.U32 R23, RZ, RZ, R31 ;  /* 0x000000ffff179224 */ /* 0x000fc600078e001f */
        /* <DEDUP_REMOVED lines=88> */
[--C-:B------:R-:W-:Y:S01]  /*1db40*/  @!P1 IMAD.MOV.U32 R23, RZ, RZ, R31.reuse ;  /* 0x000000ffff179224 */ /* 0x100fe200078e001f */
[----:B------:R-:W-:Y:S02]  /*1db50*/  LOP3.LUT R0, R0, 0xf7ffffff, RZ, 0xc0, !PT ;  /* 0xf7ffffff00007812 */ /* 0x000fe400078ec0ff */
[----:B------:R-:W-:Y:S02]  /*1db60*/  @!P0 IADD3.X R35, R35, UR5, R31, P5, P6 ;  /* 0x0000000523238c10 */ /* 0x000fe4000afec41f */
[----:B------:R-:W-:Y:S02]  /*1db70*/  @P1 LOP3.LUT R0, R0, 0x8000000, RZ, 0xfc, !PT ;  /* 0x0800000000001812 */ /* 0x000fe400078efcff */
[----:B----4-:R-:W-:-:S04]  /*1db80*/  LOP3.LUT R19, R19, 0xff, RZ, 0xc0, !PT ;  /* 0x000000ff13137812 */ /* 0x010fc800078ec0ff */
[----:B------:R-:W-:-:S05]  /*1db90*/  F2FP.F16.E4M3.UNPACK_B R19, R19 ;  /* 0x00000013ff13723e */ /* 0x000fca00020006ff */
[----:B------:R-:W-:-:S05]  /*1dba0*/  HADD2.F32 R19, -RZ, R19.H0_H0 ;  /* 0x20000013ff137230 */ /* 0x000fca0000004100 */
[----:B------:R-:W-:-:S04]  /*1dbb0*/  FMUL R19, R19, UR50 ;  /* 0x0000003213137c20 */ /* 0x000fc80008400000 */
[----:B--2---:R-:W-:Y:S02]  /*1dbc0*/  FFMA R19, R40, UR51, R19 ;  /* 0x0000003328137c23 */ /* 0x004fe40008000013 */
        /* <DEDUP_REMOVED lines=11> */
[----:B------:R-:W-:Y:S02]  /*1dc80*/  LOP3.LUT P1, RZ, R18, 0x1, RZ, 0xc0, !PT ;  /* 0x0000000112ff7812 */ /* 0x000fe4000782c0ff */
[----:B------:R-:W-:-:S06]  /*1dc90*/  PRMT R18, RZ, 0x7610, R18 ;  /* 0x00007610ff127816 */ /* 0x000fcc0000000012 */
[----:B------:R-:W4:Y:S01]  /*1dca0*/  @!P0 LDG.E.U8 R18, desc[UR54][R16.64+0x11] ;  /* 0x0000113610128981 */ /* 0x000f22000c1e1100 */
[----:B------:R-:W-:Y:S01]  /*1dcb0*/  ISETP.LT.OR P6, PT, R30, 0x39, !P3 ;  /* 0x000000391e00780c */ /* 0x000fe20005fc1670 */
[----:B------:R-:W-:-:S12]  /*1dcc0*/  @!P0 IMAD.X R37, R35, 0x1, R37, P4 ;  /* 0x0000000123258824 */ /* 0x000fd800020e0625 */
[----:B------:R-:W-:Y:S02]  /*1dcd0*/  @!P6 IMAD.MOV.U32 R20, RZ, RZ, R24 ;  /* 0x000000ffff14e224 */ /* 0x000fe400078e0018 */
[----:B------:R-:W-:Y:S02]  /*1dce0*/  @!P6 IMAD.MOV.U32 R21, RZ, RZ, R31 ;  /* 0x000000ffff15e224 */ /* 0x000fe400078e001f */
[----:B------:R-:W-:Y:S02]  /*1dcf0*/  @!P6 IMAD R22, R11, 0x180, RZ ;  /* 0x000001800b16e824 */ /* 0x000fe400078e02ff */
[----:B------:R-:W-:-:S04]  /*1dd00*/  @!P6 IMAD.WIDE.U32 R20, R10, 0x180, R20 ;  /* 0x000001800a14e825 */ /* 0x000fc800078e0014 */
[----:B------:R-:W-:Y:S01]  /*1dd10*/  @!P6 IMAD.IADD R21, R21, 0x1, R22 ;  /* 0x000000011515e824 */ /* 0x000fe200078e0216 */
[----:B----4-:R-:W-:-:S04]  /*1dd20*/  LOP3.LUT R18, R18, 0xff, RZ, 0xc0, !PT ;  /* 0x000000ff12127812 */ /* 0x010fc800078ec0ff */
[----:B------:R-:W-:-:S05]  /*1dd30*/  F2FP.F16.E4M3.UNPACK_B R18, R18 ;  /* 0x00000012ff12723e */ /* 0x000fca00020006ff */
[----:B------:R-:W-:-:S05]  /*1dd40*/  HADD2.F32 R18, -RZ, R18.H0_H0 ;  /* 0x20000012ff127230 */ /* 0x000fca0000004100 */
[----:B------:R-:W-:-:S04]  /*1dd50*/  FMUL R18, R18, UR50 ;  /* 0x0000003212127c20 */ /* 0x000fc80008400000 */
[----:B---3--:R-:W-:Y:S02]  /*1dd60*/  FFMA R18, R41, UR51, R18 ;  /* 0x0000003329127c23 */ /* 0x008fe40008000012 */
[----:B------:R-:W3:Y:S03]  /*1dd70*/  LDL.LU R41, [R1+0x3ec] ;  /* 0x0003ec0001297983 */ /* 0x000ee60000300800 */
[----:B------:R-:W-:-:S05]  /*1dd80*/  F2FP.SATFINITE.E4M3.F32.PACK_AB_MERGE_C R18, RZ, R18, RZ ;  /* 0x00000012ff12723e */ /* 0x000fca00048070ff */
[----:B------:R0:W-:Y:S02]  /*1dd90*/  @!P0 STG.E.U8 desc[UR54][R36.64+0x11], R18 ;  /* 0x0000111224008986 */ /* 0x0001e4000c101136 */
[----:B0-----:R-:W0:Y:S02]  /*1dda0*/  @!P6 LDC.64 R18, c[0x0][0x5c0] ;  /* 0x00017000ff12eb82 */ /* 0x001e240000000a00 */
        /* <DEDUP_REMOVED lines=9> */
[----:B--2---:R-:W-:Y:S02]  /*1de40*/  FFMA R20, R40, UR51, R18 ;  /* 0x0000003328147c23 */ /* 0x004fe40008000012 */
[----:B------:R-:W0:Y:S01]  /*1de50*/  @!P0 LDC.64 R18, c[0x0][0x5c0] ;  /* 0x00017000ff128b82 */ /* 0x000e220000000a00 */
[----:B------:R-:W-:Y:S01]  /*1de60*/  IMAD.U32 R21, RZ, RZ, UR7 ;  /* 0x00000007ff157e24 */ /* 0x000fe2000f8e00ff */
[----:B------:R-:W2:Y:S01]  /*1de70*/  LDL.LU R40, [R1+0x3f0] ;  /* 0x0003f00001287983 */ /* 0x000ea20000300800 */
        /* <DEDUP_REMOVED lines=8> */
[----:B0-----:R-:W-:-:S04]  /*1df00*/  @!P0 IADD3 R18, P4, P5, R24, UR6, R18 ;  /* 0x0000000618128c10 */ /* 0x001fc8000fd9e012 */
[----:B------:R-:W-:Y:S02]  /*1df10*/  @!P0 IADD3.X R19, R31, UR5, R19, P4, P5 ;  /* 0x000000051f138c10 */ /* 0x000fe4000a7ea413 */
        /* <DEDUP_REMOVED lines=8> */
[----:B------:R-:W-:Y:S01]  /*1dfa0*/  IMAD.U32 R35, RZ, RZ, UR7 ;  /* 0x00000007ff237e24 */ /* 0x000fe2000f8e00ff */
[----:B------:R-:W-:Y:S01]  /*1dfb0*/  F2FP.SATFINITE.E4M3.F32.PACK_AB_MERGE_C R20, RZ, R20, RZ ;  /* 0x00000014ff14723e */ /* 0x000fe200048070ff */
[----:B------:R-:W3:Y:S04]  /*1dfc0*/  LDL.LU R41, [R1+0x3f4] ;  /* 0x0003f40001297983 */ /* 0x000ee80000300800 */
[----:B------:R0:W-:Y:S01]  /*1dfd0*/  @!P0 STG.E.U8 desc[UR54][R18.64+0x19], R20 ;  /* 0x0000191412008986 */ /* 0x0001e2000c101136 */
[----:B------:R-:W-:-:S13]  /*1dfe0*/  ISETP.LT.OR P0, PT, R30, 0x19, !P2 ;  /* 0x000000191e00780c */ /* 0x000fda0005701670 */
        /* <DEDUP_REMOVED lines=9> */
[----:B------:R-:W-:Y:S02]  /*1e080*/  ISETP.GE.AND P2, PT, R9, 0x101, PT ;  /* 0x000001010900780c */ /* 0x000fe40003f46270 */
[----:B------:R-:W-:Y:S02]  /*1e090*/  @P6 LOP3.LUT R0, R0, 0x10000000, RZ, 0xfc, !PT ;  /* 0x1000000000006812 */ /* 0x000fe400078efcff */
[----:B------:R-:W-:-:S07]  /*1e0a0*/  @P1 LOP3.LUT R32, R32, 0x10000000, RZ, 0xfc, !PT ;  /* 0x1000000020201812 */ /* 0x000fce00078efcff */
[----:B------:R-:W-:-:S04]  /*1e0b0*/  @!P4 IADD3 R22, P5, P6, R22, UR6, R24 ;  /* 0x000000061616cc10 */ /* 0x000fc8000febe018 */
[----:B------:R-:W-:Y:S02]  /*1e0c0*/  @!P4 IADD3.X R35, R35, UR5, R31, P5, P6 ;  /* 0x000000052323cc10 */ /* 0x000fe4000afec41f */
[----:B----4-:R-:W-:-:S04]  /*1e0d0*/  LOP3.LUT R20, R20, 0xff, RZ, 0xc0, !PT ;  /* 0x000000ff14147812 */ /* 0x010fc800078ec0ff */
[----:B------:R-:W-:-:S05]  /*1e0e0*/  F2FP.F16.E4M3.UNPACK_B R20, R20 ;  /* 0x00000014ff14723e */ /* 0x000fca00020006ff */
[----:B------:R-:W-:-:S05]  /*1e0f0*/  HADD2.F32 R20, -RZ, R20.H0_H0 ;  /* 0x20000014ff147230 */ /* 0x000fca0000004100 */
[----:B------:R-:W-:-:S04]  /*1e100*/  FMUL R20, R20, UR50 ;  /* 0x0000003214147c20 */ /* 0x000fc80008400000 */
[----:B--2---:R-:W-:Y:S02]  /*1e110*/  FFMA R20, R40, UR51, R20 ;  /* 0x0000003328147c23 */ /* 0x004fe40008000014 */
[----:B------:R-:W2:Y:S03]  /*1e120*/  LDL.LU R40, [R1+0x3f8] ;  /* 0x0003f80001287983 */ /* 0x000ea60000300800 */
[----:B------:R-:W-:-:S05]  /*1e130*/  F2FP.SATFINITE.E4M3.F32.PACK_AB_MERGE_C R20, RZ, R20, RZ ;  /* 0x00000014ff14723e */ /* 0x000fca00048070ff */
[----:B------:R0:W-:Y:S01]  /*1e140*/  @!P0 STG.E.U8 desc[UR54][R18.64+0x18], R20 ;  /* 0x0000181412008986 */ /* 0x0001e2000c101136 */
[----:B------:R-:W-:Y:S01]  /*1e150*/  ISETP.LT.OR P0, PT, R30, 0x1, !P2 ;  /* 0x000000011e00780c */ /* 0x000fe20005701670 */
[----:B0-----:R-:W0:-:S12]  /*1e160*/  @!P4 LDC.64 R20, c[0x0][0x5c0] ;  /* 0x00017000ff14cb82 */ /* 0x001e180000000a00 */
[----:B------:R-:W1:Y:S01]  /*1e170*/  @!P0 LDC.64 R18, c[0x0][0x5c0] ;  /* 0x00017000ff128b82 */ /* 0x000e620000000a00 */
[----:B0-----:R-:W-:Y:S02]  /*1e180*/  @!P4 IADD3 R20, P5, R22, R20, RZ ;  /* 0x000000141614c210 */ /* 0x001fe40007fbe0ff */
[--C-:B-1----:R-:W-:Y:S02]  /*1e190*/  @!P0 IADD3 R22, P1, P6, R24, UR11, R18.reuse ;  /* 0x0000000b18168c10 */ /* 0x102fe4000fe3e012 */
[----:B------:R-:W-:-:S06]  /*1e1a0*/  PRMT R18, RZ, 0x7610, R18 ;  /* 0x00007610ff127816 */ /* 0x000fcc0000000012 */
[----:B------:R-:W4:Y:S01]  /*1e1b0*/  @!P4 LDG.E.U8 R18, desc[UR54][R16.64+0x19] ;  /* 0x000019361012c981 */ /* 0x000f22000c1e1100 */
[----:B------:R-:W-:Y:S01]  /*1e1c0*/  @!P4 IMAD.X R21, R35, 0x1, R21, P5 ;  /* 0x000000012315c824 */ /* 0x000fe200028e0615 */
[----:B------:R-:W-:Y:S02]  /*1e1d0*/  @!P0 IADD3.X R23, R31, UR10, R19, P1, P6 ;  /* 0x0000000a1f178c10 */ /* 0x000fe40008fec413 */
        /* <DEDUP_REMOVED lines=8> */
[----:B0-----:R-:W-:-:S05]  /*1e260*/  IADD3 R18, P4, R33, 0x100, RZ ;  /* 0x0000010021127810 */ /* 0x001fca0007f9e0ff */
        /* <DEDUP_REMOVED lines=9> */
[----:B----4-:R-:W-:-:S04]  /*1e300*/  LOP3.LUT R20, R20, 0xff, RZ, 0xc0, !PT ;  /* 0x000000ff14147812 */ /* 0x010fc800078ec0ff */
[----:B------:R-:W-:-:S05]  /*1e310*/  F2FP.F16.E4M3.UNPACK_B R20, R20 ;  /* 0x00000014ff14723e */ /* 0x000fca00020006ff */
[----:B------:R-:W-:-:S05]  /*1e320*/  HADD2.F32 R20, -RZ, R20.H0_H0 ;  /* 0x20000014ff147230 */ /* 0x000fca0000004100 */
[----:B------:R-:W-:-:S04]  /*1e330*/  FMUL R20, R20, UR50 ;  /* 0x0000003214147c20 */ /* 0x000fc80008400000 */
[----:B--2---:R-:W-:Y:S02]  /*1e340*/  FFMA R35, R40, UR51, R20 ;  /* 0x0000003328237c23 */ /* 0x004fe40008000014 */
[----:B------:R-:W0:Y:S01]  /*1e350*/  @!P4 LDC.64 R20, c[0x0][0x5c0] ;  /* 0x00017000ff14cb82 */ /* 0x000e220000000a00 */
[----:B------:R-:W-:Y:S01]  /*1e360*/  ISETP.GE.AND P1, PT, R9, 0x109, PT ;  /* 0x000001090900780c */ /* 0x000fe20003f26270 */
[----:B------:R-:W2:Y:S01]  /*1e370*/  LDL.LU R40, [R1+0x400] ;  /* 0x0004000001287983 */ /* 0x000ea20000300800 */
[----:B------:R-:W-:Y:S01]  /*1e380*/  F2FP.SATFINITE.E4M3.F32.PACK_AB_MERGE_C R35, RZ, R35, RZ ;  /* 0x00000023ff23723e */ /* 0x000fe200048070ff */
[----:B------:R-:W-:Y:S01]  /*1e390*/  IMAD.U32 R36, RZ, RZ, UR7 ;  /* 0x00000007ff247e24 */ /* 0x000fe2000f8e00ff */
[----:B------:R-:W-:Y:S01]  /*1e3a0*/  LOP3.LUT R32, R32, 0x7fffffff, RZ, 0xc0, !PT ;  /* 0x7fffffff20207812 */ /* 0x000fe200078ec0ff */
[----:B------:R-:W4:Y:S04]  /*1e3b0*/  LDL.LU R60, [R1+0x404] ;  /* 0x00040400013c7983 */ /* 0x000f280000300800 */
[----:B------:R1:W-:Y:S02]  /*1e3c0*/  @!P0 STG.E.U8 desc[UR54][R22.64], R35 ;  /* 0x0000002316008986 */ /* 0x0003e4000c101136 */
[----:B-1----:R-:W-:-:S06]  /*1e3d0*/  PRMT R22, RZ, 0x7610, R22 ;  /* 0x00007610ff167816 */ /* 0x002fcc0000000016 */
[----:B------:R-:W3:Y:S01]  /*1e3e0*/  @!P4 LDG.E.U8 R22, desc[UR54][R18.64+0x1] ;  /* 0x000001361216c981 */ /* 0x000ee2000c1e1100 */
[----:B0-----:R-:W-:-:S04]  /*1e3f0*/  @!P4 IADD3 R20, P5, P6, R24, UR11, R20 ;  /* 0x0000000b1814cc10 */ /* 0x001fc8000febe014 */
[----:B------:R-:W-:Y:S02]  /*1e400*/  @!P4 IADD3.X R21, R31, UR10, R21, P5, P6 ;  /* 0x0000000a1f15cc10 */ /* 0x000fe4000afec415 */
[----:B------:R-:W-:Y:S01]  /*1e410*/  ISETP.LT.OR P0, PT, R30, 0x1, !P1 ;  /* 0x000000011e00780c */ /* 0x000fe20004f01670 */
[----:B------:R-:W-:-:S12]  /*1e420*/  IMAD.U32 R35, RZ, RZ, UR8 ;  /* 0x00000008ff237e24 */ /* 0x000fd8000f8e00ff */
[----:B------:R-:W-:Y:S02]  /*1e430*/  @!P0 IADD3 R35, P5, P6, R35, UR11, R24 ;  /* 0x0000000b23238c10 */ /* 0x000fe4000febe018 */
[----:B---3--:R-:W-:-:S04]  /*1e440*/  LOP3.LUT R22, R22, 0xff, RZ, 0xc0, !PT ;  /* 0x000000ff16167812 */ /* 0x008fc800078ec0ff */
[----:B------:R-:W-:-:S05]  /*1e450*/  F2FP.F16.E4M3.UNPACK_B R22, R22 ;  /* 0x00000016ff16723e */ /* 0x000fca00020006ff */
[----:B------:R-:W-:-:S05]  /*1e460*/  HADD2.F32 R22, -RZ, R22.H0_H0 ;  /* 0x20000016ff167230 */ /* 0x000fca0000004100 */
[----:B------:R-:W-:-:S04]  /*1e470*/  FMUL R22, R22, UR50 ;  /* 0x0000003216167c20 */ /* 0x000fc80008400000 */
[----:B------:R-:W-:Y:S01]  /*1e480*/  FFMA R22, R41, UR51, R22 ;  /* 0x0000003329167c23 */ /* 0x000fe20008000016 */
[----:B------:R-:W-:Y:S01]  /*1e490*/  @!P0 IADD3.X R36, R36, UR10, R31, P5, P6 ;  /* 0x0000000a24248c10 */ /* 0x000fe2000afec41f */
        /* <DEDUP_REMOVED lines=9> */
[----:B------:R-:W-:Y:S02]  /*1e530*/  IADD3.X R21, R21, UR15, R22, P4, !PT ;  /* 0x0000000f15157c10 */ /* 0x000fe4000a7fe416 */
[----:B------:R-:W0:Y:S02]  /*1e540*/  @!P0 LDC.64 R22, c[0x0][0x5c0] ;  /* 0x00017000ff168b82 */ /* 0x000e240000000a00 */
[----:B0-----:R-:W-:Y:S02]  /*1e550*/  @!P0 IADD3 R22, P4, R35, R22, RZ ;  /* 0x0000001623168210 */ /* 0x001fe40007f9e0ff */
[----:B------:R-:W-:-:S06]  /*1e560*/  PRMT R35, RZ, 0x7610, R35 ;  /* 0x00007610ff237816 */ /* 0x000fcc0000000023 */
[----:B------:R-:W2:Y:S01]  /*1e570*/  @!P0 LDG.E.U8 R35, desc[UR54][R20.64] ;  /* 0x0000003614238981 */ /* 0x000ea2000c1e1100 */
[----:B------:R-:W-:Y:S01]  /*1e580*/  @!P0 IMAD.X R23, R36, 0x1, R23, P4 ;  /* 0x0000000124178824 */ /* 0x000fe200020e0617 */
[----:B------:R-:W-:Y:S02]  /*1e590*/  ISETP.LT.OR P4, PT, R30, 0x2, !P1 ;  /* 0x000000021e00780c */ /* 0x000fe40004f81670 */
[----:B------:R-:W-:Y:S02]  /*1e5a0*/  @P2 LOP3.LUT R32, R32, 0x80000000, RZ, 0xfc, !PT ;  /* 0x8000000020202812 */ /* 0x000fe400078efcff */
[----:B------:R-:W-:-:S09]  /*1e5b0*/  ISETP.LT.OR P2, PT, R30, 0x3a, !P3 ;  /* 0x0000003a1e00780c */ /* 0x000fd20005f41670 */
[----:B------:R-:W0:Y:S01]  /*1e5c0*/  @!P4 LDC.64 R38, c[0x0][0x5c0] ;  /* 0x00017000ff26cb82 */ /* 0x000e220000000a00 */
[----:B------:R-:W-:-:S05]  /*1e5d0*/  IMAD.U32 R36, RZ, RZ, UR8 ;  /* 0x00000008ff247e24 */ /* 0x000fca000f8e00ff */
[----:B------:R-:W-:Y:S01]  /*1e5e0*/  @!P4 IADD3 R36, P5, P6, R36, UR11, R24 ;  /* 0x0000000b2424cc10 */ /* 0x000fe2000febe018 */
[----:B------:R-:W-:Y:S01]  /*1e5f0*/  @!P2 IMAD.MOV.U32 R37, RZ, RZ, R31 ;  /* 0x000000ffff25a224 */ /* 0x000fe200078e001f */
[----:B--2---:R-:W-:-:S04]  /*1e600*/  LOP3.LUT R35, R35, 0xff, RZ, 0xc0, !PT ;  /* 0x000000ff23237812 */ /* 0x004fc800078ec0ff */
[----:B------:R-:W-:-:S05]  /*1e610*/  F2FP.F16.E4M3.UNPACK_B R35, R35 ;  /* 0x00000023ff23723e */ /* 0x000fca00020006ff */
[----:B------:R-:W-:-:S05]  /*1e620*/  HADD2.F32 R35, -RZ, R35.H0_H0 ;  /* 0x20000023ff237230 */ /* 0x000fca0000004100 */
[----:B------:R-:W-:-:S04]  /*1e630*/  FMUL R35, R35, UR50 ;  /* 0x0000003223237c20 */ /* 0x000fc80008400000 */
[----:B------:R-:W-:-:S05]  /*1e640*/  FFMA R35, R40, UR51, R35 ;  /* 0x0000003328237c23 */ /* 0x000fca0008000023 */
[----:B------:R-:W-:-:S05]  /*1e650*/  F2FP.SATFINITE.E4M3.F32.PACK_AB_MERGE_C R35, RZ, R35, RZ ;  /* 0x00000023ff23723e */ /* 0x000fca00048070ff */
[----:B------:R1:W-:Y:S02]  /*1e660*/  @!P0 STG.E.U8 desc[UR54][R22.64], R35 ;  /* 0x0000002316008986 */ /* 0x0003e4000c101136 */
[----:B-1----:R-:W1:Y:S01]  /*1e670*/  @!P2 LDC.64 R22, c[0x0][0x5c0] ;  /* 0x00017000ff16ab82 */ /* 0x002e620000000a00 */
[----:B0-----:R-:W-:Y:S01]  /*1e680*/  @!P4 IADD3 R38, P0, R36, R38, RZ ;  /* 0x000000262426c210 */ /* 0x001fe20007f1e0ff */
[----:B------:R-:W-:Y:S02]  /*1e690*/  @!P2 IMAD.MOV.U32 R36, RZ, RZ, R24 ;  /* 0x000000ffff24a224 */ /* 0x000fe400078e0018 */
[----:B------:R-:W-:Y:S02]  /*1e6a0*/  IMAD.U32 R40, RZ, RZ, UR7 ;  /* 0x00000007ff287e24 */ /* 0x000fe4000f8e00ff */
[----:B------:R-:W-:-:S03]  /*1e6b0*/  @!P2 IMAD.WIDE.U32 R36, R10, 0x180, R36 ;  /* 0x000001800a24a825 */ /* 0x000fc600078e0024 */
[----:B------:R-:W-:Y:S02]  /*1e6c0*/  @!P4 IADD3.X R40, R40, UR10, R31, P5, P6 ;  /* 0x0000000a2828cc10 */ /* 0x000fe4000afec41f */
[--C-:B-1----:R-:W-:Y:S02]  /*1e6d0*/  @!P2 IADD3 R102, P5, P6, R36, UR8, R22.reuse ;  /* 0x000000082466ac10 */ /* 0x102fe4000febe016 */
[----:B------:R-:W-:-:S06]  /*1e6e0*/  PRMT R22, RZ, 0x7610, R22 ;  /* 0x00007610ff167816 */ /* 0x000fcc0000000016 */
[----:B------:R-:W2:Y:S01]  /*1e6f0*/  @!P4 LDG.E.U8 R22, desc[UR54][R20.64+0x1] ;  /* 0x000001361416c981 */ /* 0x000ea2000c1e1100 */
[----:B------:R-:W-:-:S04]  /*1e700*/  @!P2 IMAD R35, R11, 0x180, RZ ;  /* 0x000001800b23a824 */ /* 0x000fc800078e02ff */
[----:B------:R-:W-:-:S05]  /*1e710*/  @!P2 IMAD.IADD R35, R37, 0x1, R35 ;  /* 0x000000012523a824 */ /* 0x000fca00078e0223 */
[----:B------:R-:W-:Y:S02]  /*1e720*/  @!P2 IADD3.X R103, R35, UR7, R23, P5, P6 ;  /* 0x000000072367ac10 */ /* 0x000fe4000afec417 */
[----:B------:R-:W-:Y:S01]  /*1e730*/  ISETP.LT.OR P6, PT, R30, 0x41, !P3 ;  /* 0x000000411e00780c */ /* 0x000fe20005fc1670 */
[----:B------:R-:W-:Y:S01]  /*1e740*/  @!P4 IMAD.X R39, R40, 0x1, R39, P0 ;  /* 0x000000012827c824 */ /* 0x000fe200000e0627 */
[----:B------:R-:W-:-:S11]  /*1e750*/  LOP3.LUT R0, R0, 0xfbffffff, RZ, 0xc0, !PT ;  /* 0xfbffffff00007812 */ /* 0x000fd600078ec0ff */
[----:B------:R-:W-:Y:S02]  /*1e760*/  @!P6 IMAD.MOV.U32 R36, RZ, RZ, R24 ;  /* 0x000000ffff24e224 */ /* 0x000fe400078e0018 */
[----:B------:R-:W-:Y:S02]  /*1e770*/  @!P6 IMAD.MOV.U32 R37, RZ, RZ, R31 ;  /* 0x000000ffff25e224 */ /* 0x000fe400078e001f */
[----:B------:R-:W-:Y:S02]  /*1e780*/  @!P6 IMAD R35, R11, 0x180, RZ ;  /* 0x000001800b23e824 */ /* 0x000fe400078e02ff */
[----:B------:R-:W-:Y:S01]  /*1e790*/  @!P6 IMAD.WIDE.U32 R36, R10, 0x180, R36 ;  /* 0x000001800a24e825 */ /* 0x000fe200078e0024 */
[----:B------:R-:W-:-:S03]  /*1e7a0*/  @P2 LOP3.LUT R0, R0, 0x4000000, RZ, 0xfc, !PT ;  /* 0x0400000000002812 */ /* 0x000fc600078efcff */
[----:B------:R-:W-:Y:S01]  /*1e7b0*/  @!P6 IMAD.IADD R35, R37, 0x1, R35 ;  /* 0x000000012523e824 */ /* 0x000fe200078e0223 */
[----:B------:R-:W-:Y:S02]  /*1e7c0*/  LOP3.LUT P2, RZ, R32, 0x80000000, RZ, 0xc0, !PT ;  /* 0x8000000020ff7812 */ /* 0x000fe4000784c0ff */
[----:B--2---:R-:W-:-:S04]  /*1e7d0*/  LOP3.LUT R22, R22, 0xff, RZ, 0xc0, !PT ;  /* 0x000000ff16167812 */ /* 0x004fc800078ec0ff */
[----:B------:R-:W-:-:S05]  /*1e7e0*/  F2FP.F16.E4M3.UNPACK_B R22, R22 ;  /* 0x00000016ff16723e */ /* 0x000fca00020006ff */
[----:B------:R-:W-:-:S05]  /*1e7f0*/  HADD2.F32 R22, -RZ, R22.H0_H0 ;  /* 0x20000016ff167230 */ /* 0x000fca0000004100 */
[----:B------:R-:W-:-:S04]  /*1e800*/  FMUL R22, R22, UR50 ;  /* 0x0000003216167c20 */ /* 0x000fc80008400000 */
[----:B----4-:R-:W-:Y:S02]  /*1e810*/  FFMA R22, R60, UR51, R22 ;  /* 0x000000333c167c23 */ /* 0x010fe40008000016 */
[----:B------:R-:W2:Y:S03]  /*1e820*/  LDL.LU R60, [R1+0x40c] ;  /* 0x00040c00013c7983 */ /* 0x000ea60000300800 */
        /* <DEDUP_REMOVED lines=12> */
[----:B---3--:R-:W-:Y:S02]  /*1e8f0*/  FFMA R35, R41, UR51, R22 ;  /* 0x0000003329237c23 */ /* 0x008fe40008000016 */
[----:B------:R-:W0:Y:S01]  /*1e900*/  @!P0 LDC.64 R22, c[0x0][0x5c0] ;  /* 0x00017000ff168b82 */ /* 0x000e220000000a00 */
[----:B------:R-:W-:Y:S01]  /*1e910*/  IMAD.U32 R36, RZ, RZ, UR7 ;  /* 0x00000007ff247e24 */ /* 0x000fe2000f8e00ff */
[----:B------:R-:W3:Y:S01]  /*1e920*/  LDL.LU R41, [R1+0x410] ;  /* 0x0004100001297983 */ /* 0x000ee20000300800 */
        /* <DEDUP_REMOVED lines=15> */
[----:B--2---:R-:W-:Y:S01]  /*1ea20*/  FFMA R35, R60, UR51, R35 ;  /* 0x000000333c237c23 */ /* 0x004fe20008000023 */
[----:B------:R-:W-:Y:S02]  /*1ea30*/  LOP3.LUT R32, R32, 0xbfffffff, RZ, 0xc0, !PT ;  /* 0xbfffffff20207812 */ /* 0x000fe400078ec0ff */
[----:B------:R-:W-:Y:S01]  /*1ea40*/  LOP3.LUT R2, R2, 0xfffeffff, RZ, 0xc0, !PT ;  /* 0xfffeffff02027812 */ /* 0x000fe200078ec0ff */
[----:B------:R-:W-:Y:S01]  /*1ea50*/  IMAD.U32 R40, RZ, RZ, UR7 ;  /* 0x00000007ff287e24 */ /* 0x000fe2000f8e00ff */
[----:B------:R-:W-:Y:S01]  /*1ea60*/  F2FP.SATFINITE.E4M3.F32.PACK_AB_MERGE_C R35, RZ, R35, RZ ;  /* 0x00000023ff23723e */ /* 0x000fe200048070ff */
[----:B------:R-:W2:Y:S04]  /*1ea70*/  LDL.LU R60, [R1+0x414] ;  /* 0x00041400013c7983 */ /* 0x000ea80000300800 */
        /* <DEDUP_REMOVED lines=22> */
[----:B---3--:R-:W-:Y:S01]  /*1ebe0*/  FFMA R35, R41, UR51, R35 ;  /* 0x0000003329237c23 */ /* 0x008fe20008000023 */
[----:B------:R-:W-:Y:S01]  /*1ebf0*/  LOP3.LUT R2, R2, 0xfffffbff, RZ, 0xc0, !PT ;  /* 0xfffffbff02027812 */ /* 0x000fe200078ec0ff */
[----:B------:R-:W3:Y:S03]  /*1ec00*/  LDL.LU R41, [R1+0x418] ;  /* 0x0004180001297983 */ /* 0x000ee60000300800 */
[----:B------:R-:W-:-:S05]  /*1ec10*/  F2FP.SATFINITE.E4M3.F32.PACK_AB_MERGE_C R35, RZ, R35, RZ ;  /* 0x00000023ff23723e */ /* 0x000fca00048070ff */
[----:B------:R1:W-:Y:S02]  /*1ec20*/  @!P4 STG.E.U8 desc[UR54][R22.64+0x8], R35 ;  /* 0x000008231600c986 */ /* 0x0003e4000c101136 */
[----:B-1----:R-:W1:Y:S01]  /*1ec30*/  @!P2 LDC.64 R22, c[0x0][0x5c0] ;  /* 0x00017000ff16ab82 */ /* 0x002e620000000a00 */
[----:B0-----:R-:W-:Y:S01]  /*1ec40*/  @!P0 IADD3 R38, P4, R36, R38, RZ ;  /* 0x0000002624268210 */ /* 0x001fe20007f9e0ff */
[----:B------:R-:W-:-:S04]  /*1ec50*/  @!P2 IMAD.MOV.U32 R36, RZ, RZ, R24 ;  /* 0x000000ffff24a224 */ /* 0x000fc800078e0018 */
[----:B------:R-:W-:-:S03]  /*1ec60*/  @!P2 IMAD.WIDE.U32 R36, R10, 0x180, R36 ;  /* 0x000001800a24a825 */ /* 0x000fc600078e0024 */
[--C-:B-1----:R-:W-:Y:S02]  /*1ec70*/  @!P2 IADD3 R142, P5, P6, R36, UR8, R22.reuse ;  /* 0x00000008248eac10 */ /* 0x102fe4000febe016 */
[----:B------:R-:W-:-:S06]  /*1ec80*/  PRMT R22, RZ, 0x7610, R22 ;  /* 0x00007610ff167816 */ /* 0x000fcc0000000016 */
[----:B------:R-:W4:Y:S01]  /*1ec90*/  @!P0 LDG.E.U8 R22, desc[UR54][R20.64+0x9] ;  /* 0x0000093614168981 */ /* 0x000f22000c1e1100 */
[----:B------:R-:W-:-:S04]  /*1eca0*/  @!P2 IMAD R35, R11, 0x180, RZ ;  /* 0x000001800b23a824 */ /* 0x000fc800078e02ff */
[----:B------:R-:W-:-:S05]  /*1ecb0*/  @!P2 IMAD.IADD R35, R37, 0x1, R35 ;  /* 0x000000012523a824 */ /* 0x000fca00078e0223 */
[----:B------:R-:W-:Y:S02]  /*1ecc0*/  @!P2 IADD3.X R143, R35, UR7, R23, P5, P6 ;  /* 0x00000007238fac10 */ /* 0x000fe4000afec417 */
[----:B------:R-:W-:Y:S01]  /*1ecd0*/  ISETP.LT.OR P6, PT, R30, 0x49, !P3 ;  /* 0x000000491e00780c */ /* 0x000fe20005fc1670 */
[----:B------:R-:W-:Y:S01]  /*1ece0*/  @!P0 IMAD.X R39, R40, 0x1, R39, P4 ;  /* 0x0000000128278824 */ /* 0x000fe200020e0627 */
[----:B------:R-:W-:-:S11]  /*1ecf0*/  @P2 LOP3.LUT R2, R2, 0x400, RZ, 0xfc, !PT ;  /* 0x0000040002022812 */ /* 0x000fd600078efcff */
[----:B------:R-:W-:Y:S02]  /*1ed00*/  @!P6 IMAD.MOV.U32 R36, RZ, RZ, R24 ;  /* 0x000000ffff24e224 */ /* 0x000fe400078e0018 */
[----:B------:R-:W-:Y:S02]  /*1ed10*/  @!P6 IMAD.MOV.U32 R37, RZ, RZ, R31 ;  /* 0x000000ffff25e224 */ /* 0x000fe400078e001f */
[----:B------:R-:W-:Y:S02]  /*1ed20*/  @!P6 IMAD R35, R11, 0x180, RZ ;  /* 0x000001800b23e824 */ /* 0x000fe400078e02ff */
[----:B------:R-:W-:Y:S01]  /*1ed30*/  @!P6 IMAD.WIDE.U32 R36, R10, 0x180, R36 ;  /* 0x000001800a24e825 */ /* 0x000fe200078e0024 */
[----:B------:R-:W-:-:S03]  /*1ed40*/  LOP3.LUT P2, RZ, R32, 0x40000000, RZ, 0xc0, !PT ;  /* 0x4000000020ff7812 */ /* 0x000fc6000784c0ff */
[----:B------:R-:W-:Y:S01]  /*1ed50*/  @!P6 IMAD.IADD R35, R37, 0x1, R35 ;  /* 0x000000012523e824 */ /* 0x000fe200078e0223 */
        /* <DEDUP_REMOVED lines=38> */
[----:B------:R-:W-:Y:S01]  /*1efc0*/  ISETP.LT.OR P2, PT, R30, 0x4a, !P3 ;  /* 0x0000004a1e00780c */ /* 0x000fe20005f41670 */
[----:B------:R-:W-:Y:S01]  /*1efd0*/  IMAD.U32 R40, RZ, RZ, UR7 ;  /* 0x00000007ff287e24 */ /* 0x000fe2000f8e00ff */
[----:B------:R-:W-:Y:S01]  /*1efe0*/  LOP3.LUT R2, R2, 0xffff7fff, RZ, 0xc0, !PT ;  /* 0xffff7fff02027812 */ /* 0x000fe200078ec0ff */
[----:B------:R-:W2:Y:S01]  /*1eff0*/  LDL.LU R60, [R1+0x424] ;  /* 0x00042400013c7983 */ /* 0x000ea20000300800 */
        /* <DEDUP_REMOVED lines=10> */
[----:B------:R-:W-:-:S13]  /*1f0a0*/  ISETP.LT.OR P0, PT, R30, 0x12, !P1 ;  /* 0x000000121e00780c */ /* 0x000fda0004f01670 */
        /* <DEDUP_REMOVED lines=26> */
[----:B------:R-:W-:-:S11]  /*1f250*/  ISETP.GE.AND P6, PT, R9, 0x101, PT ;  /* 0x000001010900780c */ /* 0x000fd60003fc6270 */
        /* <DEDUP_REMOVED lines=19> */
[----:B------:R-:W4:Y:S01]  /*1f390*/  @!P0 LDG.E.U8 R22, desc[UR54][R18.64+0x18] ;  /* 0x0000183612168981 */ /* 0x000f22000c1e1100 */
[----:B------:R-:W-:-:S04]  /*1f3a0*/  @P2 LOP3.LUT R2, R2, 0x200, RZ, 0xfc, !PT ;  /* 0x0000020002022812 */ /* 0x000fc800078efcff */
[----:B------:R-:W-:-:S04]  /*1f3b0*/  LOP3.LUT R2, R2, 0xffffbfff, RZ, 0xc0, !PT ;  /* 0xffffbfff02027812 */ /* 0x000fc800078ec0ff */
[----:B------:R-:W-:Y:S02]  /*1f3c0*/  @P5 LOP3.LUT R2, R2, 0x4000, RZ, 0xfc, !PT ;  /* 0x0000400002025812 */ /* 0x000fe400078efcff */
        /* <DEDUP_REMOVED lines=36> */
[----:B----4-:R-:W-:-:S04]  /*1f610*/  LOP3.LUT R35, R35, 0xff, RZ, 0xc0, !PT ;  /* 0x000000ff23237812 */ /* 0x010fc800078ec0ff */
[----:B------:R-:W-:-:S05]  /*1f620*/  F2FP.F16.E4M3.UNPACK_B R35, R35 ;  /* 0x00000023ff23723e */ /* 0x000fca00020006ff */
[----:B------:R-:W-:-:S05]  /*1f630*/  HADD2.F32 R35, -RZ, R35.H0_H0 ;  /* 0x20000023ff237230 */ /* 0x000fca0000004100 */
[----:B------:R-:W-:-:S04]  /*1f640*/  FMUL R35, R35, UR50 ;  /* 0x0000003223237c20 */ /* 0x000fc80008400000 */
[----:B---3--:R-:W-:Y:S01]  /*1f650*/  FFMA R35, R41, UR51, R35 ;  /* 0x0000003329237c23 */ /* 0x008fe20008000023 */
[----:B------:R-:W-:Y:S01]  /*1f660*/  IMAD.U32 R36, RZ, RZ, UR8 ;  /* 0x00000008ff247e24 */ /* 0x000fe2000f8e00ff */
[----:B------:R-:W3:Y:S03]  /*1f670*/  LDL.LU R41, [R1+0x438] ;  /* 0x0004380001297983 */ /* 0x000ee60000300800 */
[----:B------:R-:W-:-:S05]  /*1f680*/  F2FP.SATFINITE.E4M3.F32.PACK_AB_MERGE_C R35, RZ, R35, RZ ;  /* 0x00000023ff23723e */ /* 0x000fca00048070ff */
[----:B------:R0:W-:Y:S02]  /*1f690*/  @!P0 STG.E.U8 desc[UR54][R22.64+0x18], R35 ;  /* 0x0000182316008986 */ /* 0x0001e4000c101136 */
[----:B0-----:R-:W-:Y:S01]  /*1f6a0*/  PRMT R35, RZ, 0x7610, R35 ;  /* 0x00007610ff237816 */ /* 0x001fe20000000023 */
[----:B------:R-:W0:Y:S05]  /*1f6b0*/  @!P4 LDC.64 R22, c[0x0][0x5c0] ;  /* 0x00017000ff16cb82 */ /* 0x000e2a0000000a00 */
[----:B------:R-:W4:Y:S01]  /*1f6c0*/  @!P4 LDG.E.U8 R35, desc[UR54][R20.64+0x19] ;  /* 0x000019361423c981 */ /* 0x000f22000c1e1100 */
[----:B------:R-:W-:Y:S01]  /*1f6d0*/  IMAD.U32 R37, RZ, RZ, UR7 ;  /* 0x00000007ff257e24 */ /* 0x000fe2000f8e00ff */
[----:B------:R-:W-:-:S04]  /*1f6e0*/  @!P4 IADD3 R36, P5, P6, R36, UR11, R24 ;  /* 0x0000000b2424cc10 */ /* 0x000fc8000febe018 */
[----:B------:R-:W-:Y:S02]  /*1f6f0*/  @!P4 IADD3.X R37, R37, UR10, R31, P5, P6 ;  /* 0x0000000a2525cc10 */ /* 0x000fe4000afec41f */
[----:B0-----:R-:W-:-:S05]  /*1f700*/  @!P4 IADD3 R22, P0, R36, R22, RZ ;  /* 0x000000162416c210 */ /* 0x001fca0007f1e0ff */
[----:B------:R-:W-:Y:S01]  /*1f710*/  @!P4 IMAD.X R23, R37, 0x1, R23, P0 ;  /* 0x000000012517c824 */ /* 0x000fe200000e0617 */
[----:B------:R-:W-:Y:S02]  /*1f720*/  ISETP.GE.AND P0, PT, R9, 0x181, PT ;  /* 0x000001810900780c */ /* 0x000fe40003f06270 */
[----:B----4-:R-:W-:-:S04]  /*1f730*/  LOP3.LUT R35, R35, 0xff, RZ, 0xc0, !PT ;  /* 0x000000ff23237812 */ /* 0x010fc800078ec0ff */
[----:B------:R-:W-:-:S05]  /*1f740*/  F2FP.F16.E4M3.UNPACK_B R35, R35 ;  /* 0x00000023ff23723e */ /* 0x000fca00020006ff */
[----:B------:R-:W-:-:S05]  /*1f750*/  HADD2.F32 R35, -RZ, R35.H0_H0 ;  /* 0x20000023ff237230 */ /* 0x000fca0000004100 */
[----:B------:R-:W-:-:S04]  /*1f760*/  FMUL R35, R35, UR50 ;  /* 0x0000003223237c20 */ /* 0x000fc80008400000 */
[----:B--2---:R-:W-:Y:S01]  /*1f770*/  FFMA R35, R60, UR51, R35 ;  /* 0x000000333c237c23 */ /* 0x004fe20008000023 */
[----:B------:R-:W-:Y:S01]  /*1f780*/  ISETP.LT.OR P1, PT, R30, 0x52, !P3 ;  /* 0x000000521e00780c */ /* 0x000fe20005f21670 */
[----:B------:R-:W2:Y:S03]  /*1f790*/  LDL.LU R60, [R1+0x43c] ;  /* 0x00043c00013c7983 */ /* 0x000ea60000300800 */
[----:B------:R-:W-:-:S05]  /*1f7a0*/  F2FP.SATFINITE.E4M3.F32.PACK_AB_MERGE_C R35, RZ, R35, RZ ;  /* 0x00000023ff23723e */ /* 0x000fca00048070ff */
[----:B------:R0:W-:Y:S01]  /*1f7b0*/  @!P4 STG.E.U8 desc[UR54][R22.64+0x19], R35 ;  /* 0x000019231600c986 */ /* 0x0001e2000c101136 */
[----:B------:R-:W-:-:S13]  /*1f7c0*/  ISETP.LT.OR P4, PT, R30, 0x1, !P0 ;  /* 0x000000011e00780c */ /* 0x000fda0004781670 */
[----:B0-----:R-:W0:Y:S01]  /*1f7d0*/  @!P4 LDC.64 R22, c[0x0][0x5c0] ;  /* 0x00017000ff16cb82 */ /* 0x001e220000000a00 */
[----:B------:R-:W-:Y:S02]  /*1f7e0*/  @!P4 IMAD.MOV.U32 R36, RZ, RZ, R24 ;  /* 0x000000ffff24c224 */ /* 0x000fe400078e0018 */
[----:B------:R-:W-:Y:S02]  /*1f7f0*/  @!P4 IMAD.MOV.U32 R37, RZ, RZ, R31 ;  /* 0x000000ffff25c224 */ /* 0x000fe400078e001f */
[----:B------:R-:W-:-:S04]  /*1f800*/  @!P4 IMAD.WIDE.U32 R36, R10, 0x180, R36 ;  /* 0x000001800a24c825 */ /* 0x000fc800078e0024 */
[----:B------:R-:W-:Y:S01]  /*1f810*/  @!P4 IMAD R35, R11, 0x180, RZ ;  /* 0x000001800b23c824 */ /* 0x000fe200078e02ff */
[----:B0-----:R-:W-:-:S04]  /*1f820*/  @!P4 IADD3 R36, P5, R36, R22, RZ ;  /* 0x000000162424c210 */ /* 0x001fc80007fbe0ff */
[----:B------:R-:W-:Y:S02]  /*1f830*/  @!P4 IADD3.X R37, R23, R37, R35, P5, !PT ;  /* 0x000000251725c210 */ /* 0x000fe40002ffe423 */
[----:B------:R-:W-:-:S05]  /*1f840*/  IADD3 R22, P5, R33, 0x180, RZ ;  /* 0x0000018021167810 */ /* 0x000fca0007fbe0ff */
[----:B------:R-:W-:-:S04]  /*1f850*/  IMAD.X R35, RZ, RZ, R43, P5 ;  /* 0x000000ffff237224 */ /* 0x000fc800028e062b */
[----:B------:R-:W-:-:S04]  /*1f860*/  IMAD R35, R35, UR12, RZ ;  /* 0x0000000c23237c24 */ /* 0x000fc8000f8e02ff */
[C---:B------:R-:W-:Y:S02]  /*1f870*/  IMAD R35, R22.reuse, UR13, R35 ;  /* 0x0000000d16237c24 */ /* 0x040fe4000f8e0223 */
[----:B------:R-:W-:-:S03]  /*1f880*/  IMAD.WIDE.U32 R22, R22, UR12, R28 ;  /* 0x0000000c16167c25 */ /* 0x000fc6000f8e001c */
[----:B------:R-:W-:-:S04]  /*1f890*/  IADD3 R22, P5, R22, UR14, RZ ;  /* 0x0000000e16167c10 */ /* 0x000fc8000ffbe0ff */
[--C-:B------:R-:W-:Y:S02]  /*1f8a0*/  IADD3.X R23, R23, UR15, R35.reuse, P5, !PT ;  /* 0x0000000f17177c10 */ /* 0x100fe4000affe423 */
[----:B------:R-:W-:-:S06]  /*1f8b0*/  PRMT R35, RZ, 0x7610, R35 ;  /* 0x00007610ff237816 */ /* 0x000fcc0000000023 */
[----:B------:R-:W4:Y:S02]  /*1f8c0*/  @!P4 LDG.E.U8 R35, desc[UR54][R22.64] ;  /* 0x000000361623c981 */ /* 0x000f24000c1e1100 */
[----:B----4-:R-:W-:-:S04]  /*1f8d0*/  LOP3.LUT R35, R35, 0xff, RZ, 0xc0, !PT ;  /* 0x000000ff23237812 */ /* 0x010fc800078ec0ff */
[----:B------:R-:W-:-:S05]  /*1f8e0*/  F2FP.F16.E4M3.UNPACK_B R35, R35 ;  /* 0x00000023ff23723e */ /* 0x000fca00020006ff */
[----:B------:R-:W-:-:S05]  /*1f8f0*/  HADD2.F32 R35, -RZ, R35.H0_H0 ;  /* 0x20000023ff237230 */ /* 0x000fca0000004100 */
[----:B------:R-:W-:-:S04]  /*1f900*/  FMUL R35, R35, UR50 ;  /* 0x0000003223237c20 */ /* 0x000fc80008400000 */
[----:B---3--:R-:W-:-:S05]  /*1f910*/  FFMA R35, R41, UR51, R35 ;  /* 0x0000003329237c23 */ /* 0x008fca0008000023 */
        /* <DEDUP_REMOVED lines=10> */
[----:B------:R-:W0:Y:S01]  /*1f9c0*/  @!P1 LDC.64 R36, c[0x0][0x5c0] ;  /* 0x00017000ff249b82 */ /* 0x000e220000000a00 */
[----:B------:R-:W-:Y:S02]  /*1f9d0*/  @!P1 IMAD.MOV.U32 R38, RZ, RZ, R24 ;  /* 0x000000ffff269224 */ /* 0x000fe400078e0018 */
[----:B------:R-:W-:Y:S02]  /*1f9e0*/  @!P1 IMAD.MOV.U32 R39, RZ, RZ, R31 ;  /* 0x000000ffff279224 */ /* 0x000fe400078e001f */
[----:B------:R-:W-:Y:S02]  /*1f9f0*/  @!P1 IMAD R35, R11, 0x180, RZ ;  /* 0x000001800b239824 */ /* 0x000fe400078e02ff */
[----:B------:R-:W-:-:S04]  /*1fa00*/  @!P1 IMAD.WIDE.U32 R38, R10, 0x180, R38 ;  /* 0x000001800a269825 */ /* 0x000fc800078e0026 */
[----:B------:R-:W-:Y:S01]  /*1fa10*/  @!P1 IMAD.IADD R35, R39, 0x1, R35 ;  /* 0x0000000127239824 */ /* 0x000fe200078e0223 */
[----:B0-----:R-:W-:-:S04]  /*1fa20*/  @!P1 IADD3 R130, P5, P6, R38, UR8, R36 ;  /* 0x0000000826829c10 */ /* 0x001fc8000febe024 */
[----:B------:R-:W-:Y:S02]  /*1fa30*/  @!P1 IADD3.X R131, R35, UR7, R37, P5, P6 ;  /* 0x0000000723839c10 */ /* 0x000fe4000afec425 */
[----:B------:R-:W-:-:S06]  /*1fa40*/  PRMT R35, RZ, 0x7610, R35 ;  /* 0x00007610ff237816 */ /* 0x000fcc0000000023 */
[----:B------:R-:W3:Y:S01]  /*1fa50*/  @!P4 LDG.E.U8 R35, desc[UR54][R22.64+0x1] ;  /* 0x000001361623c981 */ /* 0x000ee2000c1e1100 */
[----:B------:R-:W-:-:S04]  /*1fa60*/  LOP3.LUT R2, R2, 0xffffffbf, RZ, 0xc0, !PT ;  /* 0xffffffbf02027812 */ /* 0x000fc800078ec0ff */
[----:B------:R-:W-:Y:S02]  /*1fa70*/  @P1 LOP3.LUT R2, R2, 0x40, RZ, 0xfc, !PT ;  /* 0x0000004002021812 */ /* 0x000fe400078efcff */
[----:B------:R-:W-:-:S13]  /*1fa80*/  ISETP.LT.OR P1, PT, R30, 0x59, !P3 ;  /* 0x000000591e00780c */ /* 0x000fda0005f21670 */
[----:B------:R-:W0:Y:S01]  /*1fa90*/  @!P1 LDC.64 R36, c[0x0][0x5c0] ;  /* 0x00017000ff249b82 */ /* 0x000e220000000a00 */
[----:B------:R-:W-:Y:S02]  /*1faa0*/  @!P1 IMAD.MOV.U32 R38, RZ, RZ, R24 ;  /* 0x000000ffff269224 */ /* 0x000fe400078e0018 */
[----:B------:R-:W-:Y:S02]  /*1fab0*/  @!P1 IMAD.MOV.U32 R39, RZ, RZ, R31 ;  /* 0x000000ffff279224 */ /* 0x000fe400078e001f */
[----:B------:R-:W-:Y:S01]  /*1fac0*/  @!P1 IMAD.WIDE.U32 R38, R10, 0x180, R38 ;  /* 0x000001800a269825 */ /* 0x000fe200078e0026 */
[----:B------:R-:W-:-:S04]  /*1fad0*/  LOP3.LUT R2, R2, 0xfffffeff, RZ, 0xc0, !PT ;  /* 0xfffffeff02027812 */ /* 0x000fc800078ec0ff */
[----:B------:R-:W-:Y:S02]  /*1fae0*/  @P1 LOP3.LUT R2, R2, 0x100, RZ, 0xfc, !PT ;  /* 0x0000010002021812 */ /* 0x000fe400078efcff */
[----:B0-----:R-:W-:Y:S02]  /*1faf0*/  @!P1 IADD3 R136, P5, P6, R38, UR8, R36 ;  /* 0x0000000826889c10 */ /* 0x001fe4000febe024 */
[----:B------:R-:W-:Y:S02]  /*1fb00*/  LOP3.LUT R2, R2, 0xffffff7f, RZ, 0xc0, !PT ;  /* 0xffffff7f02027812 */ /* 0x000fe400078ec0ff */
[----:B------:R-:W-:Y:S02]  /*1fb10*/  LOP3.LUT P3, RZ, R0, 0x2, RZ, 0xc0, !PT ;  /* 0x0000000200ff7812 */ /* 0x000fe4000786c0ff */
[----:B---3--:R-:W-:-:S04]  /*1fb20*/  LOP3.LUT R35, R35, 0xff, RZ, 0xc0, !PT ;  /* 0x000000ff23237812 */ /* 0x008fc800078ec0ff */
[----:B------:R-:W-:-:S05]  /*1fb30*/  F2FP.F16.E4M3.UNPACK_B R35, R35 ;  /* 0x00000023ff23723e */ /* 0x000fca00020006ff */
[----:B------:R-:W-:-:S05]  /*1fb40*/  HADD2.F32 R35, -RZ, R35.H0_H0 ;  /* 0x20000023ff237230 */ /* 0x000fca0000004100 */
[----:B------:R-:W-:-:S04]  /*1fb50*/  FMUL R35, R35, UR50 ;  /* 0x0000003223237c20 */ /* 0x000fc80008400000 */
[----:B--2---:R-:W-:Y:S01]  /*1fb60*/  FFMA R42, R60, UR51, R35 ;  /* 0x000000333c2a7c23 */ /* 0x004fe20008000023 */
[----:B------:R-:W-:Y:S01]  /*1fb70*/  @!P1 IMAD R35, R11, 0x180, RZ ;  /* 0x000001800b239824 */ /* 0x000fe200078e02ff */
[----:B------:R-:W2:Y:S03]  /*1fb80*/  LDL.LU R60, [R1+0x440] ;  /* 0x00044000013c7983 */ /* 0x000ea60000300800 */
[----:B------:R-:W-:Y:S01]  /*1fb90*/  @!P1 IMAD.IADD R35, R39, 0x1, R35 ;  /* 0x0000000127239824 */ /* 0x000fe200078e0223 */
[----:B------:R-:W-:Y:S01]  /*1fba0*/  F2FP.SATFINITE.E4M3.F32.PACK_AB_MERGE_C R42, RZ, R42, RZ ;  /* 0x0000002aff2a723e */ /* 0x000fe200048070ff */
[----:B------:R-:W3:Y:S03]  /*1fbb0*/  LDL.LU R61, [R1+0x444] ;  /* 0x00044400013d7983 */ /* 0x000ee60000300800 */
[----:B------:R-:W-:-:S02]  /*1fbc0*/  @!P1 IADD3.X R137, R35, UR7, R37, P5, P6 ;  /* 0x0000000723899c10 */ /* 0x000fc4000afec425 */
[----:B------:R-:W-:-:S04]  /*1fbd0*/  ISETP.GE.AND P6, PT, R9, 0x189, PT ;  /* 0x000001890900780c */ /* 0x000fc80003fc6270 */
[----:B------:R-:W-:-:S13]  /*1fbe0*/  ISETP.LT.OR P1, PT, R30, 0x5a, !P6 ;  /* 0x0000005a1e00780c */ /* 0x000fda0007721670 */
[----:B------:R-:W0:Y:S01]  /*1fbf0*/  @!P1 LDC.64 R36, c[0x0][0x5c0] ;  /* 0x00017000ff249b82 */ /* 0x000e220000000a00 */
[----:B------:R-:W-:Y:S02]  /*1fc00*/  @!P1 IMAD.MOV.U32 R38, RZ, RZ, R24 ;  /* 0x000000ffff269224 */ /* 0x000fe400078e0018 */
[----:B------:R-:W-:Y:S02]  /*1fc10*/  @!P1 IMAD.MOV.U32 R39, RZ, RZ, R31 ;  /* 0x000000ffff279224 */ /* 0x000fe400078e001f */
[----:B------:R-:W-:Y:S02]  /*1fc20*/  @!P1 IMAD R35, R11, 0x180, RZ ;  /* 0x000001800b239824 */ /* 0x000fe400078e02ff */
[----:B------:R-:W-:Y:S01]  /*1fc30*/  @!P1 IMAD.WIDE.U32 R38, R10, 0x180, R38 ;  /* 0x000001800a269825 */ /* 0x000fe200078e0026 */
[----:B------:R1:W-:Y:S03]  /*1fc40*/  @!P4 STG.E.U8 desc[UR54][R40.64+0x1], R42 ;  /* 0x0000012a2800c986 */ /* 0x0003e6000c101136 */
[----:B------:R-:W-:Y:S01]  /*1fc50*/  @!P1 IMAD.IADD R35, R39, 0x1, R35 ;  /* 0x0000000127239824 */ /* 0x000fe200078e0223 */
[----:B------:R-:W-:-:S02]  /*1fc60*/  @P1 LOP3.LUT R2, R2, 0x80, RZ, 0xfc, !PT ;  /* 0x0000008002021812 */ /* 0x000fc400078efcff */
[----:B0-----:R-:W-:-:S04]  /*1fc70*/  @!P1 IADD3 R138, P4, P5, R38, UR8, R36 ;  /* 0x00000008268a9c10 */ /* 0x001fc8000fd9e024 */
[----:B------:R-:W-:Y:S02]  /*1fc80*/  @!P1 IADD3.X R139, R35, UR7, R37, P4, P5 ;  /* 0x00000007238b9c10 */ /* 0x000fe4000a7ea425 */
[----:B------:R-:W-:-:S13]  /*1fc90*/  ISETP.LT.OR P1, PT, R30, 0x61, !P6 ;  /* 0x000000611e00780c */ /* 0x000fda0007721670 */
[----:B------:R-:W0:Y:S01]  /*1fca0*/  @!P1 LDC.64 R36, c[0x0][0x5c0] ;  /* 0x00017000ff249b82 */ /* 0x000e220000000a00 */
[----:B------:R-:W-:Y:S01]  /*1fcb0*/  @!P1 IMAD.MOV.U32 R38, RZ, RZ, R24 ;  /* 0x000000ffff269224 */ /* 0x000fe200078e0018 */
[----:B------:R-:W-:Y:S01]  /*1fcc0*/  IADD3 R35, P4, R33, 0x188, RZ ;  /* 0x0000018821237810 */ /* 0x000fe20007f9e0ff */
[----:B------:R-:W-:Y:S02]  /*1fcd0*/  @!P1 IMAD.MOV.U32 R39, RZ, RZ, R31 ;  /* 0x000000ffff279224 */ /* 0x000fe400078e001f */
[----:B-1----:R-:W-:Y:S02]  /*1fce0*/  @!P1 IMAD R40, R11, 0x180, RZ ;  /* 0x000001800b289824 */ /* 0x002fe400078e02ff */
[----:B------:R-:W-:-:S04]  /*1fcf0*/  @!P1 IMAD.WIDE.U32 R38, R10, 0x180, R38 ;  /* 0x000001800a269825 */ /* 0x000fc800078e0026 */
[----:B------:R-:W-:Y:S02]  /*1fd00*/  IMAD.X R41, RZ, RZ, R43, P4 ;  /* 0x000000ffff297224 */ /* 0x000fe400020e062b */
[----:B------:R-:W-:Y:S02]  /*1fd10*/  @!P1 IMAD.IADD R39, R39, 0x1, R40 ;  /* 0x0000000127279824 */ /* 0x000fe400078e0228 */
[----:B------:R-:W-:Y:S01]  /*1fd20*/  IMAD.WIDE.U32 R28, R35, UR12, R28 ;  /* 0x0000000c231c7c25 */ /* 0x000fe2000f8e001c */
[----:B0-----:R-:W-:-:S03]  /*1fd30*/  @!P1 IADD3 R4, P4, P5, R38, UR8, R36 ;  /* 0x0000000826049c10 */ /* 0x001fc6000fd9e024 */
[----:B------:R-:W-:Y:S01]  /*1fd40*/  IMAD R36, R41, UR12, RZ ;  /* 0x0000000c29247c24 */ /* 0x000fe2000f8e02ff */
[----:B------:R-:W-:-:S03]  /*1fd50*/  @!P1 IADD3.X R5, R39, UR7, R37, P4, P5 ;  /* 0x0000000727059c10 */ /* 0x000fc6000a7ea425 */
[----:B------:R-:W-:Y:S01]  /*1fd60*/  IMAD R35, R35, UR13, R36 ;  /* 0x0000000d23237c24 */ /* 0x000fe2000f8e0224 */
[----:B------:R-:W-:-:S04]  /*1fd70*/  IADD3 R28, P4, R28, UR14, RZ ;  /* 0x0000000e1c1c7c10 */ /* 0x000fc8000ff9e0ff */
[--C-:B------:R-:W-:Y:S02]  /*1fd80*/  IADD3.X R29, R29, UR15, R35.reuse, P4, !PT ;  /* 0x0000000f1d1d7c10 */ /* 0x100fe4000a7fe423 */
[----:B------:R-:W-:-:S06]  /*1fd90*/  PRMT R35, RZ, 0x7610, R35 ;  /* 0x00007610ff237816 */ /* 0x000fcc0000000023 */
[----:B------:R-:W4:Y:S01]  /*1fda0*/  @!P3 LDG.E.U8 R35, desc[UR54][R28.64] ;  /* 0x000000361c23b981 */ /* 0x000f22000c1e1100 */
[----:B------:R-:W-:-:S03]  /*1fdb0*/  LOP3.LUT R33, R33, 0xffffefff, RZ, 0xc0, !PT ;  /* 0xffffefff21217812 */ /* 0x000fc600078ec0ff */
[----:B------:R0:W-:Y:S01]  /*1fdc0*/  @!P1 STL.64 [R1+0x18], R4 ;  /* 0x0000180401009387 */ /* 0x0001e20000100a00 */
[----:B------:R-:W-:Y:S02]  /*1fdd0*/  @P1 LOP3.LUT R33, R33, 0x1000, RZ, 0xfc, !PT ;  /* 0x0000100021211812 */ /* 0x000fe400078efcff */
[----:B------:R-:W-:-:S13]  /*1fde0*/  ISETP.LT.OR P1, PT, R30, 0x62, !P6 ;  /* 0x000000621e00780c */ /* 0x000fda0007721670 */
[----:B------:R-:W0:Y:S01]  /*1fdf0*/  @!P1 LDC.64 R36, c[0x0][0x5c0] ;  /* 0x00017000ff249b82 */ /* 0x000e220000000a00 */
[----:B------:R-:W-:Y:S02]  /*1fe00*/  @!P1 IMAD.MOV.U32 R38, RZ, RZ, R24 ;  /* 0x000000ffff269224 */ /* 0x000fe400078e0018 */
[----:B------:R-:W-:Y:S01]  /*1fe10*/  @!P1 IMAD.MOV.U32 R39, RZ, RZ, R31 ;  /* 0x000000ffff279224 */ /* 0x000fe200078e001f */
[----:B------:R-:W-:Y:S01]  /*1fe20*/  LOP3.LUT P2, RZ, R32, 0x20000000, RZ, 0xc0, !PT ;  /* 0x2000000020ff7812 */ /* 0x000fe2000784c0ff */
[----:B------:R-:W-:-:S03]  /*1fe30*/  @!P1 IMAD.WIDE.U32 R38, R10, 0x180, R38 ;  /* 0x000001800a269825 */ /* 0x000fc600078e0026 */
[----:B0-----:R-:W-:Y:S02]  /*1fe40*/  @!P1 IADD3 R4, P4, P5, R38, UR8, R36 ;  /* 0x0000000826049c10 */ /* 0x001fe4000fd9e024 */
[----:B----4-:R-:W-:-:S04]  /*1fe50*/  LOP3.LUT R35, R35, 0xff, RZ, 0xc0, !PT ;  /* 0x000000ff23237812 */ /* 0x010fc800078ec0ff */
[----:B------:R-:W-:-:S05]  /*1fe60*/  F2FP.F16.E4M3.UNPACK_B R35, R35 ;  /* 0x00000023ff23723e */ /* 0x000fca00020006ff */
[----:B------:R-:W-:-:S05]  /*1fe70*/  HADD2.F32 R35, -RZ, R35.H0_H0 ;  /* 0x20000023ff237230 */ /* 0x000fca0000004100 */
[----:B------:R-:W-:-:S04]  /*1fe80*/  FMUL R35, R35, UR50 ;  /* 0x0000003223237c20 */ /* 0x000fc80008400000 */
[----:B--2---:R-:W-:Y:S01]  /*1fe90*/  FFMA R40, R60, UR51, R35 ;  /* 0x000000333c287c23 */ /* 0x004fe20008000023 */
[----:B------:R-:W-:Y:S01]  /*1fea0*/  @!P1 IMAD R35, R11, 0x180, RZ ;  /* 0x000001800b239824 */ /* 0x000fe200078e02ff */
[----:B------:R-:W-:Y:S01]  /*1feb0*/  LOP3.LUT R33, R33, 0xfffff7ff, RZ, 0xc0, !PT ;  /* 0xfffff7ff21217812 */ /* 0x000fe200078ec0ff */
[----:B------:R-:W2:Y:S02]  /*1fec0*/  LDL.LU R60, [R1+0x448] ;  /* 0x00044800013c7983 */ /* 0x000ea40000300800 */
[----:B------:R-:W-:-:S05]  /*1fed0*/  @!P1 IMAD.IADD R35, R39, 0x1, R35 ;  /* 0x0000000127239824 */ /* 0x000fca00078e0223 */
[----:B------:R-:W-:Y:S02]  /*1fee0*/  @!P1 IADD3.X R5, R35, UR7, R37, P4, P5 ;  /* 0x0000000723059c10 */ /* 0x000fe4000a7ea425 */
[----:B------:R-:W-:Y:S02]  /*1fef0*/  F2FP.SATFINITE.E4M3.F32.PACK_AB_MERGE_C R37, RZ, R40, RZ ;  /* 0x00000028ff25723e */ /* 0x000fe400048070ff */
[----:B------:R-:W-:-:S03]  /*1ff00*/  PRMT R35, RZ, 0x7610, R35 ;  /* 0x00007610ff237816 */ /* 0x000fc60000000023 */
[----:B------:R0:W-:Y:S04]  /*1ff10*/  @!P3 STG.E.U8 desc[UR54][R46.64], R37 ;  /* 0x000000252e00b986 */ /* 0x0001e8000c101136 */
[----:B------:R-:W4:Y:S01]  /*1ff20*/  @!P2 LDG.E.U8 R35, desc[UR54][R28.64+0x1] ;  /* 0x000001361c23a981 */ /* 0x000f22000c1e1100 */
[----:B------:R-:W-:-:S03]  /*1ff30*/  @P1 LOP3.LUT R33, R33, 0x800, RZ, 0xfc, !PT ;  /* 0x0000080021211812 */ /* 0x000fc600078efcff */
[----:B------:R-:W-:Y:S01]  /*1ff40*/  @!P1 STL.64 [R1+0x10], R4 ;  /* 0x0000100401009387 */ /* 0x000fe20000100a00 */
[----:B------:R-:W-:Y:S02]  /*1ff50*/  ISETP.LT.OR P1, PT, R30, 0x69, !P6 ;  /* 0x000000691e00780c */ /* 0x000fe40007721670 */
[----:B----4-:R-:W-:-:S04]  /*1ff60*/  LOP3.LUT R35, R35, 0xff, RZ, 0xc0, !PT ;  /* 0x000000ff23237812 */ /* 0x010fc800078ec0ff */
[----:B------:R-:W-:-:S05]  /*1ff70*/  F2FP.F16.E4M3.UNPACK_B R35, R35 ;  /* 0x00000023ff23723e */ /* 0x000fca00020006ff */
[----:B------:R-:W-:-:S05]  /*1ff80*/  HADD2.F32 R35, -RZ, R35.H0_H0 ;  /* 0x20000023ff237230 */ /* 0x000fca0000004100 */
[----:B------:R-:W-:-:S04]  /*1ff90*/  FMUL R35, R35, UR50 ;  /* 0x0000003223237c20 */ /* 0x000fc80008400000 */
[----:B---3--:R-:W-:Y:S01]  /*1ffa0*/  FFMA R35, R61, UR51, R35 ;  /* 0x000000333d237c23 */ /* 0x008fe20008000023 */
[----:B------:R-:W-:Y:S01]  /*1ffb0*/  ISETP.LT.OR P3, PT, R30, 0x6a, !P6 ;  /* 0x0000006a1e00780c */ /* 0x000fe20007761670 */
[----:B------:R-:W3:Y:S03]  /*1ffc0*/  LDL.LU R61, [R1+0x44c] ;  /* 0x00044c00013d7983 */ /* 0x000ee60000300800 */
[----:B------:R-:W-:-:S05]  /*1ffd0*/  F2FP.SATFINITE.E4M3.F32.PACK_AB_MERGE_C R35, RZ, R35, RZ ;  /* 0x00000023ff23723e */ /* 0x000fca00048070ff */
[----:B------:R1:W-:Y:S01]  /*1ffe0*/  @!P2 STG.E.U8 desc[UR54][R44.64+0x1], R35 ;  /* 0x000001232c00a986 */ /* 0x0003e2000c101136 */
[----:B------:R-:W-:-:S13]  /*1fff0*/  ISETP.LT.OR P2, PT, R30, 0x9, !P0 ;  /* 0x000000091e00780c */ /* 0x000fda0004741670 */
[----:B0-----:R-:W0:Y:S01]  /*20000*/  @!P2 LDC.64 R36, c[0x0][0x5c0] ;  /* 0x00017000ff24ab82 */ /* 0x001e220000000a00 */
[----:B------:R-:W-:Y:S02]  /*20010*/  @!P2 IMAD.MOV.U32 R38, RZ, RZ, R24 ;  /* 0x000000ffff26a224 */ /* 0x000fe400078e0018 */
[----:B------:R-:W-:Y:S02]  /*20020*/  @!P2 IMAD.MOV.U32 R39, RZ, RZ, R31 ;  /* 0x000000ffff27a224 */ /* 0x000fe400078e001f */
[----:B------:R-:W-:-:S04]  /*20030*/  @!P2 IMAD.WIDE.U32 R38, R10, 0x180, R38 ;  /* 0x000001800a26a825 */ /* 0x000fc800078e0026 */
[----:B-1----:R-:W-:Y:S01]  /*20040*/  @!P2 IMAD R35, R11, 0x180, RZ ;  /* 0x000001800b23a824 */ /* 0x002fe200078e02ff */
        /* <DEDUP_REMOVED lines=11> */
[----:B------:R-:W4:Y:S04]  /*20100*/  @!P2 LDG.E.U8 R35, desc[UR54][R22.64+0x8] ;  /* 0x000008361623a981 */ /* 0x000f28000c1e1100 */
[----:B------:R-:W-:Y:S01]  /*20110*/  @!P1 STL.64 [R1+0x90], R4 ;  /* 0x0000900401009387 */ /* 0x000fe20000100a00 */
        /* <DEDUP_REMOVED lines=8> */
[----:B------:R0:W-:Y:S01]  /*201a0*/  @!P2 STG.E.U8 desc[UR54][R40.64+0x8], R35 ;  /* 0x000008232800a986 */ /* 0x0001e2000c101136 */
[----:B------:R-:W-:-:S13]  /*201b0*/  ISETP.LT.OR P2, PT, R30, 0xa, !P0 ;  /* 0x0000000a1e00780c */ /* 0x000fda0004741670 */
[----:B------:R-:W1:Y:S01]  /*201c0*/  @!P2 LDC.64 R36, c[0x0][0x5c0] ;  /* 0x00017000ff24ab82 */ /* 0x000e620000000a00 */
[----:B------:R-:W-:Y:S02]  /*201d0*/  @!P2 IMAD.MOV.U32 R38, RZ, RZ, R24 ;  /* 0x000000ffff26a224 */ /* 0x000fe400078e0018 */
[----:B------:R-:W-:Y:S02]  /*201e0*/  @!P2 IMAD.MOV.U32 R39, RZ, RZ, R31 ;  /* 0x000000ffff27a224 */ /* 0x000fe400078e001f */
[----:B------:R-:W-:-:S04]  /*201f0*/  @!P2 IMAD.WIDE.U32 R38, R10, 0x180, R38 ;  /* 0x000001800a26a825 */ /* 0x000fc800078e0026 */
[----:B0-----:R-:W-:Y:S01]  /*20200*/  @!P2 IMAD R35, R11, 0x180, RZ ;  /* 0x000001800b23a824 */ /* 0x001fe200078e02ff */
[----:B-1----:R-:W-:-:S04]  /*20210*/  @!P2 IADD3 R40, P4, R38, R36, RZ ;  /* 0x000000242628a210 */ /* 0x002fc80007f9e0ff */
        /* <DEDUP_REMOVED lines=10> */
[----:B------:R-:W4:Y:S01]  /*202c0*/  @!P2 LDG.E.U8 R35, desc[UR54][R22.64+0x9] ;  /* 0x000009361623a981 */ /* 0x000f22000c1e1100 */
[----:B------:R-:W-:-:S13]  /*202d0*/  ISETP.LT.OR P5, PT, R30, 0x71, !P6 ;  /* 0x000000711e00780c */ /* 0x000fda00077a1670 */
[----:B------:R-:W0:Y:S01]  /*202e0*/  @!P5 LDC.64 R36, c[0x0][0x5c0] ;  /* 0x00017000ff24db82 */ /* 0x000e220000000a00 */
[----:B------:R-:W-:Y:S02]  /*202f0*/  @!P5 IMAD.MOV.U32 R38, RZ, RZ, R24 ;  /* 0x000000ffff26d224 */ /* 0x000fe400078e0018 */
[----:B------:R-:W-:Y:S01]  /*20300*/  @!P5 IMAD.MOV.U32 R39, RZ, RZ, R31 ;  /* 0x000000ffff27d224 */ /* 0x000fe200078e001f */
[----:B------:R-:W-:Y:S01]  /*20310*/  @P1 LOP3.LUT R33, R33, 0x10000, RZ, 0xfc, !PT ;  /* 0x0001000021211812 */ /* 0x000fe200078efcff */
[----:B------:R-:W-:Y:S01]  /*20320*/  @!P5 IMAD.WIDE.U32 R38, R10, 0x180, R38 ;  /* 0x000001800a26d825 */ /* 0x000fe200078e0026 */
[----:B------:R-:W-:Y:S02]  /*20330*/  LOP3.LUT P1, RZ, R0, 0x8, RZ, 0xc0, !PT ;  /* 0x0000000800ff7812 */ /* 0x000fe4000782c0ff */
        /* <DEDUP_REMOVED lines=8> */
[----:B------:R1:W-:Y:S01]  /*203c0*/  @!P2 STG.E.U8 desc[UR54][R40.64+0x9], R35 ;  /* 0x000009232800a986 */ /* 0x0003e2000c101136 */
[----:B0-----:R-:W-:Y:S01]  /*203d0*/  @!P5 IADD3 R42, P2, P4, R38, UR8, R36 ;  /* 0x00000008262adc10 */ /* 0x001fe2000fc5e024 */
[----:B-1----:R-:W-:-:S04]  /*203e0*/  @!P5 IMAD R35, R11, 0x180, RZ ;  /* 0x000001800b23d824 */ /* 0x002fc800078e02ff */
[----:B------:R-:W-:-:S05]  /*203f0*/  @!P5 IMAD.IADD R35, R39, 0x1, R35 ;  /* 0x000000012723d824 */ /* 0x000fca00078e0223 */
[----:B------:R-:W-:Y:S02]  /*20400*/  @!P5 IADD3.X R43, R35, UR7, R37, P2, P4 ;  /* 0x00000007232bdc10 */ /* 0x000fe400097e8425 */
[----:B------:R-:W-:-:S06]  /*20410*/  PRMT R35, RZ, 0x7610, R35 ;  /* 0x00007610ff237816 */ /* 0x000fcc0000000023 */
[----:B------:R-:W4:Y:S01]  /*20420*/  @!P1 LDG.E.U8 R35, desc[UR54][R28.64+0x8] ;  /* 0x000008361c239981 */ /* 0x000f22000c1e1100 */
[----:B------:R-:W-:-:S04]  /*20430*/  @P3 LOP3.LUT R33, R33, 0x8000, RZ, 0xfc, !PT ;  /* 0x0000800021213812 */ /* 0x000fc800078efcff */
[----:B------:R-:W-:Y:S01]  /*20440*/  LOP3.LUT R33, R33, 0xfff7ffff, RZ, 0xc0, !PT ;  /* 0xfff7ffff21217812 */ /* 0x000fe200078ec0ff */
[----:B------:R0:W-:Y:S03]  /*20450*/  @!P5 STL.64 [R1+0xa0], R42 ;  /* 0x0000a02a0100d387 */ /* 0x0001e60000100a00 */
        /* <DEDUP_REMOVED lines=22> */
[----:B------:R-:W-:-:S13]  /*205c0*/  ISETP.LT.OR P2, PT, R30, 0x11, !P0 ;  /* 0x000000111e00780c */ /* 0x000fda0004741670 */
[----:B0-----:R-:W0:Y:S01]  /*205d0*/  @!P2 LDC.64 R36, c[0x0][0x5c0] ;  /* 0x00017000ff24ab82 */ /* 0x001e220000000a00 */
[----:B------:R-:W-:Y:S01]  /*205e0*/  @!P2 IMAD.MOV.U32 R38, RZ, RZ, R24 ;  /* 0x000000ffff26a224 */ /* 0x000fe200078e0018 */
[----:B------:R-:W-:Y:S01]  /*205f0*/  ISETP.LT.OR P1, PT, R30, 0x79, !P6 ;  /* 0x000000791e00780c */ /* 0x000fe20007721670 */
[----:B------:R-:W-:Y:S02]  /*20600*/  @!P2 IMAD.MOV.U32 R39, RZ, RZ, R31 ;  /* 0x000000ffff27a224 */ /* 0x000fe400078e001f */
[----:B------:R-:W-:-:S03]  /*20610*/  @!P2 IMAD.WIDE.U32 R38, R10, 0x180, R38 ;  /* 0x000001800a26a825 */ /* 0x000fc600078e0026 */
[----:B0-----:R-:W-:-:S07]  /*20620*/  @!P2 IADD3 R40, P4, R38, R36, RZ ;  /* 0x000000242628a210 */ /* 0x001fce0007f9e0ff */
[----:B------:R-:W-:Y:S01]  /*20630*/  @!P1 IMAD.MOV.U32 R38, RZ, RZ, R24 ;  /* 0x000000ffff269224 */ /* 0x000fe200078e0018 */
[----:B------:R-:W-:Y:S01]  /*20640*/  @P5 LOP3.LUT R33, R33, 0x40000, RZ, 0xfc, !PT ;  /* 0x0004000021215812 */ /* 0x000fe200078efcff */
[----:B------:R-:W-:Y:S01]  /*20650*/  @!P5 STL.64 [R1+0x98], R42 ;  /* 0x0000982a0100d387 */ /* 0x000fe20000100a00 */
        /* <DEDUP_REMOVED lines=9> */
[----:B0-----:R-:W-:-:S05]  /*206f0*/  @!P2 IMAD R35, R11, 0x180, RZ ;  /* 0x000001800b23a824 */ /* 0x001fca00078e02ff */
[----:B------:R-:W-:Y:S02]  /*20700*/  @!P2 IADD3.X R41, R37, R39, R35, P4, !PT ;  /* 0x000000272529a210 */ /* 0x000fe400027fe423 */
[----:B------:R-:W0:Y:S01]  /*20710*/  @!P1 LDC.64 R36, c[0x0][0x5c0] ;  /* 0x00017000ff249b82 */ /* 0x000e220000000a00 */
        /* <DEDUP_REMOVED lines=39> */
[----:B------:R0:W-:Y:S01]  /*20990*/  @!P1 STL.64 [R1+0xa8], R42 ;  /* 0x0000a82a01009387 */ /* 0x0001e20000100a00 */
[----:B------:R-:W-:-:S13]  /*209a0*/  ISETP.LT.OR P1, PT, R30, 0x81, !P6 ;  /* 0x000000811e00780c */ /* 0x000fda0007721670 */
[----:B------:R-:W0:Y:S01]  /*209b0*/  @!P1 LDC.64 R36, c[0x0][0x5c0] ;  /* 0x00017000ff249b82 */ /* 0x000e220000000a00 */
[----:B------:R-:W-:Y:S02]  /*209c0*/  @!P1 IMAD.MOV.U32 R38, RZ, RZ, R24 ;  /* 0x000000ffff269224 */ /* 0x000fe400078e0018 */
[----:B------:R-:W-:Y:S01]  /*209d0*/  @!P1 IMAD.MOV.U32 R39, RZ, RZ, R31 ;  /* 0x000000ffff279224 */ /* 0x000fe200078e001f */
[----:B------:R-:W-:Y:S01]  /*209e0*/  LOP3.LUT P5, RZ, R0, 0x100, RZ, 0xc0, !PT ;  /* 0x0000010000ff7812 */ /* 0x000fe200078ac0ff */
[----:B------:R-:W-:Y:S01]  /*209f0*/  @!P1 IMAD.WIDE.U32 R38, R10, 0x180, R38 ;  /* 0x000001800a269825 */ /* 0x000fe200078e0026 */
        /* <DEDUP_REMOVED lines=30> */
[----:B------:R-:W2:Y:S03]  /*20be0*/  LDL.LU R60, [R1+0x468] ;  /* 0x00046800013c7983 */ /* 0x000ea60000300800 */
        /* <DEDUP_REMOVED lines=8> */
[----:B------:R-:W-:Y:S02]  /*20c70*/  @!P2 IMAD.MOV.U32 R38, RZ, RZ, R24 ;  /* 0x000000ffff26a224 */ /* 0x000fe400078e0018 */
[----:B------:R-:W-:Y:S02]  /*20c80*/  @!P2 IMAD.MOV.U32 R39, RZ, RZ, R31 ;  /* 0x000000ffff27a224 */ /* 0x000fe400078e001f */
[----:B------:R-:W-:-:S03]  /*20c90*/  @!P2 IMAD.WIDE.U32 R38, R10, 0x180, R38 ;  /* 0x000001800a26a825 */ /* 0x000fc600078e0026 */
[----:B0-----:R-:W-:Y:S01]  /*20ca0*/  @!P2 IADD3 R40, P4, R38, R36, RZ ;  /* 0x000000242628a210 */ /* 0x001fe20007f9e0ff */
[----:B------:R-:W-:Y:S01]  /*20cb0*/  @!P1 STL.64 [R1+0xc0], R42 ;  /* 0x0000c02a01009387 */ /* 0x000fe20000100a00 */
[----:B----4-:R-:W-:-:S04]  /*20cc0*/  LOP3.LUT R35, R35, 0xff, RZ, 0xc0, !PT ;  /* 0x000000ff23237812 */ /* 0x010fc800078ec0ff */
[----:B------:R-:W-:-:S05]  /*20cd0*/  F2FP.F16.E4M3.UNPACK_B R35, R35 ;  /* 0x00000023ff23723e */ /* 0x000fca00020006ff */
[----:B------:R-:W-:-:S05]  /*20ce0*/  HADD2.F32 R35, -RZ, R35.H0_H0 ;  /* 0x20000023ff237230 */ /* 0x000fca0000004100 */
[----:B------:R-:W-:-:S04]  /*20cf0*/  FMUL R35, R35, UR50 ;  /* 0x0000003223237c20 */ /* 0x000fc80008400000 */
[----:B---3--:R-:W-:-:S05]  /*20d00*/  FFMA R35, R61, UR51, R35 ;  /* 0x000000333d237c23 */ /* 0x008fca0008000023 */
[----:B------:R-:W-:-:S05]  /*20d10*/  F2FP.SATFINITE.E4M3.F32.PACK_AB_MERGE_C R35, RZ, R35, RZ ;  /* 0x00000023ff23723e */ /* 0x000fca00048070ff */
[----:B------:R0:W-:Y:S01]  /*20d20*/  @!P3 STG.E.U8 desc[UR54][R48.64+0x11], R35 ;  /* 0x000011233000b986 */ /* 0x0001e2000c101136 */
[----:B------:R-:W-:Y:S01]  /*20d30*/  ISETP.LT.OR P3, PT, R30, 0x89, !P6 ;  /* 0x000000891e00780c */ /* 0x000fe20007761670 */
[----:B0-----:R-:W-:-:S05]  /*20d40*/  @!P2 IMAD R35, R11, 0x180, RZ ;  /* 0x000001800b23a824 */ /* 0x001fca00078e02ff */
[----:B------:R-:W-:-:S07]  /*20d50*/  @!P2 IADD3.X R41, R37, R39, R35, P4, !PT ;  /* 0x000000272529a210 */ /* 0x000fce00027fe423 */
        /* <DEDUP_REMOVED lines=11> */
[----:B------:R-:W-:-:S04]  /*20e10*/  @P1 LOP3.LUT R3, R3, 0x40, RZ, 0xfc, !PT ;  /* 0x0000004003031812 */ /* 0x000fc800078efcff */
[----:B------:R-:W-:Y:S01]  /*20e20*/  LOP3.LUT R3, R3, 0xffffffdf, RZ, 0xc0, !PT ;  /* 0xffffffdf03037812 */ /* 0x000fe200078ec0ff */
[----:B------:R-:W-:Y:S03]  /*20e30*/  @!P3 STL.64 [R1+0xd0], R42 ;  /* 0x0000d02a0100b387 */ /* 0x000fe60000100a00 */
[----:B------:R-:W-:Y:S01]  /*20e40*/  @P3 LOP3.LUT R3, R3, 0x20, RZ, 0xfc, !PT ;  /* 0x0000002003033812 */ /* 0x000fe200078efcff */
[----:B------:R-:W4:Y:S01]  /*20e50*/  LDL.LU R61, [R1+0x46c] ;  /* 0x00046c00013d7983 */ /* 0x000f220000300800 */
[----:B------:R-:W-:Y:S02]  /*20e60*/  ISETP.LT.OR P3, PT, R30, 0x8a, !P6 ;  /* 0x0000008a1e00780c */ /* 0x000fe40007761670 */
[----:B---3--:R-:W-:-:S04]  /*20e70*/  LOP3.LUT R35, R35, 0xff, RZ, 0xc0, !PT ;  /* 0x000000ff23237812 */ /* 0x008fc800078ec0ff */
        /* <DEDUP_REMOVED lines=34> */
[----:B---3--:R-:W-:-:S04]  /*210a0*/  LOP3.LUT R35, R35, 0xff, RZ, 0xc0, !PT ;  /* 0x000000ff23237812 */ /* 0x008fc800078ec0ff */
[----:B------:R-:W-:-:S05]  /*210b0*/  F2FP.F16.E4M3.UNPACK_B R35, R35 ;  /* 0x00000023ff23723e */ /* 0x000fca00020006ff */
[----:B------:R-:W-:-:S05]  /*210c0*/  HADD2.F32 R35, -RZ, R35.H0_H0 ;  /* 0x20000023ff237230 */ /* 0x000fca0000004100 */
[----:B------:R-:W-:-:S04]  /*210d0*/  FMUL R35, R35, UR50 ;  /* 0x0000003223237c20 */ /* 0x000fc80008400000 */
[----:B----4-:R-:W-:-:S05]  /*210e0*/  FFMA R35, R61, UR51, R35 ;  /* 0x000000333d237c23 */ /* 0x010fca0008000023 */
[----:B------:R-:W-:-:S05]  /*210f0*/  F2FP.SATFINITE.E4M3.F32.PACK_AB_MERGE_C R35, RZ, R35, RZ ;  /* 0x00000023ff23723e */ /* 0x000fca00048070ff */
[----:B------:R1:W-:Y:S01]  /*21100*/  @!P2 STG.E.U8 desc[UR54][R40.64+0x19], R35 ;  /* 0x000019232800a986 */ /* 0x0003e2000c101136 */
[----:B0-----:R-:W-:Y:S01]  /*21110*/  @!P3 IADD3 R42, P2, P4, R38, UR8, R36 ;  /* 0x00000008262abc10 */ /* 0x001fe2000fc5e024 */
[----:B-1----:R-:W-:-:S04]  /*21120*/  @!P3 IMAD R35, R11, 0x180, RZ ;  /* 0x000001800b23b824 */ /* 0x002fc800078e02ff */
[----:B------:R-:W-:-:S05]  /*21130*/  @!P3 IMAD.IADD R35, R39, 0x1, R35 ;  /* 0x000000012723b824 */ /* 0x000fca00078e0223 */
[----:B------:R-:W-:Y:S02]  /*21140*/  @!P3 IADD3.X R43, R35, UR7, R37, P2, P4 ;  /* 0x00000007232bbc10 */ /* 0x000fe400097e8425 */
[----:B------:R-:W-:-:S06]  /*21150*/  PRMT R35, RZ, 0x7610, R35 ;  /* 0x00007610ff237816 */ /* 0x000fcc0000000023 */
[----:B------:R-:W3:Y:S01]  /*21160*/  @!P5 LDG.E.U8 R35, desc[UR54][R28.64+0x18] ;  /* 0x000018361c23d981 */ /* 0x000ee2000c1e1100 */
[----:B------:R-:W-:-:S03]  /*21170*/  LOP3.LUT R3, R3, 0xffffffef, RZ, 0xc0, !PT ;  /* 0xffffffef03037812 */ /* 0x000fc600078ec0ff */
[----:B------:R0:W-:Y:S01]  /*21180*/  @!P3 STL.64 [R1+0xe0], R42 ;  /* 0x0000e02a0100b387 */ /* 0x0001e20000100a00 */
[----:B------:R-:W-:Y:S02]  /*21190*/  @P3 LOP3.LUT R3, R3, 0x10, RZ, 0xfc, !PT ;  /* 0x0000001003033812 */ /* 0x000fe400078efcff */
[----:B------:R-:W-:Y:S01]  /*211a0*/  ISETP.LT.OR P3, PT, R30, 0x92, !P6 ;  /* 0x000000921e00780c */ /* 0x000fe20007761670 */
[----:B------:R-:W4:-:S12]  /*211b0*/  LDL.LU R61, [R1+0x474] ;  /* 0x00047400013d7983 */ /* 0x000f180000300800 */
[----:B------:R-:W0:Y:S01]  /*211c0*/  @!P3 LDC.64 R36, c[0x0][0x5c0] ;  /* 0x00017000ff24bb82 */ /* 0x000e220000000a00 */
[----:B------:R-:W-:Y:S02]  /*211d0*/  @!P3 IMAD.MOV.U32 R38, RZ, RZ, R24 ;  /* 0x000000ffff26b224 */ /* 0x000fe400078e0018 */
[----:B------:R-:W-:Y:S02]  /*211e0*/  @!P3 IMAD.MOV.U32 R39, RZ, RZ, R31 ;  /* 0x000000ffff27b224 */ /* 0x000fe400078e001f */
[----:B------:R-:W-:-:S03]  /*211f0*/  @!P3 IMAD.WIDE.U32 R38, R10, 0x180, R38 ;  /* 0x000001800a26b825 */ /* 0x000fc600078e0026 */
[----:B0-----:R-:W-:Y:S02]  /*21200*/  @!P3 IADD3 R42, P2, P4, R38, UR8, R36 ;  /* 0x00000008262abc10 */ /* 0x001fe4000fc5e024 */
[C---:B------:R-:W-:Y:S02]  /*21210*/  LOP3.LUT P1, RZ, R32.reuse, 0x10000000, RZ, 0xc0, !PT ;  /* 0x1000000020ff7812 */ /* 0x040fe4000782c0ff */
[----:B------:R-:W-:-:S04]  /*21220*/  LOP3.LUT R32, R32, 0xfff7ffff, RZ, 0xc0, !PT ;  /* 0xfff7ffff20207812 */ /* 0x000fc800078ec0ff */
[----:B------:R-:W-:Y:S02]  /*21230*/  @P0 LOP3.LUT R32, R32, 0x80000, RZ, 0xfc, !PT ;  /* 0x0008000020200812 */ /* 0x000fe400078efcff */
[----:B------:R-:W-:Y:S02]  /*21240*/  LOP3.LUT P0, RZ, R0, 0x10, RZ, 0xc0, !PT ;  /* 0x0000001000ff7812 */ /* 0x000fe4000780c0ff */
[----:B---3--:R-:W-:-:S04]  /*21250*/  LOP3.LUT R35, R35, 0xff, RZ, 0xc0, !PT ;  /* 0x000000ff23237812 */ /* 0x008fc800078ec0ff */
[----:B------:R-:W-:-:S05]  /*21260*/  F2FP.F16.E4M3.UNPACK_B R35, R35 ;  /* 0x00000023ff23723e */ /* 0x000fca00020006ff */
[----:B------:R-:W-:-:S05]  /*21270*/  HADD2.F32 R35, -RZ, R35.H0_H0 ;  /* 0x20000023ff237230 */ /* 0x000fca0000004100 */
[----:B------:R-:W-:-:S04]  /*21280*/  FMUL R35, R35, UR50 ;  /* 0x0000003223237c20 */ /* 0x000fc80008400000 */
[----:B--2---:R-:W-:Y:S02]  /*21290*/  FFMA R40, R60, UR51, R35 ;  /* 0x000000333c287c23 */ /* 0x004fe40008000023 */
[----:B------:R-:W2:Y:S03]  /*212a0*/  LDL.LU R60, [R1+0x478] ;  /* 0x00047800013c7983 */ /* 0x000ea60000300800 */
[----:B------:R-:W-:Y:S01]  /*212b0*/  F2FP.SATFINITE.E4M3.F32.PACK_AB_MERGE_C R40, RZ, R40, RZ ;  /* 0x00000028ff28723e */ /* 0x000fe200048070ff */
[----:B------:R-:W-:-:S04]  /*212c0*/  @!P3 IMAD R35, R11, 0x180, RZ ;  /* 0x000001800b23b824 */ /* 0x000fc800078e02ff */
[----:B------:R-:W-:Y:S01]  /*212d0*/  @!P5 STG.E.U8 desc[UR54][R58.64+0x18], R40 ;  /* 0x000018283a00d986 */ /* 0x000fe2000c101136 */
[----:B------:R-:W-:Y:S01]  /*212e0*/  ISETP.LT.OR P5, PT, R30, 0x99, !P6 ;  /* 0x000000991e00780c */ /* 0x000fe200077a1670 */
[----:B------:R-:W-:-:S05]  /*212f0*/  @!P3 IMAD.IADD R35, R39, 0x1, R35 ;  /* 0x000000012723b824 */ /* 0x000fca00078e0223 */
[----:B------:R-:W-:-:S07]  /*21300*/  @!P3 IADD3.X R43, R35, UR7, R37, P2, P4 ;  /* 0x00000007232bbc10 */ /* 0x000fce00097e8425 */
[----:B------:R-:W0:Y:S01]  /*21310*/  @!P5 LDC.64 R36, c[0x0][0x5c0] ;  /* 0x00017000ff24db82 */ /* 0x000e220000000a00 */
[----:B------:R-:W-:Y:S02]  /*21320*/  @!P5 IMAD.MOV.U32 R38, RZ, RZ, R24 ;  /* 0x000000ffff26d224 */ /* 0x000fe400078e0018 */
[----:B------:R-:W-:Y:S02]  /*21330*/  @!P5 IMAD.MOV.U32 R39, RZ, RZ, R31 ;  /* 0x000000ffff27d224 */ /* 0x000fe400078e001f */
[----:B------:R-:W-:Y:S02]  /*21340*/  @!P5 IMAD R35, R11, 0x180, RZ ;  /* 0x000001800b23d824 */ /* 0x000fe400078e02ff */
[----:B------:R-:W-:Y:S01]  /*21350*/  @!P5 IMAD.WIDE.U32 R38, R10, 0x180, R38 ;  /* 0x000001800a26d825 */ /* 0x000fe200078e0026 */
[----:B------:R0:W-:Y:S03]  /*21360*/  @!P3 STL.64 [R1+0xd8], R42 ;  /* 0x0000d82a0100b387 */ /* 0x0001e60000100a00 */
        /* <DEDUP_REMOVED lines=9> */
[----:B------:R-:W-:Y:S02]  /*21400*/  @P5 LOP3.LUT R3, R3, 0x4, RZ, 0xfc, !PT ;  /* 0x0000000403035812 */ /* 0x000fe400078efcff */
[----:B------:R-:W-:-:S13]  /*21410*/  ISETP.LT.OR P5, PT, R30, 0x9a, !P6 ;  /* 0x0000009a1e00780c */ /* 0x000fda00077a1670 */
[----:B------:R-:W0:Y:S01]  /*21420*/  @!P5 LDC.64 R36, c[0x0][0x5c0] ;  /* 0x00017000ff24db82 */ /* 0x000e220000000a00 */
[----:B------:R-:W-:Y:S02]  /*21430*/  @!P5 IMAD.MOV.U32 R38, RZ, RZ, R24 ;  /* 0x000000ffff26d224 */ /* 0x000fe400078e0018 */
[----:B------:R-:W-:Y:S02]  /*21440*/  @!P5 IMAD.MOV.U32 R39, RZ, RZ, R31 ;  /* 0x000000ffff27d224 */ /* 0x000fe400078e001f */
[----:B------:R-:W-:-:S03]  /*21450*/  @!P5 IMAD.WIDE.U32 R38, R10, 0x180, R38 ;  /* 0x000001800a26d825 */ /* 0x000fc600078e0026 */
[----:B0-----:R-:W-:Y:S02]  /*21460*/  @!P5 IADD3 R40, P2, P4, R38, UR8, R36 ;  /* 0x000000082628dc10 */ /* 0x001fe4000fc5e024 */
[----:B---3--:R-:W-:-:S04]  /*21470*/  LOP3.LUT R35, R35, 0xff, RZ, 0xc0, !PT ;  /* 0x000000ff23237812 */ /* 0x008fc800078ec0ff */
[----:B------:R-:W-:-:S05]  /*21480*/  F2FP.F16.E4M3.UNPACK_B R35, R35 ;  /* 0x00000023ff23723e */ /* 0x000fca00020006ff */
[----:B------:R-:W-:-:S05]  /*21490*/  HADD2.F32 R35, -RZ, R35.H0_H0 ;  /* 0x20000023ff237230 */ /* 0x000fca0000004100 */
[----:B------:R-:W-:-:S04]  /*214a0*/  FMUL R35, R35, UR50 ;  /* 0x0000003223237c20 */ /* 0x000fc80008400000 */
[----:B----4-:R-:W-:Y:S02]  /*214b0*/  FFMA R35, R61, UR51, R35 ;  /* 0x000000333d237c23 */ /* 0x010fe40008000023 */
[----:B------:R-:W3:Y:S03]  /*214c0*/  LDL.LU R61, [R1+0x47c] ;  /* 0x00047c00013d7983 */ /* 0x000ee60000300800 */
[----:B------:R-:W-:-:S05]  /*214d0*/  F2FP.SATFINITE.E4M3.F32.PACK_AB_MERGE_C R35, RZ, R35, RZ ;  /* 0x00000023ff23723e */ /* 0x000fca00048070ff */
[----:B------:R0:W-:Y:S01]  /*214e0*/  @!P0 STG.E.U8 desc[UR54][R50.64+0x19], R35 ;  /* 0x0000192332008986 */ /* 0x0001e2000c101136 */
[----:B------:R-:W-:Y:S01]  /*214f0*/  ISETP.GE.AND P0, PT, R9, 0x1, PT ;  /* 0x000000010900780c */ /* 0x000fe20003f06270 */
[----:B0-----:R-:W-:-:S04]  /*21500*/  @!P5 IMAD R35, R11, 0x180, RZ ;  /* 0x000001800b23d824 */ /* 0x001fc800078e02ff */
[----:B------:R-:W-:-:S05]  /*21510*/  @!P5 IMAD.IADD R35, R39, 0x1, R35 ;  /* 0x000000012723d824 */ /* 0x000fca00078e0223 */
[----:B------:R-:W-:Y:S02]  /*21520*/  @!P5 IADD3.X R41, R35, UR7, R37, P2, P4 ;  /* 0x000000072329dc10 */ /* 0x000fe400097e8425 */
        /* <DEDUP_REMOVED lines=10> */
[----:B--2---:R-:W-:-:S05]  /*215d0*/  FFMA R35, R60, UR51, R35 ;  /* 0x000000333c237c23 */ /* 0x004fca0008000023 */
[----:B------:R-:W-:-:S05]  /*215e0*/  F2FP.SATFINITE.E4M3.F32.PACK_AB_MERGE_C R35, RZ, R35, RZ ;  /* 0x00000023ff23723e */ /* 0x000fca00048070ff */
[----:B------:R0:W-:Y:S01]  /*215f0*/  @!P2 STG.E.U8 desc[UR54][R36.64+0x20], R35 ;  /* 0x000020232400a986 */ /* 0x0001e2000c101136 */
[----:B------:R-:W-:Y:S02]  /*21600*/  ISETP.LT.OR P2, PT, R30, 0x22, !P0 ;  /* 0x000000221e00780c */ /* 0x000fe40004741670 */
[----:B0-----:R-:W-:-:S11]  /*21610*/  PRMT R35, RZ, 0x7610, R35 ;  /* 0x00007610ff237816 */ /* 0x001fd60000000023 */
[----:B------:R-:W0:Y:S01]  /*21620*/  @!P2 LDC.64 R36, c[0x0][0x5c0] ;  /* 0x00017000ff24ab82 */ /* 0x000e220000000a00 */
[----:B------:R-:W2:Y:S01]  /*21630*/  @!P2 LDG.E.U8 R35, desc[UR54][R26.64+0x21] ;  /* 0x000021361a23a981 */ /* 0x000ea2000c1e1100 */
[----:B------:R-:W-:-:S03]  /*21640*/  LOP3.LUT R33, R33, 0x7fffffff, RZ, 0xc0, !PT ;  /* 0x7fffffff21217812 */ /* 0x000fc600078ec0ff */
[----:B------:R-:W-:Y:S01]  /*21650*/  @!P5 STL.64 [R1+0xe8], R40 ;  /* 0x0000e8280100d387 */ /* 0x000fe20000100a00 */
[----:B------:R-:W-:Y:S02]  /*21660*/  @P5 LOP3.LUT R33, R33, 0x80000000, RZ, 0xfc, !PT ;  /* 0x8000000021215812 */ /* 0x000fe400078efcff */
[----:B------:R-:W-:Y:S01]  /*21670*/  ISETP.LT.OR P5, PT, R30, 0xa1, !P6 ;  /* 0x000000a11e00780c */ /* 0x000fe200077a1670 */
[----:B------:R-:W4:Y:S01]  /*21680*/  LDL.LU R60, [R1+0x480] ;  /* 0x00048000013c7983 */ /* 0x000f220000300800 */
[----:B0-----:R-:W-:-:S05]  /*21690*/  @!P2 IADD3 R36, P4, R24, R36, RZ ;  /* 0x000000241824a210 */ /* 0x001fca0007f9e0ff */
[----:B------:R-:W-:-:S06]  /*216a0*/  @!P2 IMAD.X R37, R31, 0x1, R37, P4 ;  /* 0x000000011f25a824 */ /* 0x000fcc00020e0625 */
[----:B------:R-:W-:Y:S02]  /*216b0*/  @!P5 IMAD.MOV.U32 R38, RZ, RZ, R24 ;  /* 0x000000ffff26d224 */ /* 0x000fe400078e0018 */
[----:B------:R-:W-:Y:S02]  /*216c0*/  @!P5 IMAD.MOV.U32 R39, RZ, RZ, R31 ;  /* 0x000000ffff27d224 */ /* 0x000fe400078e001f */
[----:B------:R-:W-:Y:S01]  /*216d0*/  @!P5 IMAD.WIDE.U32 R38, R10, 0x180, R38 ;  /* 0x000001800a26d825 */ /* 0x000fe200078e0026 */
[----:B------:R-:W-:Y:S02]  /*216e0*/  LOP3.LUT P3, RZ, R32, 0x8000000, RZ, 0xc0, !PT ;  /* 0x0800000020ff7812 */ /* 0x000fe4000786c0ff */
[----:B--2---:R-:W-:-:S04]  /*216f0*/  LOP3.LUT R35, R35, 0xff, RZ, 0xc0, !PT ;  /* 0x000000ff23237812 */ /* 0x004fc800078ec0ff */
[----:B------:R-:W-:-:S05]  /*21700*/  F2FP.F16.E4M3.UNPACK_B R35, R35 ;  /* 0x00000023ff23723e */ /* 0x000fca00020006ff */
[----:B------:R-:W-:-:S05]  /*21710*/  HADD2.F32 R35, -RZ, R35.H0_H0 ;  /* 0x20000023ff237230 */ /* 0x000fca0000004100 */
[----:B------:R-:W-:-:S04]  /*21720*/  FMUL R35, R35, UR50 ;  /* 0x0000003223237c20 */ /* 0x000fc80008400000 */
[----:B---3--:R-:W-:Y:S01]  /*21730*/  FFMA R35, R61, UR51, R35 ;  /* 0x000000333d237c23 */ /* 0x008fe20008000023 */
[----:B------:R-:W-:Y:S01]  /*21740*/  LOP3.LUT R3, R3, 0xfffeffff, RZ, 0xc0, !PT ;  /* 0xfffeffff03037812 */ /* 0x000fe200078ec0ff */
[----:B------:R-:W2:Y:S03]  /*21750*/  LDL.LU R61, [R1+0x484] ;  /* 0x00048400013d7983 */ /* 0x000ea60000300800 */
[----:B------:R-:W-:-:S05]  /*21760*/  F2FP.SATFINITE.E4M3.F32.PACK_AB_MERGE_C R35, RZ, R35, RZ ;  /* 0x00000023ff23723e */ /* 0x000fca00048070ff */
[----:B------:R0:W-:Y:S02]  /*21770*/  @!P2 STG.E.U8 desc[UR54][R36.64+0x21], R35 ;  /* 0x000021232400a986 */ /* 0x0001e4000c101136 */
[----:B0-----:R-:W0:Y:S01]  /*21780*/  @!P5 LDC.64 R36, c[0x0][0x5c0] ;  /* 0x00017000ff24db82 */ /* 0x001e220000000a00 */
[----:B------:R-:W-:-:S04]  /*21790*/  @!P5 IMAD R35, R11, 0x180, RZ ;  /* 0x000001800b23d824 */ /* 0x000fc800078e02ff */
[----:B------:R-:W-:Y:S01]  /*217a0*/  @!P5 IMAD.IADD R35, R39, 0x1, R35 ;  /* 0x000000012723d824 */ /* 0x000fe200078e0223 */
[----:B0-----:R-:W-:-:S04]  /*217b0*/  @!P5 IADD3 R40, P2, P4, R38, UR8, R36 ;  /* 0x000000082628dc10 */ /* 0x001fc8000fc5e024 */
[----:B------:R-:W-:Y:S02]  /*217c0*/  @!P5 IADD3.X R41, R35, UR7, R37, P2, P4 ;  /* 0x000000072329dc10 */ /* 0x000fe400097e8425 */
[----:B------:R-:W-:Y:S02]  /*217d0*/  ISETP.LT.OR P2, PT, R30, 0x21, !P3 ;  /* 0x000000211e00780c */ /* 0x000fe40005f41670 */
[----:B------:R-:W-:-:S11]  /*217e0*/  PRMT R35, RZ, 0x7610, R35 ;  /* 0x00007610ff237816 */ /* 0x000fd60000000023 */
[----:B------:R-:W3:Y:S01]  /*217f0*/  @!P2 LDG.E.U8 R35, desc[UR54][R12.64+0x20] ;  /* 0x000020360c23a981 */ /* 0x000ee2000c1e1100 */
[----:B------:R-:W0:Y:S01]  /*21800*/  @!P2 LDC.64 R36, c[0x0][0x5c0] ;  /* 0x00017000ff24ab82 */ /* 0x000e220000000a00 */
[----:B------:R-:W-:Y:S02]  /*21810*/  @P5 LOP3.LUT R3, R3, 0x10000, RZ, 0xfc, !PT ;  /* 0x0001000003035812 */ /* 0x000fe400078efcff */
[----:B------:R-:W-:Y:S01]  /*21820*/  @!P5 STL.64 [R1+0x130], R40 ;  /* 0x000130280100d387 */ /* 0x000fe20000100a00 */
[----:B0-----:R-:W-:-:S04]  /*21830*/  @!P2 IADD3 R36, P4, P5, R24, UR8, R36 ;  /* 0x000000081824ac10 */ /* 0x001fc8000fd9e024 */
[----:B------:R-:W-:Y:S02]  /*21840*/  @!P2 IADD3.X R37, R31, UR7, R37, P4, P5 ;  /* 0x000000071f25ac10 */ /* 0x000fe4000a7ea425 */
        /* <DEDUP_REMOVED lines=14> */
[----:B------:R-:W-:-:S13]  /*21930*/  ISETP.LT.OR P5, PT, R30, 0xa2, !P6 ;  /* 0x000000a21e00780c */ /* 0x000fda00077a1670 */
[----:B------:R-:W-:Y:S02]  /*21940*/  @!P5 IMAD.MOV.U32 R38, RZ, RZ, R24 ;  /* 0x000000ffff26d224 */ /* 0x000fe400078e0018 */
[----:B------:R-:W-:Y:S02]  /*21950*/  @!P5 IMAD.MOV.U32 R39, RZ, RZ, R31 ;  /* 0x000000ffff27d224 */ /* 0x000fe400078e001f */
[----:B------:R-:W-:Y:S01]  /*21960*/  @!P5 IMAD.WIDE.U32 R38, R10, 0x180, R38 ;  /* 0x000001800a26d825 */ /* 0x000fe200078e0026 */
        /* <DEDUP_REMOVED lines=23> */
[----:B---3--:R-:W-:-:S05]  /*21ae0*/  FFMA R35, R60, UR51, R35 ;  /* 0x000000333c237c23 */ /* 0x008fca0008000023 */
[----:B------:R-:W-:-:S05]  /*21af0*/  F2FP.SATFINITE.E4M3.F32.PACK_AB_MERGE_C R35, RZ, R35, RZ ;  /* 0x00000023ff23723e */ /* 0x000fca00048070ff */
[----:B------:R0:W-:Y:S01]  /*21b00*/  @!P2 STG.E.U8 desc[UR54][R36.64+0x28], R35 ;  /* 0x000028232400a986 */ /* 0x0001e2000c101136 */
[----:B------:R-:W-:Y:S02]  /*21b10*/  ISETP.LT.OR P2, PT, R30, 0x2a, !P0 ;  /* 0x0000002a1e00780c */ /* 0x000fe40004741670 */
[----:B0-----:R-:W-:-:S11]  /*21b20*/  PRMT R35, RZ, 0x7610, R35 ;  /* 0x00007610ff237816 */ /* 0x001fd60000000023 */
[----:B------:R-:W0:Y:S01]  /*21b30*/  @!P2 LDC.64 R36, c[0x0][0x5c0] ;  /* 0x00017000ff24ab82 */ /* 0x000e220000000a00 */
[----:B------:R-:W3:Y:S01]  /*21b40*/  @!P2 LDG.E.U8 R35, desc[UR54][R26.64+0x29] ;  /* 0x000029361a23a981 */ /* 0x000ee2000c1e1100 */
        /* <DEDUP_REMOVED lines=160> */
[----:B------:R-:W-:Y:S02]  /*22550*/  ISETP.LT.OR P0, PT, R30, 0xb9, !P6 ;  /* 0x000000b91e00780c */ /* 0x000fe40007701670 */
[----:B0-----:R-:W-:-:S05]  /*22560*/  @!P2 IADD3 R36, P4, R24, R36, RZ ;  /* 0x000000241824a210 */ /* 0x001fca0007f9e0ff */
[----:B------:R-:W-:-:S06]  /*22570*/  @!P2 IMAD.X R37, R31, 0x1, R37, P4 ;  /* 0x000000011f25a824 */ /* 0x000fcc00020e0625 */
[----:B------:R-:W-:Y:S02]  /*22580*/  @!P0 IMAD.MOV.U32 R38, RZ, RZ, R24 ;  /* 0x000000ffff268224 */ /* 0x000fe400078e0018 */
[----:B------:R-:W-:Y:S02]  /*22590*/  @!P0 IMAD.MOV.U32 R39, RZ, RZ, R31 ;  /* 0x000000ffff278224 */ /* 0x000fe400078e001f */
[----:B------:R-:W-:Y:S01]  /*225a0*/  @!P0 IMAD.WIDE.U32 R38, R10, 0x180, R38 ;  /* 0x000001800a268825 */ /* 0x000fe200078e0026 */
[----:B------:R-:W-:Y:S04]  /*225b0*/  @!P5 STL.64 [R1+0x108], R40 ;  /* 0x000108280100d387 */ /* 0x000fe80000100a00 */
[----:B------:R-:W4:Y:S01]  /*225c0*/  LDL.LU R60, [R1+0x4b0] ;  /* 0x0004b000013c7983 */ /* 0x000f220000300800 */
        /* <DEDUP_REMOVED lines=19> */
[----:B0-----:R-:W-:-:S04]  /*22700*/  @!P2 IADD3 R36, P4, P5, R24, UR8, R36 ;  /* 0x000000081824ac10 */ /* 0x001fc8000fd9e024 */
[----:B------:R-:W-:Y:S02]  /*22710*/  @!P2 IADD3.X R37, R31, UR7, R37, P4, P5 ;  /* 0x000000071f25ac10 */ /* 0x000fe4000a7ea425 */
[----:B---3--:R-:W-:-:S04]  /*22720*/  LOP3.LUT R35, R35, 0xff, RZ, 0xc0, !PT ;  /* 0x000000ff23237812 */ /* 0x008fc800078ec0ff */
[----:B------:R-:W-:-:S05]  /*22730*/  F2FP.F16.E4M3.UNPACK_B R35, R35 ;  /* 0x00000023ff23723e */ /* 0x000fca00020006ff */
[----:B------:R-:W-:-:S05]  /*22740*/  HADD2.F32 R35, -RZ, R35.H0_H0 ;  /* 0x20000023ff237230 */ /* 0x000fca0000004100 */
[----:B------:R-:W-:-:S04]  /*22750*/  FMUL R35, R35, UR50 ;  /* 0x0000003223237c20 */ /* 0x000fc80008400000 */
[----:B----4-:R-:W-:-:S05]  /*22760*/  FFMA R35, R60, UR51, R35 ;  /* 0x000000333c237c23 */ /* 0x010fca0008000023 */
        /* <DEDUP_REMOVED lines=11> */
[----:B0-----:R-:W-:-:S04]  /*22820*/  @!P2 IADD3 R36, P4, P5, R24, UR8, R36 ;  /* 0x000000081824ac10 */ /* 0x001fc8000fd9e024 */
[----:B------:R-:W-:-:S07]  /*22830*/  @!P2 IADD3.X R37, R31, UR7, R37, P4, P5 ;  /* 0x000000071f25ac10 */ /* 0x000fce000a7ea425 */
[----:B------:R-:W-:Y:S02]  /*22840*/  @!P0 IMAD.MOV.U32 R38, RZ, RZ, R24 ;  /* 0x000000ffff268224 */ /* 0x000fe400078e0018 */
[----:B------:R-:W-:Y:S02]  /*22850*/  @!P0 IMAD.MOV.U32 R39, RZ, RZ, R31 ;  /* 0x000000ffff278224 */ /* 0x000fe400078e001f */
[----:B------:R-:W-:Y:S01]  /*22860*/  @!P0 IMAD.WIDE.U32 R38, R10, 0x180, R38 ;  /* 0x000001800a268825 */ /* 0x000fe200078e0026 */
[----:B---3--:R-:W-:-:S04]  /*22870*/  LOP3.LUT R35, R35, 0xff, RZ, 0xc0, !PT ;  /* 0x000000ff23237812 */ /* 0x008fc800078ec0ff */
        /* <DEDUP_REMOVED lines=15> */
[----:B------:R-:W0:Y:S02]  /*22970*/  @!P2 LDC.64 R36, c[0x0][0x5c0] ;  /* 0x00017000ff24ab82 */ /* 0x000e240000000a00 */
        /* <DEDUP_REMOVED lines=13> */
[----:B------:R-:W-:-:S04]  /*22a50*/  LOP3.LUT R32, R32, 0xfeffffff, RZ, 0xc0, !PT ;  /* 0xfeffffff20207812 */ /* 0x000fc800078ec0ff */
[----:B------:R-:W-:Y:S02]  /*22a60*/  @P3 LOP3.LUT R32, R32, 0x1000000, RZ, 0xfc, !PT ;  /* 0x0100000020203812 */ /* 0x000fe400078efcff */
[----:B------:R-:W-:Y:S02]  /*22a70*/  ISETP.GE.AND P3, PT, R9, 0x89, PT ;  /* 0x000000890900780c */ /* 0x000fe40003f66270 */
[----:B0-----:R-:W-:-:S04]  /*22a80*/  @!P2 IADD3 R36, P4, P5, R24, UR6, R36 ;  /* 0x000000061824ac10 */ /* 0x001fc8000fd9e024 */
[----:B------:R-:W-:Y:S02]  /*22a90*/  @!P2 IADD3.X R37, R31, UR5, R37, P4, P5 ;  /* 0x000000051f25ac10 */ /* 0x000fe4000a7ea425 */
[----:B------:R-:W-:Y:S01]  /*22aa0*/  ISETP.LT.OR P4, PT, R30, 0x21, !P3 ;  /* 0x000000211e00780c */ /* 0x000fe20005f81670 */
[----:B------:R-:W-:Y:S01]  /*22ab0*/  IMAD.U32 R38, RZ, RZ, UR7 ;  /* 0x00000007ff267e24 */ /* 0x000fe2000f8e00ff */
[----:B------:R-:W-:Y:S04]  /*22ac0*/  @!P0 STL.64 [R1+0xf8], R40 ;  /* 0x0000f82801008387 */ /* 0x000fe80000100a00 */
[----:B------:R-:W4:Y:S01]  /*22ad0*/  LDL.LU R60, [R1+0x4c0] ;  /* 0x0004c000013c7983 */ /* 0x000f220000300800 */
        /* <DEDUP_REMOVED lines=14> */
[----:B------:R-:W3:Y:S01]  /*22bc0*/  @!P4 LDG.E.U8 R35, desc[UR54][R16.64+0x20] ;  /* 0x000020361023c981 */ /* 0x000ee2000c1e1100 */
[----:B------:R-:W-:Y:S01]  /*22bd0*/  @!P4 IMAD.X R37, R38, 0x1, R37, P2 ;  /* 0x000000012625c824 */ /* 0x000fe200010e0625 */
[----:B------:R-:W-:-:S13]  /*22be0*/  ISETP.LT.OR P2, PT, R30, 0x22, !P3 ;  /* 0x000000221e00780c */ /* 0x000fda0005f41670 */
[----:B------:R-:W0:Y:S01]  /*22bf0*/  @!P2 LDC.64 R38, c[0x0][0x5c0] ;  /* 0x00017000ff26ab82 */ /* 0x000e220000000a00 */
[----:B---3--:R-:W-:-:S04]  /*22c00*/  LOP3.LUT R35, R35, 0xff, RZ, 0xc0, !PT ;  /* 0x000000ff23237812 */ /* 0x008fc800078ec0ff */
[----:B------:R-:W-:-:S05]  /*22c10*/  F2FP.F16.E4M3.UNPACK_B R35, R35 ;  /* 0x00000023ff23723e */ /* 0x000fca00020006ff */
[----:B------:R-:W-:-:S05]  /*22c20*/  HADD2.F32 R35, -RZ, R35.H0_H0 ;  /* 0x20000023ff237230 */ /* 0x000fca0000004100 */
[----:B------:R-:W-:-:S04]  /*22c30*/  FMUL R35, R35, UR50 ;  /* 0x0000003223237c20 */ /* 0x000fc80008400000 */
[----:B----4-:R-:W-:Y:S01]  /*22c40*/  FFMA R35, R60, UR51, R35 ;  /* 0x000000333c237c23 */ /* 0x010fe20008000023 */
[----:B------:R-:W-:Y:S01]  /*22c50*/  IMAD.U32 R40, RZ, RZ, UR8 ;  /* 0x00000008ff287e24 */ /* 0x000fe2000f8e00ff */
[----:B------:R-:W-:Y:S01]  /*22c60*/  LOP3.LUT R33, R33, 0xf7ffffff, RZ, 0xc0, !PT ;  /* 0xf7ffffff21217812 */ /* 0x000fe200078ec0ff */
[----:B------:R-:W-:Y:S01]  /*22c70*/  IMAD.U32 R42, RZ, RZ, UR7 ;  /* 0x00000007ff2a7e24 */ /* 0x000fe2000f8e00ff */
[----:B------:R-:W3:Y:S01]  /*22c80*/  LDL.LU R60, [R1+0x4c8] ;  /* 0x0004c800013c7983 */ /* 0x000ee20000300800 */
[----:B------:R-:W-:-:S05]  /*22c90*/  F2FP.SATFINITE.E4M3.F32.PACK_AB_MERGE_C R35, RZ, R35, RZ ;  /* 0x00000023ff23723e */ /* 0x000fca00048070ff */
[----:B------:R1:W-:Y:S02]  /*22ca0*/  @!P4 STG.E.U8 desc[UR54][R36.64+0x20], R35 ;  /* 0x000020232400c986 */ /* 0x0003e4000c101136 */
[----:B-1----:R-:W-:-:S06]  /*22cb0*/  PRMT R35, RZ, 0x7610, R35 ;  /* 0x00007610ff237816 */ /* 0x002fcc0000000023 */
[----:B------:R-:W4:Y:S01]  /*22cc0*/  @!P2 LDG.E.U8 R35, desc[UR54][R16.64+0x21] ;  /* 0x000021361023a981 */ /* 0x000f22000c1e1100 */
[----:B------:R-:W-:Y:S02]  /*22cd0*/  @!P2 IADD3 R40, P5, P6, R40, UR6, R24 ;  /* 0x000000062828ac10 */ /* 0x000fe4000febe018 */
[----:B------:R-:W-:Y:S02]  /*22ce0*/  @P0 LOP3.LUT R33, R33, 0x8000000, RZ, 0xfc, !PT ;  /* 0x0800000021210812 */ /* 0x000fe400078efcff */
[----:B------:R-:W-:Y:S02]  /*22cf0*/  @!P2 IADD3.X R42, R42, UR5, R31, P5, P6 ;  /* 0x000000052a2aac10 */ /* 0x000fe4000afec41f */
[----:B0-----:R-:W-:Y:S02]  /*22d00*/  @!P2 IADD3 R38, P0, R40, R38, RZ ;  /* 0x000000262826a210 */ /* 0x001fe40007f1e0ff */
[----:B------:R-:W-:-:S03]  /*22d10*/  ISETP.LT.OR P4, PT, R30, 0x29, !P1 ;  /* 0x000000291e00780c */ /* 0x000fc60004f81670 */
[----:B------:R-:W-:-:S10]  /*22d20*/  @!P2 IMAD.X R39, R42, 0x1, R39, P0 ;  /* 0x000000012a27a824 */ /* 0x000fd400000e0627 */
[----:B------:R-:W0:Y:S01]  /*22d30*/  @!P4 LDC.64 R36, c[0x0][0x5c0] ;  /* 0x00017000ff24cb82 */ /* 0x000e220000000a00 */
[----:B----4-:R-:W-:-:S04]  /*22d40*/  LOP3.LUT R35, R35, 0xff, RZ, 0xc0, !PT ;  /* 0x000000ff23237812 */ /* 0x010fc800078ec0ff */
[----:B------:R-:W-:-:S05]  /*22d50*/  F2FP.F16.E4M3.UNPACK_B R35, R35 ;  /* 0x00000023ff23723e */ /* 0x000fca00020006ff */
[----:B------:R-:W-:-:S05]  /*22d60*/  HADD2.F32 R35, -RZ, R35.H0_H0 ;  /* 0x20000023ff237230 */ /* 0x000fca0000004100 */
[----:B------:R-:W-:-:S04]  /*22d70*/  FMUL R35, R35, UR50 ;  /* 0x0000003223237c20 */ /* 0x000fc80008400000 */
[----:B--2---:R-:W-:Y:S01]  /*22d80*/  FFMA R35, R61, UR51, R35 ;  /* 0x000000333d237c23 */ /* 0x004fe20008000023 */
[----:B0-----:R-:W-:Y:S01]  /*22d90*/  @!P4 IADD3 R40, P5, P6, R24, UR6, R36 ;  /* 0x000000061828cc10 */ /* 0x001fe2000febe024 */
[----:B------:R-:W2:Y:S03]  /*22da0*/  LDL.LU R61, [R1+0x4cc] ;  /* 0x0004cc00013d7983 */ /* 0x000ea60000300800 */
[----:B------:R-:W-:-:S05]  /*22db0*/  F2FP.SATFINITE.E4M3.F32.PACK_AB_MERGE_C R35, RZ, R35, RZ ;  /* 0x00000023ff23723e */ /* 0x000fca00048070ff */
[----:B------:R0:W-:Y:S02]  /*22dc0*/  @!P2 STG.E.U8 desc[UR54][R38.64+0x21], R35 ;  /* 0x000021232600a986 */ /* 0x0001e4000c101136 */
[----:B0-----:R-:W-:-:S06]  /*22dd0*/  PRMT R35, RZ, 0x7610, R35 ;  /* 0x00007610ff237816 */ /* 0x001fcc0000000023 */
[----:B------:R-:W4:Y:S01]  /*22de0*/  @!P4 LDG.E.U8 R35, desc[UR54][R14.64+0x28] ;  /* 0x000028360e23c981 */ /* 0x000f22000c1e1100 */
[----:B------:R-:W-:Y:S02]  /*22df0*/  @!P4 IADD3.X R41, R31, UR5, R37, P5, P6 ;  /* 0x000000051f29cc10 */ /* 0x000fe4000afec425 */
[----:B------:R-:W-:-:S13]  /*22e00*/  ISETP.LT.OR P5, PT, R30, 0x2a, !P1 ;  /* 0x0000002a1e00780c */ /* 0x000fda0004fa1670 */
[----:B------:R-:W0:Y:S01]  /*22e10*/  @!P5 LDC.64 R36, c[0x0][0x5c0] ;  /* 0x00017000ff24db82 */ /* 0x000e220000000a00 */
        /* <DEDUP_REMOVED lines=8> */
[----:B------:R1:W-:Y:S02]  /*22ea0*/  @!P4 STG.E.U8 desc[UR54][R40.64+0x28], R35 ;  /* 0x000028232800c986 */ /* 0x0003e4000c101136 */
[----:B-1----:R-:W-:-:S06]  /*22eb0*/  PRMT R35, RZ, 0x7610, R35 ;  /* 0x00007610ff237816 */ /* 0x002fcc0000000023 */
[----:B------:R-:W4:Y:S01]  /*22ec0*/  @!P5 LDG.E.U8 R35, desc[UR54][R14.64+0x29] ;  /* 0x000029360e23d981 */ /* 0x000f22000c1e1100 */
[----:B0-----:R-:W-:-:S04]  /*22ed0*/  @!P5 IADD3 R38, P2, P6, R24, UR6, R36 ;  /* 0x000000061826dc10 */ /* 0x001fc8000fe5e024 */
[----:B------:R-:W-:Y:S02]  /*22ee0*/  @!P5 IADD3.X R39, R31, UR5, R37, P2, P6 ;  /* 0x000000051f27dc10 */ /* 0x000fe400097ec425 */
[----:B------:R-:W0:Y:S02]  /*22ef0*/  @!P0 LDC.64 R36, c[0x0][0x5c0] ;  /* 0x00017000ff248b82 */ /* 0x000e240000000a00 */
[----:B0-----:R-:W-:-:S04]  /*22f00*/  @!P0 IADD3 R44, P2, P6, R24, UR6, R36 ;  /* 0x00000006182c8c10 */ /* 0x001fc8000fe5e024 */
[----:B------:R-:W-:Y:S02]  /*22f10*/  @!P0 IADD3.X R45, R31, UR5, R37, P2, P6 ;  /* 0x000000051f2d8c10 */ /* 0x000fe400097ec425 */
[----:B------:R-:W-:-:S13]  /*22f20*/  ISETP.LT.OR P2, PT, R30, 0x32, !P1 ;  /* 0x000000321e00780c */ /* 0x000fda0004f41670 */
[----:B------:R-:W0:Y:S02]  /*22f30*/  @!P2 LDC.64 R36, c[0x0][0x5c0] ;  /* 0x00017000ff24ab82 */ /* 0x000e240000000a00 */
        /* <DEDUP_REMOVED lines=11> */
[----:B------:R-:W1:Y:S01]  /*22ff0*/  @!P5 LDC.64 R36, c[0x0][0x5c0] ;  /* 0x00017000ff24db82 */ /* 0x000e620000000a00 */
[----:B0-----:R-:W-:Y:S02]  /*23000*/  IMAD.U32 R35, RZ, RZ, UR8 ;  /* 0x00000008ff237e24 */ /* 0x001fe4000f8e00ff */
[----:B------:R-:W-:-:S03]  /*23010*/  IMAD.U32 R38, RZ, RZ, UR7 ;  /* 0x00000007ff267e24 */ /* 0x000fc6000f8e00ff */
[----:B------:R-:W-:-:S04]  /*23020*/  @!P5 IADD3 R35, P4, P6, R35, UR6, R24 ;  /* 0x000000062323dc10 */ /* 0x000fc8000fe9e018 */
[----:B------:R-:W-:Y:S02]  /*23030*/  @!P5 IADD3.X R38, R38, UR5, R31, P4, P6 ;  /* 0x000000052626dc10 */ /* 0x000fe4000a7ec41f */
[----:B-1----:R-:W-:Y:S02]  /*23040*/  @!P5 IADD3 R36, P4, R35, R36, RZ ;  /* 0x000000242324d210 */ /* 0x002fe40007f9e0ff */
[----:B------:R-:W-:-:S06]  /*23050*/  PRMT R35, RZ, 0x7610, R35 ;  /* 0x00007610ff237816 */ /* 0x000fcc0000000023 */
[----:B------:R-:W4:Y:S01]  /*23060*/  @!P5 LDG.E.U8 R35, desc[UR54][R16.64+0x28] ;  /* 0x000028361023d981 */ /* 0x000f22000c1e1100 */
[----:B------:R-:W-:Y:S01]  /*23070*/  @!P5 IMAD.X R37, R38, 0x1, R37, P4 ;  /* 0x000000012625d824 */ /* 0x000fe200020e0625 */
[----:B------:R-:W-:Y:S02]  /*23080*/  ISETP.LT.OR P4, PT, R30, 0x2a, !P3 ;  /* 0x0000002a1e00780c */ /* 0x000fe40005f81670 */
[----:B------:R-:W-:Y:S02]  /*23090*/  LOP3.LUT R32, R32, 0xfbffffff, RZ, 0xc0, !PT ;  /* 0xfbffffff20207812 */ /* 0x000fe400078ec0ff */
[----:B----4-:R-:W-:-:S09]  /*230a0*/  LOP3.LUT R35, R35, 0xff, RZ, 0xc0, !PT ;  /* 0x000000ff23237812 */ /* 0x010fd200078ec0ff */
[----:B------:R-:W0:Y:S01]  /*230b0*/  @!P4 LDC.64 R38, c[0x0][0x5c0] ;  /* 0x00017000ff26cb82 */ /* 0x000e220000000a00 */
[----:B------:R-:W-:-:S05]  /*230c0*/  F2FP.F16.E4M3.UNPACK_B R35, R35 ;  /* 0x00000023ff23723e */ /* 0x000fca00020006ff */
[----:B------:R-:W-:-:S05]  /*230d0*/  HADD2.F32 R35, -RZ, R35.H0_H0 ;  /* 0x20000023ff237230 */ /* 0x000fca0000004100 */
[----:B------:R-:W-:-:S04]  /*230e0*/  FMUL R35, R35, UR50 ;  /* 0x0000003223237c20 */ /* 0x000fc80008400000 */
[----:B---3--:R-:W-:Y:S01]  /*230f0*/  FFMA R35, R60, UR51, R35 ;  /* 0x000000333c237c23 */ /* 0x008fe20008000023 */
[----:B------:R-:W-:Y:S01]  /*23100*/  @P2 LOP3.LUT R32, R32, 0x4000000, RZ, 0xfc, !PT ;  /* 0x0400000020202812 */ /* 0x000fe200078efcff */
[----:B------:R-:W-:Y:S01]  /*23110*/  IMAD.U32 R40, RZ, RZ, UR8 ;  /* 0x00000008ff287e24 */ /* 0x000fe2000f8e00ff */
[----:B------:R-:W-:Y:S01]  /*23120*/  LOP3.LUT R0, R0, 0xfffffffd, RZ, 0xc0, !PT ;  /* 0xfffffffd00007812 */ /* 0x000fe200078ec0ff */
[----:B------:R-:W-:Y:S01]  /*23130*/  IMAD.U32 R41, RZ, RZ, UR7 ;  /* 0x00000007ff297e24 */ /* 0x000fe2000f8e00ff */
[----:B------:R-:W-:Y:S01]  /*23140*/  F2FP.SATFINITE.E4M3.F32.PACK_AB_MERGE_C R35, RZ, R35, RZ ;  /* 0x00000023ff23723e */ /* 0x000fe200048070ff */
[----:B------:R-:W3:Y:S04]  /*23150*/  LDL.LU R60, [R1+0x4d8] ;  /* 0x0004d800013c7983 */ /* 0x000ee80000300800 */
[----:B------:R1:W-:Y:S02]  /*23160*/  @!P5 STG.E.U8 desc[UR54][R36.64+0x28], R35 ;  /* 0x000028232400d986 */ /* 0x0003e4000c101136 */
[----:B-1----:R-:W-:-:S06]  /*23170*/  PRMT R35, RZ, 0x7610, R35 ;  /* 0x00007610ff237816 */ /* 0x002fcc0000000023 */
[----:B------:R-:W4:Y:S01]  /*23180*/  @!P4 LDG.E.U8 R35, desc[UR54][R16.64+0x29] ;  /* 0x000029361023c981 */ /* 0x000f22000c1e1100 */
[----:B------:R-:W-:-:S13]  /*23190*/  ISETP.LT.OR P2, PT, R30, 0x39, !P1 ;  /* 0x000000391e00780c */ /* 0x000fda0004f41670 */
[----:B------:R-:W1:Y:S01]  /*231a0*/  @!P2 LDC.64 R36, c[0x0][0x5c0] ;  /* 0x00017000ff24ab82 */ /* 0x000e620000000a00 */
[----:B------:R-:W-:Y:S02]  /*231b0*/  @P0 LOP3.LUT R0, R0, 0x2, RZ, 0xfc, !PT ;  /* 0x0000000200000812 */ /* 0x000fe400078efcff */
[----:B------:R-:W-:Y:S02]  /*231c0*/  @!P4 IADD3 R40, P0, P6, R40, UR6, R24 ;  /* 0x000000062828cc10 */ /* 0x000fe4000fe1e018 */
[----:B------:R-:W-:Y:S02]  /*231d0*/  LOP3.LUT R0, R0, 0xfffffffb, RZ, 0xc0, !PT ;  /* 0xfffffffb00007812 */ /* 0x000fe400078ec0ff */
[----:B------:R-:W-:Y:S02]  /*231e0*/  @!P4 IADD3.X R41, R41, UR5, R31, P0, P6 ;  /* 0x000000052929cc10 */ /* 0x000fe400087ec41f */
[----:B0-----:R-:W-:Y:S02]  /*231f0*/  @!P4 IADD3 R38, P0, R40, R38, RZ ;  /* 0x000000262826c210 */ /* 0x001fe40007f1e0ff */
[----:B------:R-:W-:-:S03]  /*23200*/  @P2 LOP3.LUT R0, R0, 0x4, RZ, 0xfc, !PT ;  /* 0x0000000400002812 */ /* 0x000fc600078efcff */
[----:B------:R-:W-:Y:S01]  /*23210*/  @!P4 IMAD.X R39, R41, 0x1, R39, P0 ;  /* 0x000000012927c824 */ /* 0x000fe200000e0627 */
[----:B-1----:R-:W-:-:S04]  /*23220*/  @!P2 IADD3 R46, P5, P6, R24, UR6, R36 ;  /* 0x00000006182eac10 */ /* 0x002fc8000febe024 */
[----:B------:R-:W-:Y:S02]  /*23230*/  @!P2 IADD3.X R47, R31, UR5, R37, P5, P6 ;  /* 0x000000051f2fac10 */ /* 0x000fe4000afec425 */
[C---:B------:R-:W-:Y:S02]  /*23240*/  LOP3.LUT P2, RZ, R32.reuse, 0x4000000, RZ, 0xc0, !PT ;  /* 0x0400000020ff7812 */ /* 0x040fe4000784c0ff */
[----:B------:R-:W-:-:S04]  /*23250*/  LOP3.LUT R32, R32, 0xffdfffff, RZ, 0xc0, !PT ;  /* 0xffdfffff20207812 */ /* 0x000fc800078ec0ff */
        /* <DEDUP_REMOVED lines=9> */
[----:B------:R-:W-:Y:S02]  /*232f0*/  ISETP.LT.OR P4, PT, R30, 0x3a, !P1 ;  /* 0x0000003a1e00780c */ /* 0x000fe40004f81670 */
[----:B------:R-:W-:Y:S02]  /*23300*/  LOP3.LUT P1, RZ, R0, 0x2, RZ, 0xc0, !PT ;  /* 0x0000000200ff7812 */ /* 0x000fe4000782c0ff */
[----:B0-----:R-:W-:-:S09]  /*23310*/  PRMT R35, RZ, 0x7610, R35 ;  /* 0x00007610ff237816 */ /* 0x001fd20000000023 */
[----:B------:R-:W0:Y:S02]  /*23320*/  @!P4 LDC.64 R36, c[0x0][0x5c0] ;  /* 0x00017000ff24cb82 */ /* 0x000e240000000a00 */
[----:B------:R-:W4:Y:S01]  /*23330*/  @!P1 LDG.E.U8 R35, desc[UR54][R14.64+0x30] ;  /* 0x000030360e239981 */ /* 0x000f22000c1e1100 */
[----:B------:R-:W-:Y:S02]  /*23340*/  LOP3.LUT R32, R32, 0xfdffffff, RZ, 0xc0, !PT ;  /* 0xfdffffff20207812 */ /* 0x000fe400078ec0ff */
[----:B------:R-:W-:Y:S02]  /*23350*/  ISETP.GE.AND P0, PT, R9, 0x101, PT ;  /* 0x000001010900780c */ /* 0x000fe40003f06270 */
[----:B------:R-:W-:Y:S02]  /*23360*/  @P4 LOP3.LUT R32, R32, 0x2000000, RZ, 0xfc, !PT ;  /* 0x0200000020204812 */ /* 0x000fe400078efcff */
[----:B0-----:R-:W-:-:S04]  /*23370*/  @!P4 IADD3 R40, P5, P6, R24, UR6, R36 ;  /* 0x000000061828cc10 */ /* 0x001fc8000febe024 */
        /* <DEDUP_REMOVED lines=8> */
[----:B0-----:R-:W-:Y:S01]  /*23400*/  @!P4 IADD3 R48, P5, P6, R24, UR11, R36 ;  /* 0x0000000b1830cc10 */ /* 0x001fe2000febe024 */
[----:B------:R-:W-:Y:S01]  /*23410*/  IMAD.U32 R38, RZ, RZ, UR7 ;  /* 0x00000007ff267e24 */ /* 0x000fe2000f8e00ff */
[----:B------:R-:W3:Y:S02]  /*23420*/  LDL.LU R60, [R1+0x4e0] ;  /* 0x0004e000013c7983 */ /* 0x000ee40000300800 */
[----:B------:R-:W-:-:S05]  /*23430*/  F2FP.SATFINITE.E4M3.F32.PACK_AB_MERGE_C R35, RZ, R35, RZ ;  /* 0x00000023ff23723e */ /* 0x000fca00048070ff */
[----:B------:R0:W-:Y:S02]  /*23440*/  @!P1 STG.E.U8 desc[UR54][R44.64+0x30], R35 ;  /* 0x000030232c009986 */ /* 0x0001e4000c101136 */
[----:B0-----:R-:W-:-:S06]  /*23450*/  PRMT R35, RZ, 0x7610, R35 ;  /* 0x00007610ff237816 */ /* 0x001fcc0000000023 */
[----:B------:R-:W4:Y:S01]  /*23460*/  @!P2 LDG.E.U8 R35, desc[UR54][R14.64+0x31] ;  /* 0x000031360e23a981 */ /* 0x000f22000c1e1100 */
[----:B------:R-:W-:Y:S02]  /*23470*/  ISETP.LT.OR P1, PT, R30, 0x22, !P0 ;  /* 0x000000221e00780c */ /* 0x000fe40004721670 */
[----:B------:R-:W-:-:S11]  /*23480*/  @!P4 IADD3.X R49, R31, UR10, R37, P5, P6 ;  /* 0x0000000a1f31cc10 */ /* 0x000fd6000afec425 */
[----:B------:R-:W0:Y:S02]  /*23490*/  @!P1 LDC.64 R36, c[0x0][0x5c0] ;  /* 0x00017000ff249b82 */ /* 0x000e240000000a00 */
        /* <DEDUP_REMOVED lines=12> */
[----:B-1----:R-:W-:-:S05]  /*23560*/  IMAD.U32 R35, RZ, RZ, UR8 ;  /* 0x00000008ff237e24 */ /* 0x002fca000f8e00ff */
[----:B------:R-:W-:-:S04]  /*23570*/  @!P5 IADD3 R35, P2, P6, R35, UR6, R24 ;  /* 0x000000062323dc10 */ /* 0x000fc8000fe5e018 */
[----:B------:R-:W-:Y:S02]  /*23580*/  @!P5 IADD3.X R38, R38, UR5, R31, P2, P6 ;  /* 0x000000052626dc10 */ /* 0x000fe400097ec41f */
[----:B0-----:R-:W-:Y:S02]  /*23590*/  @!P5 IADD3 R36, P2, R35, R36, RZ ;  /* 0x000000242324d210 */ /* 0x001fe40007f5e0ff */
[----:B------:R-:W-:-:S06]  /*235a0*/  PRMT R35, RZ, 0x7610, R35 ;  /* 0x00007610ff237816 */ /* 0x000fcc0000000023 */
[----:B------:R-:W4:Y:S01]  /*235b0*/  @!P5 LDG.E.U8 R35, desc[UR54][R16.64+0x30] ;  /* 0x000030361023d981 */ /* 0x000f22000c1e1100 */
[----:B------:R-:W-:Y:S01]  /*235c0*/  @!P5 IMAD.X R37, R38, 0x1, R37, P2 ;  /* 0x000000012625d824 */ /* 0x000fe200010e0625 */
[----:B------:R-:W-:Y:S02]  /*235d0*/  ISETP.LT.OR P2, PT, R30, 0x32, !P3 ;  /* 0x000000321e00780c */ /* 0x000fe40005f41670 */
[----:B------:R-:W-:Y:S02]  /*235e0*/  LOP3.LUT R0, R0, 0xffffffef, RZ, 0xc0, !PT ;  /* 0xffffffef00007812 */ /* 0x000fe400078ec0ff */
[----:B----4-:R-:W-:Y:S01]  /*235f0*/  LOP3.LUT R35, R35, 0xff, RZ, 0xc0, !PT ;  /* 0x000000ff23237812 */ /* 0x010fe200078ec0ff */
[----:B------:R-:W-:-:S08]  /*23600*/  IMAD.U32 R42, RZ, RZ, UR8 ;  /* 0x00000008ff2a7e24 */ /* 0x000fd0000f8e00ff */
        /* <DEDUP_REMOVED lines=8> */
[----:B------:R-:W3:Y:S01]  /*23690*/  LDL.LU R60, [R1+0x4e8] ;  /* 0x0004e800013c7983 */ /* 0x000ee20000300800 */
[----:B------:R-:W-:-:S05]  /*236a0*/  F2FP.SATFINITE.E4M3.F32.PACK_AB_MERGE_C R35, RZ, R35, RZ ;  /* 0x00000023ff23723e */ /* 0x000fca00048070ff */
[----:B------:R1:W-:Y:S02]  /*236b0*/  @!P5 STG.E.U8 desc[UR54][R36.64+0x30], R35 ;  /* 0x000030232400d986 */ /* 0x0003e4000c101136 */
[----:B-1----:R-:W-:-:S06]  /*236c0*/  PRMT R35, RZ, 0x7610, R35 ;  /* 0x00007610ff237816 */ /* 0x002fcc0000000023 */
[----:B------:R-:W4:Y:S01]  /*236d0*/  @!P2 LDG.E.U8 R35, desc[UR54][R16.64+0x31] ;  /* 0x000031361023a981 */ /* 0x000f22000c1e1100 */
[----:B------:R-:W-:-:S04]  /*236e0*/  LOP3.LUT R0, R0, 0xfffffff7, RZ, 0xc0, !PT ;  /* 0xfffffff700007812 */ /* 0x000fc800078ec0ff */
[----:B------:R-:W-:Y:S02]  /*236f0*/  @P1 LOP3.LUT R0, R0, 0x8, RZ, 0xfc, !PT ;  /* 0x0000000800001812 */ /* 0x000fe400078efcff */
[----:B------:R-:W-:-:S04]  /*23700*/  @!P2 IADD3 R42, P1, P6, R42, UR6, R24 ;  /* 0x000000062a2aac10 */ /* 0x000fc8000fe3e018 */
[----:B------:R-:W-:Y:S02]  /*23710*/  @!P2 IADD3.X R43, R43, UR5, R31, P1, P6 ;  /* 0x000000052b2bac10 */ /* 0x000fe40008fec41f */
[----:B------:R-:W-:-:S13]  /*23720*/  ISETP.LT.OR P1, PT, R30, 0x29, !P0 ;  /* 0x000000291e00780c */ /* 0x000fda0004721670 */
[----:B------:R-:W1:Y:S01]  /*23730*/  @!P1 LDC.64 R36, c[0x0][0x5c0] ;  /* 0x00017000ff249b82 */ /* 0x000e620000000a00 */
[----:B0-----:R-:W-:Y:S02]  /*23740*/  @!P2 IADD3 R38, P4, R42, R38, RZ ;  /* 0x000000262a26a210 */ /* 0x001fe40007f9e0ff */
[----:B------:R-:W-:-:S03]  /*23750*/  @P1 LOP3.LUT R32, R32, 0x400000, RZ, 0xfc, !PT ;  /* 0x0040000020201812 */ /* 0x000fc600078efcff */
[----:B------:R-:W-:Y:S01]  /*23760*/  @!P2 IMAD.X R39, R43, 0x1, R39, P4 ;  /* 0x000000012b27a824 */ /* 0x000fe200020e0627 */
[----:B-1----:R-:W-:-:S04]  /*23770*/  @!P1 IADD3 R50, P5, P6, R24, UR11, R36 ;  /* 0x0000000b18329c10 */ /* 0x002fc8000febe024 */
[----:B------:R-:W-:Y:S02]  /*23780*/  @!P1 IADD3.X R51, R31, UR10, R37, P5, P6 ;  /* 0x0000000a1f339c10 */ /* 0x000fe4000afec425 */
[----:B------:R-:W-:Y:S02]  /*23790*/  LOP3.LUT P1, RZ, R0, 0x4, RZ, 0xc0, !PT ;  /* 0x0000000400ff7812 */ /* 0x000fe4000782c0ff */
[----:B----4-:R-:W-:-:S04]  /*237a0*/  LOP3.LUT R35, R35, 0xff, RZ, 0xc0, !PT ;  /* 0x000000ff23237812 */ /* 0x010fc800078ec0ff */
[----:B------:R-:W-:-:S05]  /*237b0*/  F2FP.F16.E4M3.UNPACK_B R35, R35 ;  /* 0x00000023ff23723e */ /* 0x000fca00020006ff */
[----:B------:R-:W-:-:S05]  /*237c0*/  HADD2.F32 R35, -RZ, R35.H0_H0 ;  /* 0x20000023ff237230 */ /* 0x000fca0000004100 */
[----:B------:R-:W-:-:S04]  /*237d0*/  FMUL R35, R35, UR50 ;  /* 0x0000003223237c20 */ /* 0x000fc80008400000 */
[----:B--2---:R-:W-:Y:S01]  /*237e0*/  FFMA R35, R61, UR51, R35 ;  /* 0x000000333d237c23 */ /* 0x004fe20008000023 */
[----:B------:R-:W-:Y:S01]  /*237f0*/  LOP3.LUT P4, RZ, R32, 0x2000000, RZ, 0xc0, !PT ;  /* 0x0200000020ff7812 */ /* 0x000fe2000788c0ff */
[----:B------:R-:W2:Y:S03]  /*23800*/  LDL.LU R61, [R1+0x4ec] ;  /* 0x0004ec00013d7983 */ /* 0x000ea60000300800 */
[----:B------:R-:W-:-:S05]  /*23810*/  F2FP.SATFINITE.E4M3.F32.PACK_AB_MERGE_C R35, RZ, R35, RZ ;  /* 0x00000023ff23723e */ /* 0x000fca00048070ff */
[----:B------:R0:W-:Y:S02]  /*23820*/  @!P2 STG.E.U8 desc[UR54][R38.64+0x31], R35 ;  /* 0x000031232600a986 */ /* 0x0001e4000c101136 */
[----:B0-----:R-:W-:-:S06]  /*23830*/  PRMT R35, RZ, 0x7610, R35 ;  /* 0x00007610ff237816 */ /* 0x001fcc0000000023 */
[----:B------:R-:W4:Y:S01]  /*23840*/  @!P1 LDG.E.U8 R35, desc[UR54][R14.64+0x38] ;  /* 0x000038360e239981 */ /* 0x000f22000c1e1100 */
[----:B------:R-:W-:-:S13]  /*23850*/  ISETP.LT.OR P2, PT, R30, 0x2a, !P0 ;  /* 0x0000002a1e00780c */ /* 0x000fda0004741670 */
[----:B------:R-:W0:Y:S01]  /*23860*/  @!P2 LDC.64 R36, c[0x0][0x5c0] ;  /* 0x00017000ff24ab82 */ /* 0x000e220000000a00 */
[----:B------:R-:W-:-:S04]  /*23870*/  LOP3.LUT R32, R32, 0xff7fffff, RZ, 0xc0, !PT ;  /* 0xff7fffff20207812 */ /* 0x000fc800078ec0ff */
[----:B------:R-:W-:Y:S02]  /*23880*/  @P2 LOP3.LUT R32, R32, 0x800000, RZ, 0xfc, !PT ;  /* 0x0080000020202812 */ /* 0x000fe400078efcff */
[----:B0-----:R-:W-:Y:S02]  /*23890*/  @!P2 IADD3 R42, P5, P6, R24, UR11, R36 ;  /* 0x0000000b182aac10 */ /* 0x001fe4000febe024 */
[----:B----4-:R-:W-:-:S04]  /*238a0*/  LOP3.LUT R35, R35, 0xff, RZ, 0xc0, !PT ;  /* 0x000000ff23237812 */ /* 0x010fc800078ec0ff */
[----:B------:R-:W-:-:S05]  /*238b0*/  F2FP.F16.E4M3.UNPACK_B R35, R35 ;  /* 0x00000023ff23723e */ /* 0x000fca00020006ff */
[----:B------:R-:W-:-:S05]  /*238c0*/  HADD2.F32 R35, -RZ, R35.H0_H0 ;  /* 0x20000023ff237230 */ /* 0x000fca0000004100 */
[----:B------:R-:W-:-:S04]  /*238d0*/  FMUL R35, R35, UR50 ;  /* 0x0000003223237c20 */ /* 0x000fc80008400000 */
[----:B---3--:R-:W-:Y:S01]  /*238e0*/  FFMA R35, R60, UR51, R35 ;  /* 0x000000333c237c23 */ /* 0x008fe20008000023 */
[----:B------:R-:W-:Y:S01]  /*238f0*/  @!P2 IADD3.X R43, R31, UR10, R37, P5, P6 ;  /* 0x0000000a1f2bac10 */ /* 0x000fe2000afec425 */
[----:B------:R-:W-:Y:S01]  /*23900*/  IMAD.U32 R38, RZ, RZ, UR7 ;  /* 0x00000007ff267e24 */ /* 0x000fe2000f8e00ff */
[----:B------:R-:W3:Y:S02]  /*23910*/  LDL.LU R60, [R1+0x4f0] ;  /* 0x0004f000013c7983 */ /* 0x000ee40000300800 */
[----:B------:R-:W-:-:S05]  /*23920*/  F2FP.SATFINITE.E4M3.F32.PACK_AB_MERGE_C R35, RZ, R35, RZ ;  /* 0x00000023ff23723e */ /* 0x000fca00048070ff */
[----:B------:R0:W-:Y:S02]  /*23930*/  @!P1 STG.E.U8 desc[UR54][R46.64+0x38], R35 ;  /* 0x000038232e009986 */ /* 0x0001e4000c101136 */
[----:B0-----:R-:W-:-:S06]  /*23940*/  PRMT R35, RZ, 0x7610, R35 ;  /* 0x00007610ff237816 */ /* 0x001fcc0000000023 */
[----:B------:R-:W4:Y:S01]  /*23950*/  @!P4 LDG.E.U8 R35, desc[UR54][R14.64+0x39] ;  /* 0x000039360e23c981 */ /* 0x000f22000c1e1100 */
[----:B------:R-:W-:-:S13]  /*23960*/  ISETP.LT.OR P2, PT, R30, 0x31, !P0 ;  /* 0x000000311e00780c */ /* 0x000fda0004741670 */
[----:B------:R-:W0:Y:S01]  /*23970*/  @!P2 LDC.64 R36, c[0x0][0x5c0] ;  /* 0x00017000ff24ab82 */ /* 0x000e220000000a00 */
[----:B------:R-:W-:Y:S02]  /*23980*/  ISETP.LT.OR P1, PT, R30, 0x32, !P0 ;  /* 0x000000321e00780c */ /* 0x000fe40004721670 */
[----:B0-----:R-:W-:-:S04]  /*23990*/  @!P2 IADD3 R52, P5, P6, R24, UR11, R36 ;  /* 0x0000000b1834ac10 */ /* 0x001fc8000febe024 */
[----:B------:R-:W-:-:S07]  /*239a0*/  @!P2 IADD3.X R53, R31, UR10, R37, P5, P6 ;  /* 0x0000000a1f35ac10 */ /* 0x000fce000afec425 */
        /* <DEDUP_REMOVED lines=21> */
[----:B------:R-:W-:-:S11]  /*23b00*/  LOP3.LUT R0, R0, 0xffffff7f, RZ, 0xc0, !PT ;  /* 0xffffff7f00007812 */ /* 0x000fd600078ec0ff */
[----:B------:R-:W0:Y:S01]  /*23b10*/  @!P4 LDC.64 R38, c[0x0][0x5c0] ;  /* 0x00017000ff26cb82 */ /* 0x000e220000000a00 */
[----:B----4-:R-:W-:-:S04]  /*23b20*/  LOP3.LUT R35, R35, 0xff, RZ, 0xc0, !PT ;  /* 0x000000ff23237812 */ /* 0x010fc800078ec0ff */
[----:B------:R-:W-:-:S05]  /*23b30*/  F2FP.F16.E4M3.UNPACK_B R35, R35 ;  /* 0x00000023ff23723e */ /* 0x000fca00020006ff */
[----:B------:R-:W-:-:S05]  /*23b40*/  HADD2.F32 R35, -RZ, R35.H0_H0 ;  /* 0x20000023ff237230 */ /* 0x000fca0000004100 */
[----:B------:R-:W-:-:S04]  /*23b50*/  FMUL R35, R35, UR50 ;  /* 0x0000003223237c20 */ /* 0x000fc80008400000 */
[----:B---3--:R-:W-:Y:S01]  /*23b60*/  FFMA R35, R60, UR51, R35 ;  /* 0x000000333c237c23 */ /* 0x008fe20008000023 */
[----:B------:R-:W-:Y:S01]  /*23b70*/  @P2 LOP3.LUT R0, R0, 0x80, RZ, 0xfc, !PT ;  /* 0x0000008000002812 */ /* 0x000fe200078efcff */
[----:B------:R-:W-:Y:S01]  /*23b80*/  IMAD.U32 R40, RZ, RZ, UR8 ;  /* 0x00000008ff287e24 */ /* 0x000fe2000f8e00ff */
[----:B------:R-:W3:Y:S02]  /*23b90*/  LDL.LU R60, [R1+0x4f8] ;  /* 0x0004f800013c7983 */ /* 0x000ee40000300800 */
[----:B------:R-:W-:-:S05]  /*23ba0*/  F2FP.SATFINITE.E4M3.F32.PACK_AB_MERGE_C R35, RZ, R35, RZ ;  /* 0x00000023ff23723e */ /* 0x000fca00048070ff */
[----:B------:R1:W-:Y:S02]  /*23bb0*/  @!P5 STG.E.U8 desc[UR54][R36.64+0x38], R35 ;  /* 0x000038232400d986 */ /* 0x0003e4000c101136 */
[----:B-1----:R-:W-:-:S06]  /*23bc0*/  PRMT R35, RZ, 0x7610, R35 ;  /* 0x00007610ff237816 */ /* 0x002fcc0000000023 */
[----:B------:R-:W4:Y:S01]  /*23bd0*/  @!P4 LDG.E.U8 R35, desc[UR54][R16.64+0x39] ;  /* 0x000039361023c981 */ /* 0x000f22000c1e1100 */
[----:B------:R-:W-:Y:S01]  /*23be0*/  LOP3.LUT R0, R0, 0xfffffffb, RZ, 0xc0, !PT ;  /* 0xfffffffb00007812 */ /* 0x000fe200078ec0ff */
[----:B------:R-:W-:-:S03]  /*23bf0*/  IMAD.U32 R41, RZ, RZ, UR7 ;  /* 0x00000007ff297e24 */ /* 0x000fc6000f8e00ff */
[----:B------:R-:W-:Y:S02]  /*23c00*/  @P1 LOP3.LUT R0, R0, 0x4, RZ, 0xfc, !PT ;  /* 0x0000000400001812 */ /* 0x000fe400078efcff */
[----:B------:R-:W-:-:S04]  /*23c10*/  @!P4 IADD3 R40, P1, P6, R40, UR6, R24 ;  /* 0x000000062828cc10 */ /* 0x000fc8000fe3e018 */
[----:B------:R-:W-:Y:S02]  /*23c20*/  @!P4 IADD3.X R41, R41, UR5, R31, P1, P6 ;  /* 0x000000052929cc10 */ /* 0x000fe40008fec41f */
[----:B0-----:R-:W-:Y:S02]  /*23c30*/  @!P4 IADD3 R38, P1, R40, R38, RZ ;  /* 0x000000262826c210 */ /* 0x001fe40007f3e0ff */
[----:B------:R-:W-:-:S03]  /*23c40*/  LOP3.LUT P2, RZ, R0, 0x10, RZ, 0xc0, !PT ;  /* 0x0000001000ff7812 */ /* 0x000fc6000784c0ff */
[----:B------:R-:W-:Y:S01]  /*23c50*/  @!P4 IMAD.X R39, R41, 0x1, R39, P1 ;  /* 0x000000012927c824 */ /* 0x000fe200008e0627 */
        /* <DEDUP_REMOVED lines=9> */
[----:B------:R-:W-:-:S03]  /*23cf0*/  LOP3.LUT R0, R0, 0xfffffeff, RZ, 0xc0, !PT ;  /* 0xfffffeff00007812 */ /* 0x000fc600078ec0ff */
[----:B------:R-:W1:Y:S01]  /*23d00*/  @!P3 LDC.64 R36, c[0x0][0x5c0] ;  /* 0x00017000ff24bb82 */ /* 0x000e620000000a00 */
[----:B0-----:R-:W-:-:S06]  /*23d10*/  PRMT R35, RZ, 0x7610, R35 ;  /* 0x00007610ff237816 */ /* 0x001fcc0000000023 */
[----:B------:R-:W4:Y:S01]  /*23d20*/  @!P2 LDG.E.U8 R35, desc[UR54][R18.64+0x20] ;  /* 0x000020361223a981 */ /* 0x000f22000c1e1100 */
[----:B------:R-:W-:-:S04]  /*23d30*/  @P3 LOP3.LUT R0, R0, 0x100, RZ, 0xfc, !PT ;  /* 0x0000010000003812 */ /* 0x000fc800078efcff */
[----:B------:R-:W-:Y:S02]  /*23d40*/  LOP3.LUT P1, RZ, R0, 0x8, RZ, 0xc0, !PT ;  /* 0x0000000800ff7812 */ /* 0x000fe4000782c0ff */
[----:B------:R-:W-:Y:S02]  /*23d50*/  ISETP.LT.OR P0, PT, R30, 0x3a, !P0 ;  /* 0x0000003a1e00780c */ /* 0x000fe40004701670 */
[----:B-1----:R-:W-:-:S04]  /*23d60*/  @!P3 IADD3 R54, P5, P6, R24, UR11, R36 ;  /* 0x0000000b1836bc10 */ /* 0x002fc8000febe024 */
[----:B------:R-:W-:-:S07]  /*23d70*/  @!P3 IADD3.X R55, R31, UR10, R37, P5, P6 ;  /* 0x0000000a1f37bc10 */ /* 0x000fce000afec425 */
[----:B------:R-:W0:Y:S01]  /*23d80*/  @!P0 LDC.64 R36, c[0x0][0x5c0] ;  /* 0x00017000ff248b82 */ /* 0x000e220000000a00 */
[----:B------:R-:W-:-:S04]  /*23d90*/  LOP3.LUT P3, RZ, R32, 0x1000000, RZ, 0xc0, !PT ;  /* 0x0100000020ff7812 */ /* 0x000fc8000786c0ff */
[----:B------:R-:W-:Y:S02]  /*23da0*/  ISETP.LT.OR P6, PT, R30, 0x41, !P3 ;  /* 0x000000411e00780c */ /* 0x000fe40005fc1670 */
[----:B----4-:R-:W-:-:S04]  /*23db0*/  LOP3.LUT R35, R35, 0xff, RZ, 0xc0, !PT ;  /* 0x000000ff23237812 */ /* 0x010fc800078ec0ff */
[----:B------:R-:W-:-:S05]  /*23dc0*/  F2FP.F16.E4M3.UNPACK_B R35, R35 ;  /* 0x00000023ff23723e */ /* 0x000fca00020006ff */
[----:B------:R-:W-:-:S05]  /*23dd0*/  HADD2.F32 R35, -RZ, R35.H0_H0 ;  /* 0x20000023ff237230 */ /* 0x000fca0000004100 */
[----:B------:R-:W-:-:S04]  /*23de0*/  FMUL R35, R35, UR50 ;  /* 0x0000003223237c20 */ /* 0x000fc80008400000 */
[----:B---3--:R-:W-:Y:S01]  /*23df0*/  FFMA R35, R60, UR51, R35 ;  /* 0x000000333c237c23 */ /* 0x008fe20008000023 */
[----:B0-----:R-:W-:Y:S01]  /*23e00*/  @!P0 IADD3 R40, P4, P5, R24, UR11, R36 ;  /* 0x0000000b18288c10 */ /* 0x001fe2000fd9e024 */
[----:B------:R-:W-:Y:S01]  /*23e10*/  IMAD.U32 R38, RZ, RZ, UR7 ;  /* 0x00000007ff267e24 */ /* 0x000fe2000f8e00ff */
[----:B------:R-:W-:Y:S01]  /*23e20*/  LOP3.LUT R32, R32, 0xffefffff, RZ, 0xc0, !PT ;  /* 0xffefffff20207812 */ /* 0x000fe200078ec0ff */
[----:B------:R-:W3:Y:S01]  /*23e30*/  LDL.LU R60, [R1+0x500] ;  /* 0x00050000013c7983 */ /* 0x000ee20000300800 */
[----:B------:R-:W-:-:S05]  /*23e40*/  F2FP.SATFINITE.E4M3.F32.PACK_AB_MERGE_C R35, RZ, R35, RZ ;  /* 0x00000023ff23723e */ /* 0x000fca00048070ff */
[----:B------:R0:W-:Y:S02]  /*23e50*/  @!P2 STG.E.U8 desc[UR54][R48.64+0x20], R35 ;  /* 0x000020233000a986 */ /* 0x0001e4000c101136 */
[----:B0-----:R-:W-:-:S06]  /*23e60*/  PRMT R35, RZ, 0x7610, R35 ;  /* 0x00007610ff237816 */ /* 0x001fcc0000000023 */
[----:B------:R-:W4:Y:S01]  /*23e70*/  @!P1 LDG.E.U8 R35, desc[UR54][R18.64+0x21] ;  /* 0x0000213612239981 */ /* 0x000f22000c1e1100 */
[----:B------:R-:W-:Y:S02]  /*23e80*/  @!P0 IADD3.X R41, R31, UR10, R37, P4, P5 ;  /* 0x0000000a1f298c10 */ /* 0x000fe4000a7ea425 */
[----:B------:R-:W0:Y:S01]  /*23e90*/  @!P6 LDC.64 R36, c[0x0][0x5c0] ;  /* 0x00017000ff24eb82 */ /* 0x000e220000000a00 */
[----:B------:R-:W-:Y:S02]  /*23ea0*/  @P0 LOP3.LUT R32, R32, 0x100000, RZ, 0xfc, !PT ;  /* 0x0010000020200812 */ /* 0x000fe400078efcff */
[----:B------:R-:W-:Y:S02]  /*23eb0*/  ISETP.LT.OR P0, PT, R30, 0x42, !P3 ;  /* 0x000000421e00780c */ /* 0x000fe40005f01670 */
[----:B0-----:R-:W-:-:S04]  /*23ec0*/  @!P6 IADD3 R56, P4, P5, R24, UR8, R36 ;  /* 0x000000081838ec10 */ /* 0x001fc8000fd9e024 */
[----:B------:R-:W-:-:S07]  /*23ed0*/  @!P6 IADD3.X R57, R31, UR7, R37, P4, P5 ;  /* 0x000000071f39ec10 */ /* 0x000fce000a7ea425 */
[----:B------:R-:W0:Y:S02]  /*23ee0*/  @!P0 LDC.64 R36, c[0x0][0x5c0] ;  /* 0x00017000ff248b82 */ /* 0x000e240000000a00 */
[----:B0-----:R-:W-:-:S04]  /*23ef0*/  @!P0 IADD3 R48, P4, P5, R24, UR8, R36 ;  /* 0x0000000818308c10 */ /* 0x001fc8000fd9e024 */
[----:B------:R-:W-:Y:S02]  /*23f00*/  @!P0 IADD3.X R49, R31, UR7, R37, P4, P5 ;  /* 0x000000071f318c10 */ /* 0x000fe4000a7ea425 */
[----:B------:R-:W-:-:S04]  /*23f10*/  ISETP.GE.AND P0, PT, R9, 0x109, PT ;  /* 0x000001090900780c */ /* 0x000fc80003f06270 */
        /* <DEDUP_REMOVED lines=19> */
[----:B----4-:R-:W-:-:S04]  /*24050*/  LOP3.LUT R35, R35, 0xff, RZ, 0xc0, !PT ;  /* 0x000000ff23237812 */ /* 0x010fc800078ec0ff */
[----:B------:R-:W-:-:S05]  /*24060*/  F2FP.F16.E4M3.UNPACK_B R35, R35 ;  /* 0x00000023ff23723e */ /* 0x000fca00020006ff */
[----:B------:R-:W-:-:S05]  /*24070*/  HADD2.F32 R35, -RZ, R35.H0_H0 ;  /* 0x20000023ff237230 */ /* 0x000fca0000004100 */
[----:B------:R-:W-:-:S04]  /*24080*/  FMUL R35, R35, UR50 ;  /* 0x0000003223237c20 */ /* 0x000fc80008400000 */
[----:B---3--:R-:W-:Y:S01]  /*24090*/  FFMA R35, R60, UR51, R35 ;  /* 0x000000333c237c23 */ /* 0x008fe20008000023 */
[----:B------:R-:W-:Y:S01]  /*240a0*/  IMAD.U32 R44, RZ, RZ, UR8 ;  /* 0x00000008ff2c7e24 */ /* 0x000fe2000f8e00ff */
[----:B------:R-:W3:Y:S03]  /*240b0*/  LDL.LU R60, [R1+0x508] ;  /* 0x00050800013c7983 */ /* 0x000ee60000300800 */
[----:B------:R-:W-:Y:S01]  /*240c0*/  F2FP.SATFINITE.E4M3.F32.PACK_AB_MERGE_C R35, RZ, R35, RZ ;  /* 0x00000023ff23723e */ /* 0x000fe200048070ff */
[----:B------:R-:W-:Y:S01]  /*240d0*/  IMAD.U32 R45, RZ, RZ, UR7 ;  /* 0x00000007ff2d7e24 */ /* 0x000fe2000f8e00ff */
[----:B------:R-:W-:Y:S01]  /*240e0*/  @!P4 IADD3 R44, P1, P6, R44, UR11, R24 ;  /* 0x0000000b2c2ccc10 */ /* 0x000fe2000fe3e018 */
[----:B------:R-:W4:Y:S04]  /*240f0*/  LDL.LU R63, [R1+0x50c] ;  /* 0x00050c00013f7983 */ /* 0x000f280000300800 */
[----:B------:R1:W-:Y:S01]  /*24100*/  @!P5 STG.E.U8 desc[UR54][R36.64+0x20], R35 ;  /* 0x000020232400d986 */ /* 0x0003e2000c101136 */
[----:B------:R-:W-:-:S02]  /*24110*/  @!P4 IADD3.X R45, R45, UR10, R31, P1, P6 ;  /* 0x0000000a2d2dcc10 */ /* 0x000fc40008fec41f */
[----:B------:R-:W-:Y:S01]  /*24120*/  ISETP.LT.OR P2, PT, R30, 0x49, !P3 ;  /* 0x000000491e00780c */ /* 0x000fe20005f41670 */
[----:B------:R-:W4:Y:S01]  /*24130*/  LDL.LU R62, [R1+0x510] ;  /* 0x00051000013e7983 */ /* 0x000f220000300800 */
[----:B-1----:R-:W-:Y:S02]  /*24140*/  PRMT R35, RZ, 0x7610, R35 ;  /* 0x00007610ff237816 */ /* 0x002fe40000000023 */
[----:B0-----:R-:W-:-:S09]  /*24150*/  @!P4 IADD3 R38, P1, R44, R38, RZ ;  /* 0x000000262c26c210 */ /* 0x001fd20007f3e0ff */
[----:B------:R-:W0:Y:S01]  /*24160*/  @!P2 LDC.64 R36, c[0x0][0x5c0] ;  /* 0x00017000ff24ab82 */ /* 0x000e220000000a00 */
[----:B------:R-:W2:Y:S01]  /*24170*/  @!P4 LDG.E.U8 R35, desc[UR54][R20.64+0x21] ;  /* 0x000021361423c981 */ /* 0x000ea2000c1e1100 */
[----:B------:R-:W-:Y:S01]  /*24180*/  @!P4 IMAD.X R39, R45, 0x1, R39, P1 ;  /* 0x000000012d27c824 */ /* 0x000fe200008e0627 */
[----:B------:R-:W-:Y:S02]  /*24190*/  LOP3.LUT P1, RZ, R32, 0x400000, RZ, 0xc0, !PT ;  /* 0x0040000020ff7812 */ /* 0x000fe4000782c0ff */
[----:B--2---:R-:W-:-:S04]  /*241a0*/  LOP3.LUT R35, R35, 0xff, RZ, 0xc0, !PT ;  /* 0x000000ff23237812 */ /* 0x004fc800078ec0ff */
[----:B------:R-:W-:-:S05]  /*241b0*/  F2FP.F16.E4M3.UNPACK_B R35, R35 ;  /* 0x00000023ff23723e */ /* 0x000fca00020006ff */
[----:B------:R-:W-:-:S05]  /*241c0*/  HADD2.F32 R35, -RZ, R35.H0_H0 ;  /* 0x20000023ff237230 */ /* 0x000fca0000004100 */
[----:B------:R-:W-:-:S04]  /*241d0*/  FMUL R35, R35, UR50 ;  /* 0x0000003223237c20 */ /* 0x000fc80008400000 */
[----:B------:R-:W-:-:S05]  /*241e0*/  FFMA R35, R61, UR51, R35 ;  /* 0x000000333d237c23 */ /* 0x000fca0008000023 */
[----:B------:R-:W-:-:S05]  /*241f0*/  F2FP.SATFINITE.E4M3.F32.PACK_AB_MERGE_C R35, RZ, R35, RZ ;  /* 0x00000023ff23723e */ /* 0x000fca00048070ff */
[----:B------:R1:W-:Y:S02]  /*24200*/  @!P4 STG.E.U8 desc[UR54][R38.64+0x21], R35 ;  /* 0x000021232600c986 */ /* 0x0003e4000c101136 */
[----:B-1----:R-:W-:-:S06]  /*24210*/  PRMT R35, RZ, 0x7610, R35 ;  /* 0x00007610ff237816 */ /* 0x002fcc0000000023 */
[----:B------:R-:W2:Y:S01]  /*24220*/  @!P1 LDG.E.U8 R35, desc[UR54][R18.64+0x28] ;  /* 0x0000283612239981 */ /* 0x000ea2000c1e1100 */
[----:B0-----:R-:W-:-:S04]  /*24230*/  @!P2 IADD3 R58, P5, P6, R24, UR8, R36 ;  /* 0x00000008183aac10 */ /* 0x001fc8000febe024 */
[----:B------:R-:W-:Y:S02]  /*24240*/  @!P2 IADD3.X R59, R31, UR7, R37, P5, P6 ;  /* 0x000000071f3bac10 */ /* 0x000fe4000afec425 */
[----:B------:R-:W-:Y:S02]  /*24250*/  LOP3.LUT P2, RZ, R32, 0x800000, RZ, 0xc0, !PT ;  /* 0x0080000020ff7812 */ /* 0x000fe4000784c0ff */
[----:B------:R-:W-:-:S13]  /*24260*/  ISETP.LT.OR P6, PT, R30, 0x4a, !P3 ;  /* 0x0000004a1e00780c */ /* 0x000fda0005fc1670 */
[----:B------:R-:W0:Y:S02]  /*24270*/  @!P6 LDC.64 R36, c[0x0][0x5c0] ;  /* 0x00017000ff24eb82 */ /* 0x000e240000000a00 */
[----:B0-----:R-:W-:Y:S02]  /*24280*/  @!P6 IADD3 R44, P4, P5, R24, UR8, R36 ;  /* 0x00000008182cec10 */ /* 0x001fe4000fd9e024 */
[----:B--2---:R-:W-:-:S04]  /*24290*/  LOP3.LUT R35, R35, 0xff, RZ, 0xc0, !PT ;  /* 0x000000ff23237812 */ /* 0x004fc800078ec0ff */
[----:B------:R-:W-:-:S05]  /*242a0*/  F2FP.F16.E4M3.UNPACK_B R35, R35 ;  /* 0x00000023ff23723e */ /* 0x000fca00020006ff */
[----:B------:R-:W-:-:S05]  /*242b0*/  HADD2.F32 R35, -RZ, R35.H0_H0 ;  /* 0x20000023ff237230 */ /* 0x000fca0000004100 */
[----:B------:R-:W-:-:S04]  /*242c0*/  FMUL R35, R35, UR50 ;  /* 0x0000003223237c20 */ /* 0x000fc80008400000 */
[----:B---3--:R-:W-:-:S05]  /*242d0*/  FFMA R35, R60, UR51, R35 ;  /* 0x000000333c237c23 */ /* 0x008fca0008000023 */
[----:B------:R-:W-:-:S05]  /*242e0*/  F2FP.SATFINITE.E4M3.F32.PACK_AB_MERGE_C R35, RZ, R35, RZ ;  /* 0x00000023ff23723e */ /* 0x000fca00048070ff */
[----:B------:R0:W-:Y:S02]  /*242f0*/  @!P1 STG.E.U8 desc[UR54][R50.64+0x28], R35 ;  /* 0x0000282332009986 */ /* 0x0001e4000c101136 */
[----:B0-----:R-:W-:-:S06]  /*24300*/  PRMT R35, RZ, 0x7610, R35 ;  /* 0x00007610ff237816 */ /* 0x001fcc0000000023 */
[----:B------:R-:W2:Y:S01]  /*24310*/  @!P2 LDG.E.U8 R35, desc[UR54][R18.64+0x29] ;  /* 0x000029361223a981 */ /* 0x000ea2000c1e1100 */
[----:B------:R-:W-:Y:S02]  /*24320*/  @!P6 IADD3.X R45, R31, UR7, R37, P4, P5 ;  /* 0x000000071f2dec10 */ /* 0x000fe4000a7ea425 */
[----:B------:R-:W-:-:S13]  /*24330*/  ISETP.LT.OR P6, PT, R30, 0x51, !P3 ;  /* 0x000000511e00780c */ /* 0x000fda0005fc1670 */
[----:B------:R-:W0:Y:S02]  /*24340*/  @!P6 LDC.64 R36, c[0x0][0x5c0] ;  /* 0x00017000ff24eb82 */ /* 0x000e240000000a00 */
[----:B0-----:R-:W-:-:S04]  /*24350*/  @!P6 IADD3 R60, P4, P5, R24, UR8, R36 ;  /* 0x00000008183cec10 */ /* 0x001fc8000fd9e024 */
[----:B------:R-:W-:Y:S02]  /*24360*/  @!P6 IADD3.X R61, R31, UR7, R37, P4, P5 ;  /* 0x000000071f3dec10 */ /* 0x000fe4000a7ea425 */
[----:B------:R-:W-:-:S13]  /*24370*/  ISETP.LT.OR P6, PT, R30, 0x52, !P3 ;  /* 0x000000521e00780c */ /* 0x000fda0005fc1670 */
[----:B------:R-:W0:Y:S02]  /*24380*/  @!P6 LDC.64 R36, c[0x0][0x5c0] ;  /* 0x00017000ff24eb82 */ /* 0x000e240000000a00 */
[----:B0-----:R-:W-:-:S04]  /*24390*/  @!P6 IADD3 R64, P4, P5, R24, UR8, R36 ;  /* 0x000000081840ec10 */ /* 0x001fc8000fd9e024 */
[----:B------:R-:W-:Y:S02]  /*243a0*/  @!P6 IADD3.X R65, R31, UR7, R37, P4, P5 ;  /* 0x000000071f41ec10 */ /* 0x000fe4000a7ea425 */
[----:B------:R-:W-:-:S13]  /*243b0*/  ISETP.LT.OR P4, PT, R30, 0x29, !P0 ;  /* 0x000000291e00780c */ /* 0x000fda0004781670 */
[----:B------:R-:W0:Y:S01]  /*243c0*/  @!P4 LDC.64 R36, c[0x0][0x5c0] ;  /* 0x00017000ff24cb82 */ /* 0x000e220000000a00 */
[----:B------:R-:W-:Y:S01]  /*243d0*/  IMAD.U32 R38, RZ, RZ, UR7 ;  /* 0x00000007ff267e24 */ /* 0x000fe2000f8e00ff */
        /* <DEDUP_REMOVED lines=13> */
[----:B------:R-:W3:Y:S01]  /*244b0*/  @!P4 LDG.E.U8 R35, desc[UR54][R20.64+0x28] ;  /* 0x000028361423c981 */ /* 0x000ee2000c1e1100 */
[----:B------:R-:W-:Y:S01]  /*244c0*/  @!P4 IMAD.X R37, R38, 0x1, R37, P2 ;  /* 0x000000012625c824 */ /* 0x000fe200010e0625 */
[----:B------:R-:W-:Y:S02]  /*244d0*/  ISETP.LT.OR P2, PT, R30, 0x2a, !P0 ;  /* 0x0000002a1e00780c */ /* 0x000fe40004741670 */
[----:B---3--:R-:W-:-:S11]  /*244e0*/  LOP3.LUT R35, R35, 0xff, RZ, 0xc0, !PT ;  /* 0x000000ff23237812 */ /* 0x008fd600078ec0ff */
[----:B------:R-:W0:Y:S01]  /*244f0*/  @!P2 LDC.64 R38, c[0x0][0x5c0] ;  /* 0x00017000ff26ab82 */ /* 0x000e220000000a00 */
[----:B------:R-:W-:-:S05]  /*24500*/  F2FP.F16.E4M3.UNPACK_B R35, R35 ;  /* 0x00000023ff23723e */ /* 0x000fca00020006ff */
[----:B------:R-:W-:-:S05]  /*24510*/  HADD2.F32 R35, -RZ, R35.H0_H0 ;  /* 0x20000023ff237230 */ /* 0x000fca0000004100 */
[----:B------:R-:W-:-:S04]  /*24520*/  FMUL R35, R35, UR50 ;  /* 0x0000003223237c20 */ /* 0x000fc80008400000 */
[----:B------:R-:W-:Y:S01]  /*24530*/  FFMA R35, R62, UR51, R35 ;  /* 0x000000333e237c23 */ /* 0x000fe20008000023 */
[----:B------:R-:W-:Y:S01]  /*24540*/  ISETP.LT.OR P0, PT, R30, 0x59, !P3 ;  /* 0x000000591e00780c */ /* 0x000fe20005f01670 */
[----:B------:R-:W-:Y:S01]  /*24550*/  IMAD.U32 R42, RZ, RZ, UR8 ;  /* 0x00000008ff2a7e24 */ /* 0x000fe2000f8e00ff */
[----:B------:R-:W3:Y:S02]  /*24560*/  LDL.LU R62, [R1+0x518] ;  /* 0x00051800013e7983 */ /* 0x000ee40000300800 */
[----:B------:R-:W-:Y:S01]  /*24570*/  F2FP.SATFINITE.E4M3.F32.PACK_AB_MERGE_C R35, RZ, R35, RZ ;  /* 0x00000023ff23723e */ /* 0x000fe200048070ff */
[----:B------:R-:W-:Y:S01]  /*24580*/  IMAD.U32 R43, RZ, RZ, UR7 ;  /* 0x00000007ff2b7e24 */ /* 0x000fe2000f8e00ff */
[----:B------:R-:W-:Y:S01]  /*24590*/  @!P2 IADD3 R42, P5, P6, R42, UR11, R24 ;  /* 0x0000000b2a2aac10 */ /* 0x000fe2000febe018 */
[----:B------:R-:W4:Y:S04]  /*245a0*/  LDL.LU R68, [R1+0x51c] ;  /* 0x00051c0001447983 */ /* 0x000f280000300800 */
[----:B------:R1:W-:Y:S01]  /*245b0*/  @!P4 STG.E.U8 desc[UR54][R36.64+0x28], R35 ;  /* 0x000028232400c986 */ /* 0x0003e2000c101136 */
[----:B------:R-:W-:-:S02]  /*245c0*/  @!P2 IADD3.X R43, R43, UR10, R31, P5, P6 ;  /* 0x0000000a2b2bac10 */ /* 0x000fc4000afec41f */
[----:B------:R-:W-:Y:S01]  /*245d0*/  LOP3.LUT P1, RZ, R32, 0x200000, RZ, 0xc0, !PT ;  /* 0x0020000020ff7812 */ /* 0x000fe2000782c0ff */
[----:B------:R-:W4:Y:S01]  /*245e0*/  LDL.LU R69, [R1+0x520] ;  /* 0x0005200001457983 */ /* 0x000f220000300800 */
[----:B-1----:R-:W-:Y:S01]  /*245f0*/  PRMT R35, RZ, 0x7610, R35 ;  /* 0x00007610ff237816 */ /* 0x002fe20000000023 */
[----:B------:R-:W1:Y:S05]  /*24600*/  @!P0 LDC.64 R36, c[0x0][0x5c0] ;  /* 0x00017000ff248b82 */ /* 0x000e6a0000000a00 */
[----:B------:R-:W2:Y:S01]  /*24610*/  @!P2 LDG.E.U8 R35, desc[UR54][R20.64+0x29] ;  /* 0x000029361423a981 */ /* 0x000ea2000c1e1100 */
[----:B0-----:R-:W-:-:S05]  /*24620*/  @!P2 IADD3 R38, P4, R42, R38, RZ ;  /* 0x000000262a26a210 */ /* 0x001fca0007f9e0ff */
[----:B------:R-:W-:Y:S01]  /*24630*/  @!P2 IMAD.X R39, R43, 0x1, R39, P4 ;  /* 0x000000012b27a824 */ /* 0x000fe200020e0627 */
[----:B-1----:R-:W-:-:S04]  /*24640*/  @!P0 IADD3 R66, P5, P6, R24, UR8, R36 ;  /* 0x0000000818428c10 */ /* 0x002fc8000febe024 */
[----:B------:R-:W-:Y:S02]  /*24650*/  @!P0 IADD3.X R67, R31, UR7, R37, P5, P6 ;  /* 0x000000071f438c10 */ /* 0x000fe4000afec425 */
        /* <DEDUP_REMOVED lines=8> */
[----:B0-----:R-:W-:-:S06]  /*246e0*/  PRMT R35, RZ, 0x7610, R35 ;  /* 0x00007610ff237816 */ /* 0x001fcc0000000023 */
[----:B------:R-:W2:Y:S01]  /*246f0*/  @!P6 LDG.E.U8 R35, desc[UR54][R18.64+0x30] ;  /* 0x000030361223e981 */ /* 0x000ea2000c1e1100 */
[----:B------:R-:W-:Y:S02]  /*24700*/  LOP3.LUT P0, RZ, R0, 0x4, RZ, 0xc0, !PT ;  /* 0x0000000400ff7812 */ /* 0x000fe4000780c0ff */
[----:B------:R-:W-:Y:S02]  /*24710*/  ISETP.LT.OR P5, PT, R30, 0x5a, !P3 ;  /* 0x0000005a1e00780c */ /* 0x000fe40005fa1670 */
[----:B------:R-:W-:-:S11]  /*24720*/  LOP3.LUT R32, R32, 0xfffbffff, RZ, 0xc0, !PT ;  /* 0xfffbffff20207812 */ /* 0x000fd600078ec0ff */
[----:B------:R-:W0:Y:S01]  /*24730*/  @!P5 LDC.64 R36, c[0x0][0x5c0] ;  /* 0x00017000ff24db82 */ /* 0x000e220000000a00 */
[----:B------:R-:W-:Y:S02]  /*24740*/  @P3 LOP3.LUT R32, R32, 0x40000, RZ, 0xfc, !PT ;  /* 0x0004000020203812 */ /* 0x000fe400078efcff */
[----:B------:R-:W-:Y:S02]  /*24750*/  ISETP.LT.OR P3, PT, R30, 0x41, !P1 ;  /* 0x000000411e00780c */ /* 0x000fe40004f61670 */
        /* <DEDUP_REMOVED lines=11> */
[----:B------:R-:W0:Y:S01]  /*24810*/  @!P3 LDC.64 R36, c[0x0][0x5c0] ;  /* 0x00017000ff24bb82 */ /* 0x000e220000000a00 */
[----:B------:R-:W-:-:S04]  /*24820*/  LOP3.LUT R0, R0, 0xffffefff, RZ, 0xc0, !PT ;  /* 0xffffefff00007812 */ /* 0x000fc800078ec0ff */
[----:B------:R-:W-:Y:S02]  /*24830*/  @P3 LOP3.LUT R0, R0, 0x1000, RZ, 0xfc, !PT ;  /* 0x0000100000003812 */ /* 0x000fe400078efcff */
[----:B0-----:R-:W-:-:S04]  /*24840*/  @!P3 IADD3 R62, P2, P4, R24, UR6, R36 ;  /* 0x00000006183ebc10 */ /* 0x001fc8000fc5e024 */
[----:B------:R-:W-:Y:S02]  /*24850*/  @!P3 IADD3.X R63, R31, UR5, R37, P2, P4 ;  /* 0x000000051f3fbc10 */ /* 0x000fe400097e8425 */
[----:B------:R-:W-:-:S13]  /*24860*/  ISETP.LT.OR P3, PT, R30, 0x42, !P1 ;  /* 0x000000421e00780c */ /* 0x000fda0004f61670 */
[----:B------:R-:W0:Y:S01]  /*24870*/  @!P3 LDC.64 R36, c[0x0][0x5c0] ;  /* 0x00017000ff24bb82 */ /* 0x000e220000000a00 */
[----:B------:R-:W-:-:S04]  /*24880*/  LOP3.LUT R0, R0, 0xffffff7f, RZ, 0xc0, !PT ;  /* 0xffffff7f00007812 */ /* 0x000fc800078ec0ff */
[----:B------:R-:W-:Y:S02]  /*24890*/  @P3 LOP3.LUT R0, R0, 0x80, RZ, 0xfc, !PT ;  /* 0x0000008000003812 */ /* 0x000fe400078efcff */
[----:B0-----:R-:W-:-:S04]  /*248a0*/  @!P3 IADD3 R52, P2, P4, R24, UR6, R36 ;  /* 0x000000061834bc10 */ /* 0x001fc8000fc5e024 */
[----:B------:R-:W-:Y:S02]  /*248b0*/  @!P3 IADD3.X R53, R31, UR5, R37, P2, P4 ;  /* 0x000000051f35bc10 */ /* 0x000fe400097e8425 */
[----:B------:R-:W-:-:S04]  /*248c0*/  ISETP.GE.AND P3, PT, R9, 0x109, PT ;  /* 0x000001090900780c */ /* 0x000fc80003f66270 */
        /* <DEDUP_REMOVED lines=18> */
[C---:B------:R-:W-:Y:S02]  /*249f0*/  ISETP.LT.OR P2, PT, R30.reuse, 0x32, !P3 ;  /* 0x000000321e00780c */ /* 0x040fe40005f41670 */
[----:B------:R-:W-:-:S11]  /*24a00*/  ISETP.LT.OR P0, PT, R30, 0x49, !P1 ;  /* 0x000000491e00780c */ /* 0x000fd60004f01670 */
[----:B------:R-:W0:Y:S01]  /*24a10*/  @!P2 LDC.64 R38, c[0x0][0x5c0] ;  /* 0x00017000ff26ab82 */ /* 0x000e220000000a00 */
[----:B---3--:R-:W-:-:S04]  /*24a20*/  LOP3.LUT R35, R35, 0xff, RZ, 0xc0, !PT ;  /* 0x000000ff23237812 */ /* 0x008fc800078ec0ff */
[----:B------:R-:W-:-:S05]  /*24a30*/  F2FP.F16.E4M3.UNPACK_B R35, R35 ;  /* 0x00000023ff23723e */ /* 0x000fca00020006ff */
[----:B------:R-:W-:-:S05]  /*24a40*/  HADD2.F32 R35, -RZ, R35.H0_H0 ;  /* 0x20000023ff237230 */ /* 0x000fca0000004100 */
[----:B------:R-:W-:-:S04]  /*24a50*/  FMUL R35, R35, UR50 ;  /* 0x0000003223237c20 */ /* 0x000fc80008400000 */
[----:B------:R-:W-:Y:S01]  /*24a60*/  FFMA R35, R69, UR51, R35 ;  /* 0x0000003345237c23 */ /* 0x000fe20008000023 */
[----:B------:R-:W-:Y:S01]  /*24a70*/  IMAD.U32 R42, RZ, RZ, UR8 ;  /* 0x00000008ff2a7e24 */ /* 0x000fe2000f8e00ff */
[----:B------:R-:W3:Y:S03]  /*24a80*/  LDL.LU R69, [R1+0x528] ;  /* 0x0005280001457983 */ /* 0x000ee60000300800 */
[----:B------:R-:W-:-:S05]  /*24a90*/  F2FP.SATFINITE.E4M3.F32.PACK_AB_MERGE_C R35, RZ, R35, RZ ;  /* 0x00000023ff23723e */ /* 0x000fca00048070ff */
[----:B------:R1:W-:Y:S02]  /*24aa0*/  @!P4 STG.E.U8 desc[UR54][R36.64+0x30], R35 ;  /* 0x000030232400c986 */ /* 0x0003e4000c101136 */
[----:B-1----:R-:W-:Y:S01]  /*24ab0*/  PRMT R35, RZ, 0x7610, R35 ;  /* 0x00007610ff237816 */ /* 0x002fe20000000023 */
[----:B------:R-:W1:Y:S05]  /*24ac0*/  @!P0 LDC.64 R36, c[0x0][0x5c0] ;  /* 0x00017000ff248b82 */ /* 0x000e6a0000000a00 */
[----:B------:R-:W4:Y:S01]  /*24ad0*/  @!P2 LDG.E.U8 R35, desc[UR54][R20.64+0x31] ;  /* 0x000031361423a981 */ /* 0x000f22000c1e1100 */
[----:B------:R-:W-:Y:S01]  /*24ae0*/  IMAD.U32 R43, RZ, RZ, UR7 ;  /* 0x00000007ff2b7e24 */ /* 0x000fe2000f8e00ff */
[----:B------:R-:W-:-:S04]  /*24af0*/  @!P2 IADD3 R42, P5, P6, R42, UR11, R24 ;  /* 0x0000000b2a2aac10 */ /* 0x000fc8000febe018 */
[----:B------:R-:W-:Y:S02]  /*24b00*/  @!P2 IADD3.X R43, R43, UR10, R31, P5, P6 ;  /* 0x0000000a2b2bac10 */ /* 0x000fe4000afec41f */
[----:B0-----:R-:W-:-:S05]  /*24b10*/  @!P2 IADD3 R38, P4, R42, R38, RZ ;  /* 0x000000262a26a210 */ /* 0x001fca0007f9e0ff */
        /* <DEDUP_REMOVED lines=33> */
[----:B------:R-:W-:Y:S02]  /*24d30*/  @!P5 IADD3.X R71, R31, UR5, R37, P2, P4 ;  /* 0x000000051f47dc10 */ /* 0x000fe400097e8425 */
        /* <DEDUP_REMOVED lines=12> */
[----:B------:R-:W-:Y:S01]  /*24e00*/  F2FP.SATFINITE.E4M3.F32.PACK_AB_MERGE_C R35, RZ, R35, RZ ;  /* 0x00000023ff23723e */ /* 0x000fe200048070ff */
[----:B------:R-:W-:Y:S01]  /*24e10*/  IMAD.U32 R39, RZ, RZ, UR7 ;  /* 0x00000007ff277e24 */ /* 0x000fe2000f8e00ff */
[----:B------:R-:W4:Y:S04]  /*24e20*/  LDL.LU R74, [R1+0x538] ;  /* 0x00053800014a7983 */ /* 0x000f280000300800 */
[----:B------:R1:W-:Y:S04]  /*24e30*/  @!P0 STG.E.U8 desc[UR54][R40.64+0x39], R35 ;  /* 0x0000392328008986 */ /* 0x0003e8000c101136 */
[----:B------:R-:W4:Y:S01]  /*24e40*/  LDL.LU R75, [R1+0x53c] ;  /* 0x00053c00014b7983 */ /* 0x000f220000300800 */
        /* <DEDUP_REMOVED lines=8> */
[----:B---3--:R-:W-:-:S04]  /*24ed0*/  LOP3.LUT R35, R35, 0xff, RZ, 0xc0, !PT ;  /* 0x000000ff23237812 */ /* 0x008fc800078ec0ff */
[----:B------:R-:W-:-:S05]  /*24ee0*/  F2FP.F16.E4M3.UNPACK_B R35, R35 ;  /* 0x00000023ff23723e */ /* 0x000fca00020006ff */
[----:B------:R-:W-:-:S05]  /*24ef0*/  HADD2.F32 R35, -RZ, R35.H0_H0 ;  /* 0x20000023ff237230 */ /* 0x000fca0000004100 */
[----:B------:R-:W-:-:S04]  /*24f00*/  FMUL R35, R35, UR50 ;  /* 0x0000003223237c20 */ /* 0x000fc80008400000 */
[----:B------:R-:W-:-:S05]  /*24f10*/  FFMA R35, R69, UR51, R35 ;  /* 0x0000003345237c23 */ /* 0x000fca0008000023 */
[----:B------:R-:W-:-:S05]  /*24f20*/  F2FP.SATFINITE.E4M3.F32.PACK_AB_MERGE_C R35, RZ, R35, RZ ;  /* 0x00000023ff23723e */ /* 0x000fca00048070ff */
[----:B------:R0:W-:Y:S02]  /*24f30*/  @!P2 STG.E.U8 desc[UR54][R36.64+0x38], R35 ;  /* 0x000038232400a986 */ /* 0x0001e4000c101136 */
[----:B0-----:R-:W-:Y:S01]  /*24f40*/  PRMT R35, RZ, 0x7610, R35 ;  /* 0x00007610ff237816 */ /* 0x001fe20000000023 */
[----:B------:R-:W0:Y:S05]  /*24f50*/  @!P4 LDC.64 R36, c[0x0][0x5c0] ;  /* 0x00017000ff24cb82 */ /* 0x000e2a0000000a00 */
[----:B------:R-:W3:Y:S01]  /*24f60*/  @!P4 LDG.E.U8 R35, desc[UR54][R20.64+0x39] ;  /* 0x000039361423c981 */ /* 0x000ee2000c1e1100 */
[----:B------:R-:W-:-:S05]  /*24f70*/  IMAD.U32 R38, RZ, RZ, UR8 ;  /* 0x00000008ff267e24 */ /* 0x000fca000f8e00ff */
[----:B------:R-:W-:Y:S02]  /*24f80*/  @!P4 IADD3 R38, P5, P6, R38, UR11, R24 ;  /* 0x0000000b2626cc10 */ /* 0x000fe4000febe018 */
[----:B------:R-:W-:Y:S02]  /*24f90*/  LOP3.LUT P0, RZ, R32, 0x80000, RZ, 0xc0, !PT ;  /* 0x0008000020ff7812 */ /* 0x000fe4000780c0ff */
[----:B------:R-:W-:Y:S02]  /*24fa0*/  @!P4 IADD3.X R39, R39, UR10, R31, P5, P6 ;  /* 0x0000000a2727cc10 */ /* 0x000fe4000afec41f */
[----:B0-----:R-:W-:-:S05]  /*24fb0*/  @!P4 IADD3 R36, P2, R38, R36, RZ ;  /* 0x000000242624c210 */ /* 0x001fca0007f5e0ff */
[----:B------:R-:W-:Y:S01]  /*24fc0*/  @!P4 IMAD.X R37, R39, 0x1, R37, P2 ;  /* 0x000000012725c824 */ /* 0x000fe200010e0625 */
[----:B------:R-:W-:-:S13]  /*24fd0*/  ISETP.LT.OR P2, PT, R30, 0x21, !P0 ;  /* 0x000000211e00780c */ /* 0x000fda0004741670 */
[----:B------:R-:W-:Y:S02]  /*24fe0*/  @!P2 IMAD.MOV.U32 R38, RZ, RZ, R24 ;  /* 0x000000ffff26a224 */ /* 0x000fe400078e0018 */
[----:B------:R-:W-:Y:S02]  /*24ff0*/  @!P2 IMAD.MOV.U32 R39, RZ, RZ, R31 ;  /* 0x000000ffff27a224 */ /* 0x000fe400078e001f */
[----:B------:R-:W-:Y:S01]  /*25000*/  @!P2 IMAD.WIDE.U32 R38, R10, 0x180, R38 ;  /* 0x000001800a26a825 */ /* 0x000fe200078e0026 */
[----:B---3--:R-:W-:-:S04]  /*25010*/  LOP3.LUT R35, R35, 0xff, RZ, 0xc0, !PT ;  /* 0x000000ff23237812 */ /* 0x008fc800078ec0ff */
[----:B------:R-:W-:-:S05]  /*25020*/  F2FP.F16.E4M3.UNPACK_B R35, R35 ;  /* 0x00000023ff23723e */ /* 0x000fca00020006ff */
[----:B------:R-:W-:-:S05]  /*25030*/  HADD2.F32 R35, -RZ, R35.H0_H0 ;  /* 0x20000023ff237230 */ /* 0x000fca0000004100 */
[----:B------:R-:W-:-:S04]  /*25040*/  FMUL R35, R35, UR50 ;  /* 0x0000003223237c20 */ /* 0x000fc80008400000 */
[----:B--2---:R-:W-:-:S05]  /*25050*/  FFMA R35, R68, UR51, R35 ;  /* 0x0000003344237c23 */ /* 0x004fca0008000023 */
[----:B------:R-:W-:-:S05]  /*25060*/  F2FP.SATFINITE.E4M3.F32.PACK_AB_MERGE_C R35, RZ, R35, RZ ;  /* 0x00000023ff23723e */ /* 0x000fca00048070ff */
[----:B------:R0:W-:Y:S02]  /*25070*/  @!P4 STG.E.U8 desc[UR54][R36.64+0x39], R35 ;  /* 0x000039232400c986 */ /* 0x0001e4000c101136 */
[----:B0-----:R-:W0:Y:S01]  /*25080*/  @!P2 LDC.64 R36, c[0x0][0x5c0] ;  /* 0x00017000ff24ab82 */ /* 0x001e220000000a00 */
[----:B------:R-:W-:Y:S01]  /*25090*/  @!P2 IMAD R35, R11, 0x180, RZ ;  /* 0x000001800b23a824 */ /* 0x000fe200078e02ff */
[----:B0-----:R-:W-:-:S04]  /*250a0*/  @!P2 IADD3 R38, P4, R38, R36, RZ ;  /* 0x000000242626a210 */ /* 0x001fc80007f9e0ff */
[--C-:B------:R-:W-:Y:S02]  /*250b0*/  @!P2 IADD3.X R39, R37, R39, R35.reuse, P4, !PT ;  /* 0x000000272527a210 */ /* 0x100fe400027fe423 */
[----:B------:R-:W-:-:S06]  /*250c0*/  PRMT R35, RZ, 0x7610, R35 ;  /* 0x00007610ff237816 */ /* 0x000fcc0000000023 */
[----:B------:R-:W2:Y:S01]  /*250d0*/  @!P2 LDG.E.U8 R35, desc[UR54][R22.64+0x20] ;  /* 0x000020361623a981 */ /* 0x000ea2000c1e1100 */
[----:B------:R-:W-:-:S13]  /*250e0*/  ISETP.LT.OR P3, PT, R30, 0x59, !P1 ;  /* 0x000000591e00780c */ /* 0x000fda0004f61670 */
[----:B------:R-:W0:Y:S02]  /*250f0*/  @!P3 LDC.64 R36, c[0x0][0x5c0] ;  /* 0x00017000ff24bb82 */ /* 0x000e240000000a00 */
[----:B0-----:R-:W-:-:S04]  /*25100*/  @!P3 IADD3 R68, P4, P5, R24, UR6, R36 ;  /* 0x000000061844bc10 */ /* 0x001fc8000fd9e024 */
[----:B------:R-:W-:Y:S02]  /*25110*/  @!P3 IADD3.X R69, R31, UR5, R37, P4, P5 ;  /* 0x000000051f45bc10 */ /* 0x000fe4000a7ea425 */
[----:B--2---:R-:W-:-:S04]  /*25120*/  LOP3.LUT R35, R35, 0xff, RZ, 0xc0, !PT ;  /* 0x000000ff23237812 */ /* 0x004fc800078ec0ff */
[----:B------:R-:W-:-:S05]  /*25130*/  F2FP.F16.E4M3.UNPACK_B R35, R35 ;  /* 0x00000023ff23723e */ /* 0x000fca00020006ff */
[----:B------:R-:W-:-:S05]  /*25140*/  HADD2.F32 R35, -RZ, R35.H0_H0 ;  /* 0x20000023ff237230 */ /* 0x000fca0000004100 */
[----:B------:R-:W-:-:S04]  /*25150*/  FMUL R35, R35, UR50 ;  /* 0x0000003223237c20 */ /* 0x000fc80008400000 */
[----:B----4-:R-:W-:Y:S01]  /*25160*/  FFMA R35, R74, UR51, R35 ;  /* 0x000000334a237c23 */ /* 0x010fe20008000023 */
[----:B------:R-:W-:Y:S01]  /*25170*/  LOP3.LUT R32, R32, 0xfffdffff, RZ, 0xc0, !PT ;  /* 0xfffdffff20207812 */ /* 0x000fe200078ec0ff */
[----:B------:R-:W2:Y:S03]  /*25180*/  LDL.LU R74, [R1+0x540] ;  /* 0x00054000014a7983 */ /* 0x000ea60000300800 */
[----:B------:R-:W-:Y:S01]  /*25190*/  F2FP.SATFINITE.E4M3.F32.PACK_AB_MERGE_C R35, RZ, R35, RZ ;  /* 0x00000023ff23723e */ /* 0x000fe200048070ff */
[----:B------:R-:W3:Y:S04]  /*251a0*/  LDL.LU R83, [R1+0x544] ;  /* 0x0005440001537983 */ /* 0x000ee80000300800 */
[----:B------:R0:W-:Y:S01]  /*251b0*/  @!P2 STG.E.U8 desc[UR54][R38.64+0x20], R35 ;  /* 0x000020232600a986 */ /* 0x0001e2000c101136 */
[----:B------:R-:W-:-:S02]  /*251c0*/  ISETP.LT.OR P2, PT, R30, 0x22, !P0 ;  /* 0x000000221e00780c */ /* 0x000fc40004741670 */
[----:B------:R-:W-:Y:S01]  /*251d0*/  ISETP.LT.OR P6, PT, R30, 0x5a, !P1 ;  /* 0x0000005a1e00780c */ /* 0x000fe20004fc1670 */
[----:B------:R-:W4:Y:S10]  /*251e0*/  LDL.LU R82, [R1+0x548] ;  /* 0x0005480001527983 */ /* 0x000f340000300800 */
[----:B0-----:R-:W0:Y:S01]  /*251f0*/  @!P2 LDC.64 R38, c[0x0][0x5c0] ;  /* 0x00017000ff26ab82 */ /* 0x001e220000000a00 */
[----:B------:R-:W-:-:S02]  /*25200*/  @!P2 IMAD.MOV.U32 R36, RZ, RZ, R24 ;  /* 0x000000ffff24a224 */ /* 0x000fc400078e0018 */
[----:B------:R-:W-:Y:S02]  /*25210*/  @!P2 IMAD.MOV.U32 R37, RZ, RZ, R31 ;  /* 0x000000ffff25a224 */ /* 0x000fe400078e001f */
[----:B------:R-:W-:-:S04]  /*25220*/  @!P2 IMAD.WIDE.U32 R36, R10, 0x180, R36 ;  /* 0x000001800a24a825 */ /* 0x000fc800078e0024 */
[----:B------:R-:W-:Y:S01]  /*25230*/  @!P2 IMAD R35, R11, 0x180, RZ ;  /* 0x000001800b23a824 */ /* 0x000fe200078e02ff */
[----:B0-----:R-:W-:-:S04]  /*25240*/  @!P2 IADD3 R38, P4, R36, R38, RZ ;  /* 0x000000262426a210 */ /* 0x001fc80007f9e0ff */
[--C-:B------:R-:W-:Y:S02]  /*25250*/  @!P2 IADD3.X R39, R39, R37, R35.reuse, P4, !PT ;  /* 0x000000252727a210 */ /* 0x100fe400027fe423 */
[----:B------:R-:W-:Y:S01]  /*25260*/  PRMT R35, RZ, 0x7610, R35 ;  /* 0x00007610ff237816 */ /* 0x000fe20000000023 */
[----:B------:R-:W0:Y:S05]  /*25270*/  @!P6 LDC.64 R36, c[0x0][0x5c0] ;  /* 0x00017000ff24eb82 */ /* 0x000e2a0000000a00 */
[----:B------:R-:W2:Y:S01]  /*25280*/  @!P2 LDG.E.U8 R35, desc[UR54][R22.64+0x21] ;  /* 0x000021361623a981 */ /* 0x000ea2000c1e1100 */
[----:B------:R-:W-:Y:S02]  /*25290*/  @P1 LOP3.LUT R32, R32, 0x20000, RZ, 0xfc, !PT ;  /* 0x0002000020201812 */ /* 0x000fe400078efcff */
[----:B------:R-:W-:-:S02]  /*252a0*/  LOP3.LUT P1, RZ, R0, 0x200000, RZ, 0xc0, !PT ;  /* 0x0020000000ff7812 */ /* 0x000fc4000782c0ff */
        /* <DEDUP_REMOVED lines=9> */
[----:B------:R-:W-:Y:S02]  /*25340*/  LOP3.LUT P3, RZ, R0, 0x100000, RZ, 0xc0, !PT ;  /* 0x0010000000ff7812 */ /* 0x000fe4000786c0ff */
[----:B0-----:R-:W-:-:S04]  /*25350*/  @!P6 IADD3 R54, P4, P5, R24, UR6, R36 ;  /* 0x000000061836ec10 */ /* 0x001fc8000fd9e024 */
[----:B------:R-:W-:Y:S02]  /*25360*/  @!P6 IADD3.X R55, R31, UR5, R37, P4, P5 ;  /* 0x000000051f37ec10 */ /* 0x000fe4000a7ea425 */
[----:B------:R-:W-:-:S04]  /*25370*/  ISETP.GE.AND P6, PT, R9, 0x101, PT ;  /* 0x000001010900780c */ /* 0x000fc80003fc6270 */
[----:B------:R-:W-:-:S13]  /*25380*/  ISETP.LT.OR P5, PT, R30, 0x41, !P6 ;  /* 0x000000411e00780c */ /* 0x000fda00077a1670 */
[----:B------:R-:W0:Y:S01]  /*25390*/  @!P5 LDC.64 R36, c[0x0][0x5c0] ;  /* 0x00017000ff24db82 */ /* 0x000e220000000a00 */
        /* <DEDUP_REMOVED lines=9> */
[----:B------:R-:W-:Y:S02]  /*25430*/  LOP3.LUT R0, R0, 0xfff7ffff, RZ, 0xc0, !PT ;  /* 0xfff7ffff00007812 */ /* 0x000fe400078ec0ff */
[----:B0-----:R-:W-:Y:S02]  /*25440*/  @!P5 IADD3 R76, P2, P4, R24, UR11, R36 ;  /* 0x0000000b184cdc10 */ /* 0x001fe4000fc5e024 */
[----:B------:R-:W-:Y:S02]  /*25450*/  @P5 LOP3.LUT R0, R0, 0x80000, RZ, 0xfc, !PT ;  /* 0x0008000000005812 */ /* 0x000fe400078efcff */
[----:B------:R-:W-:Y:S02]  /*25460*/  @!P5 IADD3.X R77, R31, UR10, R37, P2, P4 ;  /* 0x0000000a1f4ddc10 */ /* 0x000fe400097e8425 */
[----:B------:R-:W-:-:S13]  /*25470*/  ISETP.LT.OR P5, PT, R30, 0x42, !P6 ;  /* 0x000000421e00780c */ /* 0x000fda00077a1670 */
[----:B------:R-:W0:Y:S02]  /*25480*/  @!P5 LDC.64 R36, c[0x0][0x5c0] ;  /* 0x00017000ff24db82 */ /* 0x000e240000000a00 */
[----:B0-----:R-:W-:-:S04]  /*25490*/  @!P5 IADD3 R74, P2, P4, R24, UR11, R36 ;  /* 0x0000000b184adc10 */ /* 0x001fc8000fc5e024 */
[----:B------:R-:W-:Y:S02]  /*254a0*/  @!P5 IADD3.X R75, R31, UR10, R37, P2, P4 ;  /* 0x0000000a1f4bdc10 */ /* 0x000fe400097e8425 */
[----:B------:R-:W-:-:S13]  /*254b0*/  ISETP.LT.OR P2, PT, R30, 0x29, !P0 ;  /* 0x000000291e00780c */ /* 0x000fda0004741670 */
[----:B------:R-:W0:Y:S01]  /*254c0*/  @!P2 LDC.64 R36, c[0x0][0x5c0] ;  /* 0x00017000ff24ab82 */ /* 0x000e220000000a00 */
[----:B------:R-:W-:Y:S02]  /*254d0*/  @!P2 IMAD.MOV.U32 R38, RZ, RZ, R24 ;  /* 0x000000ffff26a224 */ /* 0x000fe400078e0018 */
[----:B------:R-:W-:Y:S02]  /*254e0*/  @!P2 IMAD.MOV.U32 R39, RZ, RZ, R31 ;  /* 0x000000ffff27a224 */ /* 0x000fe400078e001f */
[----:B------:R-:W-:-:S03]  /*254f0*/  @!P2 IMAD.WIDE.U32 R38, R10, 0x180, R38 ;  /* 0x000001800a26a825 */ /* 0x000fc600078e0026 */
[----:B0-----:R-:W-:Y:S02]  /*25500*/  @!P2 IADD3 R38, P4, R38, R36, RZ ;  /* 0x000000242626a210 */ /* 0x001fe40007f9e0ff */
[----:B--2---:R-:W-:-:S04]  /*25510*/  LOP3.LUT R35, R35, 0xff, RZ, 0xc0, !PT ;  /* 0x000000ff23237812 */ /* 0x004fc800078ec0ff */
[----:B------:R-:W-:-:S05]  /*25520*/  F2FP.F16.E4M3.UNPACK_B R35, R35 ;  /* 0x00000023ff23723e */ /* 0x000fca00020006ff */
[----:B------:R-:W-:-:S05]  /*25530*/  HADD2.F32 R35, -RZ, R35.H0_H0 ;  /* 0x20000023ff237230 */ /* 0x000fca0000004100 */
[----:B------:R-:W-:-:S04]  /*25540*/  FMUL R35, R35, UR50 ;  /* 0x0000003223237c20 */ /* 0x000fc80008400000 */
[----:B---3--:R-:W-:Y:S01]  /*25550*/  FFMA R35, R83, UR51, R35 ;  /* 0x0000003353237c23 */ /* 0x008fe20008000023 */
[----:B------:R-:W-:Y:S01]  /*25560*/  ISETP.LT.OR P1, PT, R30, 0x49, !P6 ;  /* 0x000000491e00780c */ /* 0x000fe20007721670 */
[----:B------:R-:W2:Y:S03]  /*25570*/  LDL.LU R83, [R1+0x54c] ;  /* 0x00054c0001537983 */ /* 0x000ea60000300800 */
[----:B------:R-:W-:-:S05]  /*25580*/  F2FP.SATFINITE.E4M3.F32.PACK_AB_MERGE_C R35, RZ, R35, RZ ;  /* 0x00000023ff23723e */ /* 0x000fca00048070ff */
[----:B------:R0:W-:Y:S02]  /*25590*/  @!P3 STG.E.U8 desc[UR54][R78.64+0x21], R35 ;  /* 0x000021234e00b986 */ /* 0x0001e4000c101136 */
[----:B0-----:R-:W-:-:S05]  /*255a0*/  @!P2 IMAD R35, R11, 0x180, RZ ;  /* 0x000001800b23a824 */ /* 0x001fca00078e02ff */
[--C-:B------:R-:W-:Y:S02]  /*255b0*/  @!P2 IADD3.X R39, R37, R39, R35.reuse, P4, !PT ;  /* 0x000000272527a210 */ /* 0x100fe400027fe423 */
[----:B------:R-:W-:Y:S01]  /*255c0*/  PRMT R35, RZ, 0x7610, R35 ;  /* 0x00007610ff237816 */ /* 0x000fe20000000023 */
[----:B------:R-:W0:Y:S05]  /*255d0*/  @!P1 LDC.64 R36, c[0x0][0x5c0] ;  /* 0x00017000ff249b82 */ /* 0x000e2a0000000a00 */
[----:B------:R-:W3:Y:S01]  /*255e0*/  @!P2 LDG.E.U8 R35, desc[UR54][R22.64+0x28] ;  /* 0x000028361623a981 */ /* 0x000ee2000c1e1100 */
[----:B------:R-:W-:-:S04]  /*255f0*/  LOP3.LUT R0, R0, 0xfffbffff, RZ, 0xc0, !PT ;  /* 0xfffbffff00007812 */ /* 0x000fc800078ec0ff */
[----:B------:R-:W-:Y:S02]  /*25600*/  @P5 LOP3.LUT R0, R0, 0x40000, RZ, 0xfc, !PT ;  /* 0x0004000000005812 */ /* 0x000fe400078efcff */
[----:B0-----:R-:W-:-:S04]  /*25610*/  @!P1 IADD3 R80, P4, P5, R24, UR11, R36 ;  /* 0x0000000b18509c10 */ /* 0x001fc8000fd9e024 */
[----:B------:R-:W-:Y:S02]  /*25620*/  @!P1 IADD3.X R81, R31, UR10, R37, P4, P5 ;  /* 0x0000000a1f519c10 */ /* 0x000fe4000a7ea425 */
[----:B---3--:R-:W-:-:S04]  /*25630*/  LOP3.LUT R35, R35, 0xff, RZ, 0xc0, !PT ;  /* 0x000000ff23237812 */ /* 0x008fc800078ec0ff */
[----:B------:R-:W-:-:S05]  /*25640*/  F2FP.F16.E4M3.UNPACK_B R35, R35 ;  /* 0x00000023ff23723e */ /* 0x000fca00020006ff */
[----:B------:R-:W-:-:S05]  /*25650*/  HADD2.F32 R35, -RZ, R35.H0_H0 ;  /* 0x20000023ff237230 */ /* 0x000fca0000004100 */
[----:B------:R-:W-:-:S04]  /*25660*/  FMUL R35, R35, UR50 ;  /* 0x0000003223237c20 */ /* 0x000fc80008400000 */
[----:B----4-:R-:W-:Y:S01]  /*25670*/  FFMA R35, R82, UR51, R35 ;  /* 0x0000003352237c23 */ /* 0x010fe20008000023 */
[C---:B------:R-:W-:Y:S01]  /*25680*/  ISETP.LT.OR P3, PT, R30.reuse, 0x4a, !P6 ;  /* 0x0000004a1e00780c */ /* 0x040fe20007761670 */
[----:B------:R-:W3:Y:S03]  /*25690*/  LDL.LU R82, [R1+0x550] ;  /* 0x0005500001527983 */ /* 0x000ee60000300800 */
[----:B------:R-:W-:Y:S01]  /*256a0*/  F2FP.SATFINITE.E4M3.F32.PACK_AB_MERGE_C R35, RZ, R35, RZ ;  /* 0x00000023ff23723e */ /* 0x000fe200048070ff */
[----:B------:R-:W4:Y:S04]  /*256b0*/  LDL.LU R90, [R1+0x554] ;  /* 0x00055400015a7983 */ /* 0x000f280000300800 */
[----:B------:R0:W-:Y:S01]  /*256c0*/  @!P2 STG.E.U8 desc[UR54][R38.64+0x28], R35 ;  /* 0x000028232600a986 */ /* 0x0001e2000c101136 */
[----:B------:R-:W-:-:S02]  /*256d0*/  ISETP.LT.OR P2, PT, R30, 0x2a, !P0 ;  /* 0x0000002a1e00780c */ /* 0x000fc40004741670 */
[----:B------:R-:W-:Y:S01]  /*256e0*/  LOP3.LUT R0, R0, 0xffdfffff, RZ, 0xc0, !PT ;  /* 0xffdfffff00007812 */ /* 0x000fe200078ec0ff */
        /* <DEDUP_REMOVED lines=11> */
[----:B------:R-:W-:-:S04]  /*257a0*/  @P1 LOP3.LUT R0, R0, 0x200000, RZ, 0xfc, !PT ;  /* 0x0020000000001812 */ /* 0x000fc800078efcff */
[C---:B------:R-:W-:Y:S02]  /*257b0*/  LOP3.LUT P1, RZ, R0.reuse, 0x1000000, RZ, 0xc0, !PT ;  /* 0x0100000000ff7812 */ /* 0x040fe4000782c0ff */
[----:B------:R-:W-:-:S04]  /*257c0*/  LOP3.LUT R0, R0, 0xffefffff, RZ, 0xc0, !PT ;  /* 0xffefffff00007812 */ /* 0x000fc800078ec0ff */
[----:B------:R-:W-:Y:S02]  /*257d0*/  @P3 LOP3.LUT R0, R0, 0x100000, RZ, 0xfc, !PT ;  /* 0x0010000000003812 */ /* 0x000fe400078efcff */
[----:B0-----:R-:W-:-:S04]  /*257e0*/  @!P3 IADD3 R78, P4, P5, R24, UR11, R36 ;  /* 0x0000000b184ebc10 */ /* 0x001fc8000fd9e024 */
        /* <DEDUP_REMOVED lines=11> */
[----:B------:R-:W-:-:S13]  /*258a0*/  ISETP.LT.OR P3, PT, R30, 0x51, !P6 ;  /* 0x000000511e00780c */ /* 0x000fda0007761670 */
[----:B------:R-:W0:Y:S01]  /*258b0*/  @!P3 LDC.64 R36, c[0x0][0x5c0] ;  /* 0x00017000ff24bb82 */ /* 0x000e220000000a00 */
[----:B------:R-:W-:Y:S02]  /*258c0*/  LOP3.LUT R0, R0, 0xff7fffff, RZ, 0xc0, !PT ;  /* 0xff7fffff00007812 */ /* 0x000fe400078ec0ff */
[----:B--2---:R-:W-:-:S04]  /*258d0*/  LOP3.LUT R35, R35, 0xff, RZ, 0xc0, !PT ;  /* 0x000000ff23237812 */ /* 0x004fc800078ec0ff */
[----:B------:R-:W-:-:S05]  /*258e0*/  F2FP.F16.E4M3.UNPACK_B R35, R35 ;  /* 0x00000023ff23723e */ /* 0x000fca00020006ff */
[----:B------:R-:W-:-:S05]  /*258f0*/  HADD2.F32 R35, -RZ, R35.H0_H0 ;  /* 0x20000023ff237230 */ /* 0x000fca0000004100 */
[----:B------:R-:W-:-:S04]  /*25900*/  FMUL R35, R35, UR50 ;  /* 0x0000003223237c20 */ /* 0x000fc80008400000 */
[----:B---3--:R-:W-:-:S05]  /*25910*/  FFMA R35, R82, UR51, R35 ;  /* 0x0000003352237c23 */ /* 0x008fca0008000023 */
[----:B------:R-:W-:-:S05]  /*25920*/  F2FP.SATFINITE.E4M3.F32.PACK_AB_MERGE_C R35, RZ, R35, RZ ;  /* 0x00000023ff23723e */ /* 0x000fca00048070ff */
[----:B------:R1:W-:Y:S02]  /*25930*/  @!P5 STG.E.U8 desc[UR54][R88.64+0x28], R35 ;  /* 0x000028235800d986 */ /* 0x0003e4000c101136 */
[----:B-1----:R-:W-:-:S06]  /*25940*/  PRMT R35, RZ, 0x7610, R35 ;  /* 0x00007610ff237816 */ /* 0x002fcc0000000023 */
[----:B------:R-:W2:Y:S01]  /*25950*/  @!P1 LDG.E.U8 R35, desc[UR54][R28.64+0x29] ;  /* 0x000029361c239981 */ /* 0x000ea2000c1e1100 */
        /* <DEDUP_REMOVED lines=17> */
[----:B----4-:R-:W-:Y:S02]  /*25a70*/  FFMA R35, R90, UR51, R35 ;  /* 0x000000335a237c23 */ /* 0x010fe40008000023 */
[----:B------:R-:W2:Y:S03]  /*25a80*/  LDL.LU R90, [R1+0x55c] ;  /* 0x00055c00015a7983 */ /* 0x000ea60000300800 */
[----:B------:R-:W-:Y:S01]  /*25a90*/  F2FP.SATFINITE.E4M3.F32.PACK_AB_MERGE_C R35, RZ, R35, RZ ;  /* 0x00000023ff23723e */ /* 0x000fe200048070ff */
[----:B------:R-:W3:Y:S04]  /*25aa0*/  LDL.LU R92, [R1+0x560] ;  /* 0x00056000015c7983 */ /* 0x000ee80000300800 */
[----:B------:R0:W-:Y:S01]  /*25ab0*/  @!P1 STG.E.U8 desc[UR54][R86.64+0x29], R35 ;  /* 0x0000292356009986 */ /* 0x0001e2000c101136 */
[----:B------:R-:W-:-:S03]  /*25ac0*/  LOP3.LUT R0, R0, 0xffbfffff, RZ, 0xc0, !PT ;  /* 0xffbfffff00007812 */ /* 0x000fc600078ec0ff */
[----:B------:R-:W4:Y:S01]  /*25ad0*/  LDL.LU R98, [R1+0x564] ;  /* 0x0005640001627983 */ /* 0x000f220000300800 */
[----:B0-----:R-:W-:Y:S01]  /*25ae0*/  @!P2 IMAD R35, R11, 0x180, RZ ;  /* 0x000001800b23a824 */ /* 0x001fe200078e02ff */
[----:B------:R-:W-:Y:S02]  /*25af0*/  ISETP.LT.OR P1, PT, R30, 0x59, !P6 ;  /* 0x000000591e00780c */ /* 0x000fe40007721670 */
[----:B------:R-:W4:Y:S02]  /*25b00*/  LDL.LU R99, [R1+0x568] ;  /* 0x0005680001637983 */ /* 0x000f240000300800 */
[--C-:B------:R-:W-:Y:S02]  /*25b10*/  @!P2 IADD3.X R39, R37, R39, R35.reuse, P4, !PT ;  /* 0x000000272527a210 */ /* 0x100fe400027fe423 */
[----:B------:R-:W-:-:S06]  /*25b20*/  PRMT R35, RZ, 0x7610, R35 ;  /* 0x00007610ff237816 */ /* 0x000fcc0000000023 */
[----:B------:R-:W2:Y:S01]  /*25b30*/  @!P2 LDG.E.U8 R35, desc[UR54][R22.64+0x30] ;  /* 0x000030361623a981 */ /* 0x000ea2000c1e1100 */
[----:B------:R-:W0:Y:S02]  /*25b40*/  @!P1 LDC.64 R36, c[0x0][0x5c0] ;  /* 0x00017000ff249b82 */ /* 0x000e240000000a00 */
[----:B0-----:R-:W-:-:S04]  /*25b50*/  @!P1 IADD3 R88, P4, P5, R24, UR11, R36 ;  /* 0x0000000b18589c10 */ /* 0x001fc8000fd9e024 */
[----:B------:R-:W-:Y:S02]  /*25b60*/  @!P1 IADD3.X R89, R31, UR10, R37, P4, P5 ;  /* 0x0000000a1f599c10 */ /* 0x000fe4000a7ea425 */
[----:B--2---:R-:W-:-:S04]  /*25b70*/  LOP3.LUT R35, R35, 0xff, RZ, 0xc0, !PT ;  /* 0x000000ff23237812 */ /* 0x004fc800078ec0ff */
[----:B------:R-:W-:-:S05]  /*25b80*/  F2FP.F16.E4M3.UNPACK_B R35, R35 ;  /* 0x00000023ff23723e */ /* 0x000fca00020006ff */
[----:B------:R-:W-:-:S05]  /*25b90*/  HADD2.F32 R35, -RZ, R35.H0_H0 ;  /* 0x20000023ff237230 */ /* 0x000fca0000004100 */
[----:B------:R-:W-:-:S04]  /*25ba0*/  FMUL R35, R35, UR50 ;  /* 0x0000003223237c20 */ /* 0x000fc80008400000 */
[----:B------:R-:W-:-:S05]  /*25bb0*/  FFMA R35, R91, UR51, R35 ;  /* 0x000000335b237c23 */ /* 0x000fca0008000023 */
        /* <DEDUP_REMOVED lines=9> */
[--C-:B------:R-:W-:Y:S02]  /*25c50*/  @!P2 IADD3.X R39, R39, R37, R35.reuse, P4, !PT ;  /* 0x000000252727a210 */ /* 0x100fe400027fe423 */
[----:B------:R-:W-:-:S06]  /*25c60*/  PRMT R35, RZ, 0x7610, R35 ;  /* 0x00007610ff237816 */ /* 0x000fcc0000000023 */
[----:B------:R-:W2:Y:S01]  /*25c70*/  @!P2 LDG.E.U8 R35, desc[UR54][R22.64+0x31] ;  /* 0x000031361623a981 */ /* 0x000ea2000c1e1100 */
[----:B------:R-:W-:-:S04]  /*25c80*/  @P3 LOP3.LUT R0, R0, 0x400000, RZ, 0xfc, !PT ;  /* 0x0040000000003812 */ /* 0x000fc800078efcff */
[----:B------:R-:W-:-:S04]  /*25c90*/  LOP3.LUT R0, R0, 0xfdffffff, RZ, 0xc0, !PT ;  /* 0xfdffffff00007812 */ /* 0x000fc800078ec0ff */
[----:B------:R-:W-:Y:S02]  /*25ca0*/  @P1 LOP3.LUT R0, R0, 0x2000000, RZ, 0xfc, !PT ;  /* 0x0200000000001812 */ /* 0x000fe400078efcff */
[----:B------:R-:W-:-:S13]  /*25cb0*/  ISETP.LT.OR P1, PT, R30, 0x5a, !P6 ;  /* 0x0000005a1e00780c */ /* 0x000fda0007721670 */
[----:B------:R-:W0:Y:S01]  /*25cc0*/  @!P1 LDC.64 R36, c[0x0][0x5c0] ;  /* 0x00017000ff249b82 */ /* 0x000e220000000a00 */
        /* <DEDUP_REMOVED lines=15> */
[----:B------:R-:W-:-:S04]  /*25dc0*/  LOP3.LUT P3, RZ, R32, 0x40000, RZ, 0xc0, !PT ;  /* 0x0004000020ff7812 */ /* 0x000fc8000786c0ff */
[----:B------:R-:W-:-:S13]  /*25dd0*/  ISETP.LT.OR P1, PT, R30, 0x61, !P3 ;  /* 0x000000611e00780c */ /* 0x000fda0005f21670 */
[----:B------:R-:W0:Y:S01]  /*25de0*/  @!P1 LDC.64 R36, c[0x0][0x5c0] ;  /* 0x00017000ff249b82 */ /* 0x000e220000000a00 */
        /* <DEDUP_REMOVED lines=30> */
[----:B------:R-:W-:-:S03]  /*25fd0*/  LOP3.LUT P1, RZ, R32, 0x20000, RZ, 0xc0, !PT ;  /* 0x0002000020ff7812 */ /* 0x000fc6000782c0ff */
[----:B------:R-:W4:Y:S01]  /*25fe0*/  LDL.LU R106, [R1+0x574] ;  /* 0x00057400016a7983 */ /* 0x000f220000300800 */
[----:B0-----:R-:W-:Y:S01]  /*25ff0*/  @!P2 IMAD R35, R11, 0x180, RZ ;  /* 0x000001800b23a824 */ /* 0x001fe200078e02ff */
[----:B------:R-:W-:Y:S02]  /*26000*/  ISETP.LT.OR P6, PT, R30, 0x69, !P3 ;  /* 0x000000691e00780c */ /* 0x000fe40005fc1670 */
[----:B------:R-:W4:Y:S02]  /*26010*/  LDL.LU R111, [R1+0x578] ;  /* 0x00057800016f7983 */ /* 0x000f240000300800 */
[--C-:B------:R-:W-:Y:S02]  /*26020*/  @!P2 IADD3.X R39, R37, R39, R35.reuse, P4, !PT ;  /* 0x000000272527a210 */ /* 0x100fe400027fe423 */
[----:B------:R-:W4:Y:S01]  /*26030*/  LDL.LU R110, [R1+0x57c] ;  /* 0x00057c00016e7983 */ /* 0x000f220000300800 */
        /* <DEDUP_REMOVED lines=22> */
[----:B------:R-:W-:-:S04]  /*261a0*/  LOP3.LUT R32, R32, 0xffffdfff, RZ, 0xc0, !PT ;  /* 0xffffdfff20207812 */ /* 0x000fc800078ec0ff */
[----:B------:R-:W-:Y:S02]  /*261b0*/  @P0 LOP3.LUT R32, R32, 0x2000, RZ, 0xfc, !PT ;  /* 0x0000200020200812 */ /* 0x000fe400078efcff */
        /* <DEDUP_REMOVED lines=11> */
[----:B------:R-:W0:Y:S02]  /*26270*/  @!P6 LDC.64 R36, c[0x0][0x5c0] ;  /* 0x00017000ff24eb82 */ /* 0x000e240000000a00 */
[----:B0-----:R-:W-:-:S04]  /*26280*/  @!P6 IADD3 R94, P4, P5, R24, UR8, R36 ;  /* 0x00000008185eec10 */ /* 0x001fc8000fd9e024 */
[----:B------:R-:W-:Y:S02]  /*26290*/  @!P6 IADD3.X R95, R31, UR7, R37, P4, P5 ;  /* 0x000000071f5fec10 */ /* 0x000fe4000a7ea425 */
[----:B------:R-:W-:Y:S02]  /*262a0*/  LOP3.LUT P6, RZ, R0, 0x4000000, RZ, 0xc0, !PT ;  /* 0x0400000000ff7812 */ /* 0x000fe400078cc0ff */
        /* <DEDUP_REMOVED lines=16> */
[----:B------:R-:W0:Y:S01]  /*263b0*/  @!P5 LDC.64 R36, c[0x0][0x5c0] ;  /* 0x00017000ff24db82 */ /* 0x000e220000000a00 */
[----:B------:R-:W-:Y:S02]  /*263c0*/  ISETP.LT.OR P0, PT, R30, 0x79, !P3 ;  /* 0x000000791e00780c */ /* 0x000fe40005f01670 */
[----:B------:R-:W-:Y:S02]  /*263d0*/  LOP3.LUT R2, R2, 0xfffffffe, RZ, 0xc0, !PT ;  /* 0xfffffffe02027812 */ /* 0x000fe400078ec0ff */
[----:B0-----:R-:W-:-:S04]  /*263e0*/  @!P5 IADD3 R100, P2, P4, R24, UR8, R36 ;  /* 0x000000081864dc10 */ /* 0x001fc8000fc5e024 */
[----:B------:R-:W-:-:S05]  /*263f0*/  @!P5 IADD3.X R101, R31, UR7, R37, P2, P4 ;  /* 0x000000071f65dc10 */ /* 0x000fca00097e8425 */
[----:B------:R-:W0:Y:S01]  /*26400*/  @!P0 LDC.64 R36, c[0x0][0x5c0] ;  /* 0x00017000ff248b82 */ /* 0x000e220000000a00 */
[----:B------:R-:W-:-:S04]  /*26410*/  @P5 LOP3.LUT R2, R2, 0x1, RZ, 0xfc, !PT ;  /* 0x0000000102025812 */ /* 0x000fc800078efcff */
[----:B------:R-:W-:-:S04]  /*26420*/  LOP3.LUT R2, R2, 0xfffffff7, RZ, 0xc0, !PT ;  /* 0xfffffff702027812 */ /* 0x000fc800078ec0ff */
[----:B------:R-:W-:Y:S02]  /*26430*/  @P0 LOP3.LUT R2, R2, 0x8, RZ, 0xfc, !PT ;  /* 0x0000000802020812 */ /* 0x000fe400078efcff */
[----:B0-----:R-:W-:-:S04]  /*26440*/  @!P0 IADD3 R108, P2, P4, R24, UR8, R36 ;  /* 0x00000008186c8c10 */ /* 0x001fc8000fc5e024 */
[----:B------:R-:W-:Y:S02]  /*26450*/  @!P0 IADD3.X R109, R31, UR7, R37, P2, P4 ;  /* 0x000000071f6d8c10 */ /* 0x000fe400097e8425 */
[----:B------:R-:W-:-:S13]  /*26460*/  ISETP.LT.OR P0, PT, R30, 0x7a, !P3 ;  /* 0x0000007a1e00780c */ /* 0x000fda0005f01670 */
[----:B------:R-:W0:Y:S01]  /*26470*/  @!P0 LDC.64 R36, c[0x0][0x5c0] ;  /* 0x00017000ff248b82 */ /* 0x000e220000000a00 */
[----:B--2---:R-:W-:-:S04]  /*26480*/  LOP3.LUT R35, R35, 0xff, RZ, 0xc0, !PT ;  /* 0x000000ff23237812 */ /* 0x004fc800078ec0ff */
[----:B------:R-:W-:-:S05]  /*26490*/  F2FP.F16.E4M3.UNPACK_B R35, R35 ;  /* 0x00000023ff23723e */ /* 0x000fca00020006ff */
[----:B------:R-:W-:-:S05]  /*264a0*/  HADD2.F32 R35, -RZ, R35.H0_H0 ;  /* 0x20000023ff237230 */ /* 0x000fca0000004100 */
[----:B------:R-:W-:-:S04]  /*264b0*/  FMUL R35, R35, UR50 ;  /* 0x0000003223237c20 */ /* 0x000fc80008400000 */
[----:B----4-:R-:W-:-:S05]  /*264c0*/  FFMA R35, R106, UR51, R35 ;  /* 0x000000336a237c23 */ /* 0x010fca0008000023 */
[----:B------:R-:W-:Y:S02]  /*264d0*/  F2FP.SATFINITE.E4M3.F32.PACK_AB_MERGE_C R35, RZ, R35, RZ ;  /* 0x00000023ff23723e */ /* 0x000fe400048070ff */
[----:B0-----:R-:W-:-:S03]  /*264e0*/  @!P0 IADD3 R106, P2, P4, R24, UR8, R36 ;  /* 0x00000008186a8c10 */ /* 0x001fc6000fc5e024 */
[----:B------:R0:W-:Y:S01]  /*264f0*/  @!P6 STG.E.U8 desc[UR54][R102.64+0x39], R35 ;  /* 0x000039236600e986 */ /* 0x0001e2000c101136 */
[----:B------:R-:W-:Y:S02]  /*26500*/  ISETP.GE.AND P6, PT, R9, 0x1, PT ;  /* 0x000000010900780c */ /* 0x000fe40003fc6270 */
[----:B------:R-:W-:Y:S02]  /*26510*/  @!P0 IADD3.X R107, R31, UR7, R37, P2, P4 ;  /* 0x000000071f6b8c10 */ /* 0x000fe400097e8425 */
[----:B------:R-:W-:Y:S02]  /*26520*/  ISETP.LT.OR P2, PT, R30, 0x41, !P6 ;  /* 0x000000411e00780c */ /* 0x000fe40007741670 */
[----:B0-----:R-:W-:-:S11]  /*26530*/  PRMT R35, RZ, 0x7610, R35 ;  /* 0x00007610ff237816 */ /* 0x001fd60000000023 */
[----:B------:R-:W2:Y:S01]  /*26540*/  @!P2 LDG.E.U8 R35, desc[UR54][R26.64+0x40] ;  /* 0x000040361a23a981 */ /* 0x000ea2000c1e1100 */
[----:B------:R-:W0:Y:S02]  /*26550*/  @!P2 LDC.64 R36, c[0x0][0x5c0] ;  /* 0x00017000ff24ab82 */ /* 0x000e240000000a00 */
[----:B0-----:R-:W-:-:S05]  /*26560*/  @!P2 IADD3 R36, P4, R24, R36, RZ ;  /* 0x000000241824a210 */ /* 0x001fca0007f9e0ff */
[----:B------:R-:W-:Y:S01]  /*26570*/  @!P2 IMAD.X R37, R31, 0x1, R37, P4 ;  /* 0x000000011f25a824 */ /* 0x000fe200020e0625 */
[----:B--2---:R-:W-:-:S04]  /*26580*/  LOP3.LUT R35, R35, 0xff, RZ, 0xc0, !PT ;  /* 0x000000ff23237812 */ /* 0x004fc800078ec0ff */
[----:B------:R-:W-:-:S05]  /*26590*/  F2FP.F16.E4M3.UNPACK_B R35, R35 ;  /* 0x00000023ff23723e */ /* 0x000fca00020006ff */
[----:B------:R-:W-:-:S05]  /*265a0*/  HADD2.F32 R35, -RZ, R35.H0_H0 ;  /* 0x20000023ff237230 */ /* 0x000fca0000004100 */
[----:B------:R-:W-:-:S04]  /*265b0*/  FMUL R35, R35, UR50 ;  /* 0x0000003223237c20 */ /* 0x000fc80008400000 */
[----:B------:R-:W-:Y:S01]  /*265c0*/  FFMA R35, R111, UR51, R35 ;  /* 0x000000336f237c23 */ /* 0x000fe20008000023 */
[----:B------:R-:W-:Y:S01]  /*265d0*/  LOP3.LUT R2, R2, 0xfffffffb, RZ, 0xc0, !PT ;  /* 0xfffffffb02027812 */ /* 0x000fe200078ec0ff */
[----:B------:R-:W2:Y:S03]  /*265e0*/  LDL.LU R111, [R1+0x580] ;  /* 0x00058000016f7983 */ /* 0x000ea60000300800 */
[----:B------:R-:W-:-:S05]  /*265f0*/  F2FP.SATFINITE.E4M3.F32.PACK_AB_MERGE_C R35, RZ, R35, RZ ;  /* 0x00000023ff23723e */ /* 0x000fca00048070ff */
[----:B------:R0:W-:Y:S01]  /*26600*/  @!P2 STG.E.U8 desc[UR54][R36.64+0x40], R35 ;  /* 0x000040232400a986 */ /* 0x0001e2000c101136 */
[----:B------:R-:W-:Y:S02]  /*26610*/  ISETP.LT.OR P2, PT, R30, 0x42, !P6 ;  /* 0x000000421e00780c */ /* 0x000fe40007741670 */
[----:B0-----:R-:W-:-:S11]  /*26620*/  PRMT R35, RZ, 0x7610, R35 ;  /* 0x00007610ff237816 */ /* 0x001fd60000000023 */
[----:B------:R-:W0:Y:S01]  /*26630*/  @!P2 LDC.64 R36, c[0x0][0x5c0] ;  /* 0x00017000ff24ab82 */ /* 0x000e220000000a00 */
[----:B------:R-:W3:Y:S01]  /*26640*/  @!P2 LDG.E.U8 R35, desc[UR54][R26.64+0x41] ;  /* 0x000041361a23a981 */ /* 0x000ee2000c1e1100 */
[----:B------:R-:W-:Y:S02]  /*26650*/  @P0 LOP3.LUT R2, R2, 0x4, RZ, 0xfc, !PT ;  /* 0x0000000402020812 */ /* 0x000fe400078efcff */
[----:B------:R-:W-:Y:S02]  /*26660*/  ISETP.LT.OR P0, PT, R30, 0x41, !P3 ;  /* 0x000000411e00780c */ /* 0x000fe40005f01670 */
[----:B0-----:R-:W-:-:S05]  /*26670*/  @!P2 IADD3 R36, P4, R24, R36, RZ ;  /* 0x000000241824a210 */ /* 0x001fca0007f9e0ff */
[----:B------:R-:W-:Y:S01]  /*26680*/  @!P2 IMAD.X R37, R31, 0x1, R37, P4 ;  /* 0x000000011f25a824 */ /* 0x000fe200020e0625 */
[----:B---3--:R-:W-:-:S04]  /*26690*/  LOP3.LUT R35, R35, 0xff, RZ, 0xc0, !PT ;  /* 0x000000ff23237812 */ /* 0x008fc800078ec0ff */
[----:B------:R-:W-:-:S05]  /*266a0*/  F2FP.F16.E4M3.UNPACK_B R35, R35 ;  /* 0x00000023ff23723e */ /* 0x000fca00020006ff */
[----:B------:R-:W-:-:S05]  /*266b0*/  HADD2.F32 R35, -RZ, R35.H0_H0 ;  /* 0x20000023ff237230 */ /* 0x000fca0000004100 */
[----:B------:R-:W-:-:S04]  /*266c0*/  FMUL R35, R35, UR50 ;  /* 0x0000003223237c20 */ /* 0x000fc80008400000 */
[----:B------:R-:W-:Y:S02]  /*266d0*/  FFMA R35, R110, UR51, R35 ;  /* 0x000000336e237c23 */ /* 0x000fe40008000023 */
[----:B------:R-:W3:Y:S03]  /*266e0*/  LDL.LU R110, [R1+0x584] ;  /* 0x00058400016e7983 */ /* 0x000ee60000300800 */
[----:B------:R-:W-:-:S05]  /*266f0*/  F2FP.SATFINITE.E4M3.F32.PACK_AB_MERGE_C R35, RZ, R35, RZ ;  /* 0x00000023ff23723e */ /* 0x000fca00048070ff */
[----:B------:R0:W-:Y:S02]  /*26700*/  @!P2 STG.E.U8 desc[UR54][R36.64+0x41], R35 ;  /* 0x000041232400a986 */ /* 0x0001e4000c101136 */
[----:B0-----:R-:W-:-:S06]  /*26710*/  PRMT R35, RZ, 0x7610, R35 ;  /* 0x00007610ff237816 */ /* 0x001fcc0000000023 */
[----:B------:R-:W4:Y:S01]  /*26720*/  @!P0 LDG.E.U8 R35, desc[UR54][R12.64+0x40] ;  /* 0x000040360c238981 */ /* 0x000f22000c1e1100 */
[----:B------:R-:W-:-:S13]  /*26730*/  ISETP.LT.OR P5, PT, R30, 0x61, !P1 ;  /* 0x000000611e00780c */ /* 0x000fda0004fa1670 */
[----:B------:R-:W0:Y:S01]  /*26740*/  @!P5 LDC.64 R36, c[0x0][0x5c0] ;  /* 0x00017000ff24db82 */ /* 0x000e220000000a00 */
        /* <DEDUP_REMOVED lines=9> */
[----:B------:R-:W-:Y:S02]  /*267e0*/  ISETP.LT.OR P0, PT, R30, 0x42, !P3 ;  /* 0x000000421e00780c */ /* 0x000fe40005f01670 */
[----:B-1----:R-:W-:-:S11]  /*267f0*/  PRMT R35, RZ, 0x7610, R35 ;  /* 0x00007610ff237816 */ /* 0x002fd60000000023 */
[----:B------:R-:W4:Y:S01]  /*26800*/  @!P0 LDG.E.U8 R35, desc[UR54][R12.64+0x41] ;  /* 0x000041360c238981 */ /* 0x000f22000c1e1100 */
[----:B0-----:R-:W-:Y:S02]  /*26810*/  @!P5 IADD3 R102, P2, P4, R24, UR6, R36 ;  /* 0x000000061866dc10 */ /* 0x001fe4000fc5e024 */
[----:B------:R-:W-:Y:S02]  /*26820*/  @P5 LOP3.LUT R0, R0, 0x10000000, RZ, 0xfc, !PT ;  /* 0x1000000000005812 */ /* 0x000fe400078efcff */
[----:B------:R-:W-:Y:S02]  /*26830*/  @!P5 IADD3.X R103, R31, UR5, R37, P2, P4 ;  /* 0x000000051f67dc10 */ /* 0x000fe400097e8425 */
[----:B------:R-:W-:-:S13]  /*26840*/  ISETP.LT.OR P5, PT, R30, 0x62, !P1 ;  /* 0x000000621e00780c */ /* 0x000fda0004fa1670 */
[----:B------:R-:W0:Y:S01]  /*26850*/  @!P5 LDC.64 R36, c[0x0][0x5c0] ;  /* 0x00017000ff24db82 */ /* 0x000e220000000a00 */
[----:B------:R-:W-:-:S04]  /*26860*/  LOP3.LUT R0, R0, 0xfbffffff, RZ, 0xc0, !PT ;  /* 0xfbffffff00007812 */ /* 0x000fc800078ec0ff */
[----:B------:R-:W-:Y:S02]  /*26870*/  @P5 LOP3.LUT R0, R0, 0x4000000, RZ, 0xfc, !PT ;  /* 0x0400000000005812 */ /* 0x000fe400078efcff */
        /* <DEDUP_REMOVED lines=10> */
[----:B---3--:R-:W-:Y:S02]  /*26920*/  FFMA R35, R110, UR51, R35 ;  /* 0x000000336e237c23 */ /* 0x008fe40008000023 */
[----:B------:R-:W3:Y:S03]  /*26930*/  LDL.LU R110, [R1+0x58c] ;  /* 0x00058c00016e7983 */ /* 0x000ee60000300800 */
[----:B------:R-:W-:Y:S01]  /*26940*/  F2FP.SATFINITE.E4M3.F32.PACK_AB_MERGE_C R35, RZ, R35, RZ ;  /* 0x00000023ff23723e */ /* 0x000fe200048070ff */
[----:B------:R-:W4:Y:S04]  /*26950*/  LDL.LU R112, [R1+0x590] ;  /* 0x0005900001707983 */ /* 0x000f280000300800 */
[----:B------:R0:W-:Y:S01]  /*26960*/  @!P0 STG.E.U8 desc[UR54][R48.64+0x41], R35 ;  /* 0x0000412330008986 */ /* 0x0001e2000c101136 */
[----:B------:R-:W-:-:S02]  /*26970*/  ISETP.LT.OR P0, PT, R30, 0x6a, !P1 ;  /* 0x0000006a1e00780c */ /* 0x000fc40004f01670 */
[----:B------:R-:W-:Y:S01]  /*26980*/  LOP3.LUT R0, R0, 0xfffffbff, RZ, 0xc0, !PT ;  /* 0xfffffbff00007812 */ /* 0x000fe200078ec0ff */
[----:B------:R-:W4:Y:S10]  /*26990*/  LDL.LU R116, [R1+0x594] ;  /* 0x0005940001747983 */ /* 0x000f340000300800 */
[----:B------:R-:W1:Y:S01]  /*269a0*/  @!P0 LDC.64 R36, c[0x0][0x5c0] ;  /* 0x00017000ff248b82 */ /* 0x000e620000000a00 */
[----:B0-----:R-:W-:Y:S01]  /*269b0*/  PRMT R35, RZ, 0x7610, R35 ;  /* 0x00007610ff237816 */ /* 0x001fe20000000023 */
[----:B------:R-:W4:Y:S01]  /*269c0*/  LDL.LU R119, [R1+0x598] ;  /* 0x0005980001777983 */ /* 0x000f220000300800 */
[----:B------:R-:W-:-:S02]  /*269d0*/  @P5 LOP3.LUT R0, R0, 0x400, RZ, 0xfc, !PT ;  /* 0x0000040000005812 */ /* 0x000fc400078efcff */
[----:B------:R-:W-:Y:S01]  /*269e0*/  LOP3.LUT R2, R2, 0xffffffef, RZ, 0xc0, !PT ;  /* 0xffffffef02027812 */ /* 0x000fe200078ec0ff */
[----:B------:R-:W4:Y:S01]  /*269f0*/  LDL.LU R118, [R1+0x59c] ;  /* 0x00059c0001767983 */ /* 0x000f220000300800 */
[----:B-1----:R-:W-:-:S03]  /*26a00*/  @!P0 IADD3 R48, P2, P4, R24, UR6, R36 ;  /* 0x0000000618308c10 */ /* 0x002fc6000fc5e024 */
[----:B------:R-:W4:Y:S01]  /*26a10*/  LDL.LU R120, [R1+0x5a0] ;  /* 0x0005a00001787983 */ /* 0x000f220000300800 */
[----:B------:R-:W-:-:S03]  /*26a20*/  @!P0 IADD3.X R49, R31, UR5, R37, P2, P4 ;  /* 0x000000051f318c10 */ /* 0x000fc600097e8425 */
[----:B------:R-:W4:Y:S01]  /*26a30*/  LDL.LU R122, [R1+0x5a4] ;  /* 0x0005a400017a7983 */ /* 0x000f220000300800 */
[----:B------:R-:W-:Y:S02]  /*26a40*/  ISETP.LT.OR P2, PT, R30, 0x49, !P6 ;  /* 0x000000491e00780c */ /* 0x000fe40007741670 */
[----:B------:R-:W-:Y:S01]  /*26a50*/  LOP3.LUT R0, R0, 0xffffffef, RZ, 0xc0, !PT ;  /* 0xffffffef00007812 */ /* 0x000fe200078ec0ff */
[----:B------:R-:W4:Y:S10]  /*26a60*/  LDL.LU R127, [R1+0x5a8] ;  /* 0x0005a800017f7983 */ /* 0x000f340000300800 */
[----:B------:R-:W2:Y:S01]  /*26a70*/  @!P2 LDG.E.U8 R35, desc[UR54][R26.64+0x48] ;  /* 0x000048361a23a981 */ /* 0x000ea2000c1e1100 */
[----:B------:R-:W0:Y:S01]  /*26a80*/  @!P2 LDC.64 R36, c[0x0][0x5c0] ;  /* 0x00017000ff24ab82 */ /* 0x000e220000000a00 */
[----:B------:R-:W-:-:S02]  /*26a90*/  @P0 LOP3.LUT R0, R0, 0x10, RZ, 0xfc, !PT ;  /* 0x0000001000000812 */ /* 0x000fc400078efcff */
[----:B------:R-:W-:Y:S01]  /*26aa0*/  ISETP.LT.OR P5, PT, R30, 0x71, !P1 ;  /* 0x000000711e00780c */ /* 0x000fe20004fa1670 */
[----:B------:R-:W4:Y:S01]  /*26ab0*/  LDL.LU R126, [R1+0x5ac] ;  /* 0x0005ac00017e7983 */ /* 0x000f220000300800 */
[----:B0-----:R-:W-:-:S03]  /*26ac0*/  @!P2 IADD3 R36, P4, R24, R36, RZ ;  /* 0x000000241824a210 */ /* 0x001fc60007f9e0ff */
[----:B------:R-:W4:Y:S02]  /*26ad0*/  LDL.LU R128, [R1+0x5b0] ;  /* 0x0005b00001807983 */ /* 0x000f240000300800 */
[----:B------:R-:W-:Y:S01]  /*26ae0*/  @!P2 IMAD.X R37, R31, 0x1, R37, P4 ;  /* 0x000000011f25a824 */ /* 0x000fe200020e0625 */
[----:B--2---:R-:W-:Y:S01]  /*26af0*/  LOP3.LUT R35, R35, 0xff, RZ, 0xc0, !PT ;  /* 0x000000ff23237812 */ /* 0x004fe200078ec0ff */
[----:B------:R-:W2:Y:S03]  /*26b00*/  LDL.LU R132, [R1+0x5b4] ;  /* 0x0005b40001847983 */ /* 0x000ea60000300800 */
[----:B------:R-:W-:Y:S01]  /*26b10*/  F2FP.F16.E4M3.UNPACK_B R35, R35 ;  /* 0x00000023ff23723e */ /* 0x000fe200020006ff */
[----:B------:R-:W2:Y:S04]  /*26b20*/  LDL.LU R151, [R1+0x5b8] ;  /* 0x0005b80001977983 */ /* 0x000ea80000300800 */
[----:B------:R-:W-:Y:S01]  /*26b30*/  HADD2.F32 R35, -RZ, R35.H0_H0 ;  /* 0x20000023ff237230 */ /* 0x000fe20000004100 */
[----:B------:R-:W-:Y:S01]  /*26b40*/  ISETP.LT.OR P0, PT, R30, 0x49, !P3 ;  /* 0x000000491e00780c */ /* 0x000fe20005f01670 */
[----:B------:R-:W2:Y:S03]  /*26b50*/  LDL.LU R150, [R1+0x5bc] ;  /* 0x0005bc0001967983 */ /* 0x000ea60000300800 */
[----:B------:R-:W-:-:S04]  /*26b60*/  FMUL R35, R35, UR50 ;  /* 0x0000003223237c20 */ /* 0x000fc80008400000 */
[----:B------:R-:W-:-:S05]  /*26b70*/  FFMA R35, R111, UR51, R35 ;  /* 0x000000336f237c23 */ /* 0x000fca0008000023 */
[----:B------:R-:W-:-:S05]  /*26b80*/  F2FP.SATFINITE.E4M3.F32.PACK_AB_MERGE_C R35, RZ, R35, RZ ;  /* 0x00000023ff23723e */ /* 0x000fca00048070ff */
[----:B------:R0:W-:Y:S01]  /*26b90*/  @!P2 STG.E.U8 desc[UR54][R36.64+0x48], R35 ;  /* 0x000048232400a986 */ /* 0x0001e2000c101136 */
[----:B------:R-:W-:Y:S02]  /*26ba0*/  ISETP.LT.OR P2, PT, R30, 0x4a, !P6 ;  /* 0x0000004a1e00780c */ /* 0x000fe40007741670 */
[----:B0-----:R-:W-:-:S11]  /*26bb0*/  PRMT R35, RZ, 0x7610, R35 ;  /* 0x00007610ff237816 */ /* 0x001fd60000000023 */
[----:B------:R-:W0:Y:S01]  /*26bc0*/  @!P2 LDC.64 R36, c[0x0][0x5c0] ;  /* 0x00017000ff24ab82 */ /* 0x000e220000000a00 */
[----:B------:R-:W3:Y:S01]  /*26bd0*/  @!P2 LDG.E.U8 R35, desc[UR54][R26.64+0x49] ;  /* 0x000049361a23a981 */ /* 0x000ee2000c1e1100 */
[----:B0-----:R-:W-:-:S05]  /*26be0*/  @!P2 IADD3 R36, P4, R24, R36, RZ ;  /* 0x000000241824a210 */ /* 0x001fca0007f9e0ff */
[----:B------:R-:W-:Y:S01]  /*26bf0*/  @!P2 IMAD.X R37, R31, 0x1, R37, P4 ;  /* 0x000000011f25a824 */ /* 0x000fe200020e0625 */
        /* <DEDUP_REMOVED lines=10> */
[----:B------:R-:W-:Y:S02]  /*26ca0*/  @P5 LOP3.LUT R2, R2, 0x10, RZ, 0xfc, !PT ;  /* 0x0000001002025812 */ /* 0x000fe400078efcff */
        /* <DEDUP_REMOVED lines=8> */
[----:B-1----:R-:W-:-:S11]  /*26d30*/  PRMT R35, RZ, 0x7610, R35 ;  /* 0x00007610ff237816 */ /* 0x002fd60000000023 */
[----:B------:R-:W3:Y:S01]  /*26d40*/  @!P0 LDG.E.U8 R35, desc[UR54][R12.64+0x49] ;  /* 0x000049360c238981 */ /* 0x000ee2000c1e1100 */
        /* <DEDUP_REMOVED lines=12> */
[----:B---3--:R-:W-:-:S04]  /*26e10*/  LOP3.LUT R35, R35, 0xff, RZ, 0xc0, !PT ;  /* 0x000000ff23237812 */ /* 0x008fc800078ec0ff */
[----:B------:R-:W-:-:S05]  /*26e20*/  F2FP.F16.E4M3.UNPACK_B R35, R35 ;  /* 0x00000023ff23723e */ /* 0x000fca00020006ff */
[----:B------:R-:W-:-:S05]  /*26e30*/  HADD2.F32 R35, -RZ, R35.H0_H0 ;  /* 0x20000023ff237230 */ /* 0x000fca0000004100 */
[----:B------:R-:W-:-:S04]  /*26e40*/  FMUL R35, R35, UR50 ;  /* 0x0000003223237c20 */ /* 0x000fc80008400000 */
[----:B------:R-:W-:-:S05]  /*26e50*/  FFMA R35, R116, UR51, R35 ;  /* 0x0000003374237c23 */ /* 0x000fca0008000023 */
[----:B------:R-:W-:-:S05]  /*26e60*/  F2FP.SATFINITE.E4M3.F32.PACK_AB_MERGE_C R35, RZ, R35, RZ ;  /* 0x00000023ff23723e */ /* 0x000fca00048070ff */
[----:B------:R0:W-:Y:S01]  /*26e70*/  @!P0 STG.E.U8 desc[UR54][R44.64+0x49], R35 ;  /* 0x000049232c008986 */ /* 0x0001e2000c101136 */
[----:B------:R-:W-:-:S13]  /*26e80*/  ISETP.LT.OR P0, PT, R30, 0x7a, !P1 ;  /* 0x0000007a1e00780c */ /* 0x000fda0004f01670 */
[----:B------:R-:W1:Y:S01]  /*26e90*/  @!P0 LDC.64 R36, c[0x0][0x5c0] ;  /* 0x00017000ff248b82 */ /* 0x000e620000000a00 */
[----:B0-----:R-:W-:Y:S02]  /*26ea0*/  PRMT R35, RZ, 0x7610, R35 ;  /* 0x00007610ff237816 */ /* 0x001fe40000000023 */
[----:B-1----:R-:W-:-:S04]  /*26eb0*/  @!P0 IADD3 R116, P2, P4, R24, UR6, R36 ;  /* 0x0000000618748c10 */ /* 0x002fc8000fc5e024 */
[----:B------:R-:W-:Y:S02]  /*26ec0*/  @!P0 IADD3.X R117, R31, UR5, R37, P2, P4 ;  /* 0x000000051f758c10 */ /* 0x000fe400097e8425 */
[----:B------:R-:W-:-:S13]  /*26ed0*/  ISETP.LT.OR P2, PT, R30, 0x51, !P6 ;  /* 0x000000511e00780c */ /* 0x000fda0007741670 */
[----:B------:R-:W3:Y:S01]  /*26ee0*/  @!P2 LDG.E.U8 R35, desc[UR54][R26.64+0x50] ;  /* 0x000050361a23a981 */ /* 0x000ee2000c1e1100 */
[----:B------:R-:W0:Y:S02]  /*26ef0*/  @!P2 LDC.64 R36, c[0x0][0x5c0] ;  /* 0x00017000ff24ab82 */ /* 0x000e240000000a00 */
        /* <DEDUP_REMOVED lines=25> */
[----:B0-----:R-:W-:-:S06]  /*27090*/  PRMT R35, RZ, 0x7610, R35 ;  /* 0x00007610ff237816 */ /* 0x001fcc0000000023 */
[----:B------:R-:W3:Y:S01]  /*270a0*/  @!P5 LDG.E.U8 R35, desc[UR54][R12.64+0x50] ;  /* 0x000050360c23d981 */ /* 0x000ee2000c1e1100 */
[----:B------:R-:W-:Y:S02]  /*270b0*/  LOP3.LUT R2, R2, 0xfff7ffff, RZ, 0xc0, !PT ;  /* 0xfff7ffff02027812 */ /* 0x000fe400078ec0ff */
[----:B------:R-:W-:Y:S02]  /*270c0*/  LOP3.LUT R32, R32, 0xfffeffff, RZ, 0xc0, !PT ;  /* 0xfffeffff20207812 */ /* 0x000fe400078ec0ff */
[----:B------:R-:W-:Y:S02]  /*270d0*/  @P0 LOP3.LUT R2, R2, 0x80000, RZ, 0xfc, !PT ;  /* 0x0008000002020812 */ /* 0x000fe400078efcff */
[----:B------:R-:W-:Y:S02]  /*270e0*/  ISETP.GE.AND P0, PT, R9, 0x101, PT ;  /* 0x000001010900780c */ /* 0x000fe40003f06270 */
[----:B------:R-:W-:Y:S02]  /*270f0*/  @P1 LOP3.LUT R32, R32, 0x10000, RZ, 0xfc, !PT ;  /* 0x0001000020201812 */ /* 0x000fe400078efcff */
[----:B------:R-:W-:-:S13]  /*27100*/  ISETP.LT.OR P1, PT, R30, 0x61, !P0 ;  /* 0x000000611e00780c */ /* 0x000fda0004721670 */
[----:B------:R-:W0:Y:S01]  /*27110*/  @!P1 LDC.64 R36, c[0x0][0x5c0] ;  /* 0x00017000ff249b82 */ /* 0x000e220000000a00 */
[----:B------:R-:W-:-:S04]  /*27120*/  LOP3.LUT R2, R2, 0xfbffffff, RZ, 0xc0, !PT ;  /* 0xfbffffff02027812 */ /* 0x000fc800078ec0ff */
[----:B------:R-:W-:Y:S02]  /*27130*/  @P1 LOP3.LUT R2, R2, 0x4000000, RZ, 0xfc, !PT ;  /* 0x0400000002021812 */ /* 0x000fe400078efcff */
[----:B0-----:R-:W-:-:S04]  /*27140*/  @!P1 IADD3 R118, P2, P4, R24, UR11, R36 ;  /* 0x0000000b18769c10 */ /* 0x001fc8000fc5e024 */
[----:B------:R-:W-:Y:S02]  /*27150*/  @!P1 IADD3.X R119, R31, UR10, R37, P2, P4 ;  /* 0x0000000a1f779c10 */ /* 0x000fe400097e8425 */
[----:B------:R-:W-:-:S13]  /*27160*/  ISETP.LT.OR P1, PT, R30, 0x62, !P0 ;  /* 0x000000621e00780c */ /* 0x000fda0004721670 */
[----:B------:R-:W0:Y:S01]  /*27170*/  @!P1 LDC.64 R36, c[0x0][0x5c0] ;  /* 0x00017000ff249b82 */ /* 0x000e220000000a00 */
        /* <DEDUP_REMOVED lines=8> */
[----:B-1----:R-:W-:-:S11]  /*27200*/  PRMT R35, RZ, 0x7610, R35 ;  /* 0x00007610ff237816 */ /* 0x002fd60000000023 */
[----:B------:R-:W3:Y:S01]  /*27210*/  @!P5 LDG.E.U8 R35, desc[UR54][R12.64+0x51] ;  /* 0x000051360c23d981 */ /* 0x000ee2000c1e1100 */
[----:B------:R-:W-:Y:S02]  /*27220*/  LOP3.LUT R2, R2, 0xefffffff, RZ, 0xc0, !PT ;  /* 0xefffffff02027812 */ /* 0x000fe400078ec0ff */
        /* <DEDUP_REMOVED lines=15> */
[----:B------:R-:W-:Y:S01]  /*27320*/  FFMA R35, R122, UR51, R35 ;  /* 0x000000337a237c23 */ /* 0x000fe20008000023 */
[----:B0-----:R-:W-:-:S04]  /*27330*/  @!P1 IADD3 R122, P2, P4, R24, UR11, R36 ;  /* 0x0000000b187a9c10 */ /* 0x001fc8000fc5e024 */
[----:B------:R-:W-:Y:S02]  /*27340*/  @!P1 IADD3.X R123, R31, UR10, R37, P2, P4 ;  /* 0x0000000a1f7b9c10 */ /* 0x000fe400097e8425 */
[----:B------:R-:W-:Y:S02]  /*27350*/  ISETP.LT.OR P2, PT, R30, 0x59, !P6 ;  /* 0x000000591e00780c */ /* 0x000fe40007741670 */
[----:B------:R-:W-:-:S05]  /*27360*/  F2FP.SATFINITE.E4M3.F32.PACK_AB_MERGE_C R35, RZ, R35, RZ ;  /* 0x00000023ff23723e */ /* 0x000fca00048070ff */
[----:B------:R0:W-:Y:S06]  /*27370*/  @!P5 STG.E.U8 desc[UR54][R64.64+0x51], R35 ;  /* 0x000051234000d986 */ /* 0x0001ec000c101136 */
[----:B------:R-:W1:Y:S01]  /*27380*/  @!P2 LDC.64 R36, c[0x0][0x5c0] ;  /* 0x00017000ff24ab82 */ /* 0x000e620000000a00 */
[----:B0-----:R-:W-:-:S06]  /*27390*/  PRMT R35, RZ, 0x7610, R35 ;  /* 0x00007610ff237816 */ /* 0x001fcc0000000023 */
[----:B------:R-:W3:Y:S01]  /*273a0*/  @!P2 LDG.E.U8 R35, desc[UR54][R26.64+0x58] ;  /* 0x000058361a23a981 */ /* 0x000ee2000c1e1100 */
[----:B-1----:R-:W-:-:S05]  /*273b0*/  @!P2 IADD3 R36, P4, R24, R36, RZ ;  /* 0x000000241824a210 */ /* 0x002fca0007f9e0ff */
        /* <DEDUP_REMOVED lines=14> */
[----:B------:R-:W-:Y:S01]  /*274a0*/  @!P2 IMAD.X R37, R31, 0x1, R37, P4 ;  /* 0x000000011f25a824 */ /* 0x000fe200020e0625 */
[----:B------:R-:W-:Y:S02]  /*274b0*/  LOP3.LUT R0, R0, 0xfffff7ff, RZ, 0xc0, !PT ;  /* 0xfffff7ff00007812 */ /* 0x000fe400078ec0ff */
        /* <DEDUP_REMOVED lines=29> */
[----:B------:R0:W-:Y:S02]  /*27690*/  @!P6 STG.E.U8 desc[UR54][R66.64+0x58], R35 ;  /* 0x000058234200e986 */ /* 0x0001e4000c101136 */
[----:B0-----:R-:W-:-:S06]  /*276a0*/  PRMT R35, RZ, 0x7610, R35 ;  /* 0x00007610ff237816 */ /* 0x001fcc0000000023 */
[----:B------:R-:W3:Y:S01]  /*276b0*/  @!P1 LDG.E.U8 R35, desc[UR54][R12.64+0x59] ;  /* 0x000059360c239981 */ /* 0x000ee2000c1e1100 */
[----:B------:R-:W-:Y:S02]  /*276c0*/  LOP3.LUT P5, RZ, R0, 0x1000, RZ, 0xc0, !PT ;  /* 0x0000100000ff7812 */ /* 0x000fe400078ac0ff */
[----:B---3--:R-:W-:-:S04]  /*276d0*/  LOP3.LUT R35, R35, 0xff, RZ, 0xc0, !PT ;  /* 0x000000ff23237812 */ /* 0x008fc800078ec0ff */
[----:B------:R-:W-:-:S05]  /*276e0*/  F2FP.F16.E4M3.UNPACK_B R35, R35 ;  /* 0x00000023ff23723e */ /* 0x000fca00020006ff */
[----:B------:R-:W-:-:S05]  /*276f0*/  HADD2.F32 R35, -RZ, R35.H0_H0 ;  /* 0x20000023ff237230 */ /* 0x000fca0000004100 */
[----:B------:R-:W-:-:S04]  /*27700*/  FMUL R35, R35, UR50 ;  /* 0x0000003223237c20 */ /* 0x000fc80008400000 */
[----:B--2---:R-:W-:-:S05]  /*27710*/  FFMA R35, R132, UR51, R35 ;  /* 0x0000003384237c23 */ /* 0x004fca0008000023 */
[----:B------:R-:W-:-:S05]  /*27720*/  F2FP.SATFINITE.E4M3.F32.PACK_AB_MERGE_C R35, RZ, R35, RZ ;  /* 0x00000023ff23723e */ /* 0x000fca00048070ff */
[----:B------:R0:W-:Y:S02]  /*27730*/  @!P1 STG.E.U8 desc[UR54][R50.64+0x59], R35 ;  /* 0x0000592332009986 */ /* 0x0001e4000c101136 */
[----:B0-----:R-:W-:-:S06]  /*27740*/  PRMT R35, RZ, 0x7610, R35 ;  /* 0x00007610ff237816 */ /* 0x001fcc0000000023 */
[----:B------:R-:W2:Y:S01]  /*27750*/  @!P5 LDG.E.U8 R35, desc[UR54][R14.64+0x40] ;  /* 0x000040360e23d981 */ /* 0x000ea2000c1e1100 */
[----:B------:R-:W-:-:S13]  /*27760*/  ISETP.LT.OR P6, PT, R30, 0x79, !P0 ;  /* 0x000000791e00780c */ /* 0x000fda00047c1670 */
[----:B------:R-:W0:Y:S01]  /*27770*/  @!P6 LDC.64 R36, c[0x0][0x5c0] ;  /* 0x00017000ff24eb82 */ /* 0x000e220000000a00 */
[----:B------:R-:W-:-:S04]  /*27780*/  LOP3.LUT R34, R34, 0xfeffffff, RZ, 0xc0, !PT ;  /* 0xfeffffff22227812 */ /* 0x000fc800078ec0ff */
[----:B------:R-:W-:Y:S02]  /*27790*/  @P6 LOP3.LUT R34, R34, 0x1000000, RZ, 0xfc, !PT ;  /* 0x0100000022226812 */ /* 0x000fe400078efcff */
        /* <DEDUP_REMOVED lines=9> */
[----:B------:R-:W-:Y:S01]  /*27830*/  FFMA R35, R151, UR51, R35 ;  /* 0x0000003397237c23 */ /* 0x000fe20008000023 */
[----:B------:R-:W-:Y:S02]  /*27840*/  LOP3.LUT R0, R0, 0xffffdfff, RZ, 0xc0, !PT ;  /* 0xffffdfff00007812 */ /* 0x000fe400078ec0ff */
[----:B------:R-:W-:Y:S01]  /*27850*/  LOP3.LUT R3, R3, 0xfffbffff, RZ, 0xc0, !PT ;  /* 0xfffbffff03037812 */ /* 0x000fe200078ec0ff */
[----:B------:R-:W-:Y:S01]  /*27860*/  IMAD.U32 R38, RZ, RZ, UR7 ;  /* 0x00000007ff267e24 */ /* 0x000fe2000f8e00ff */
[----:B------:R-:W-:Y:S01]  /*27870*/  F2FP.SATFINITE.E4M3.F32.PACK_AB_MERGE_C R35, RZ, R35, RZ ;  /* 0x00000023ff23723e */ /* 0x000fe200048070ff */
[----:B------:R-:W2:Y:S04]  /*27880*/  LDL.LU R151, [R1+0x5c0] ;  /* 0x0005c00001977983 */ /* 0x000ea80000300800 */
[----:B------:R1:W-:Y:S02]  /*27890*/  @!P5 STG.E.U8 desc[UR54][R62.64+0x40], R35 ;  /* 0x000040233e00d986 */ /* 0x0003e4000c101136 */
[----:B-1----:R-:W-:-:S06]  /*278a0*/  PRMT R35, RZ, 0x7610, R35 ;  /* 0x00007610ff237816 */ /* 0x002fcc0000000023 */
[----:B------:R-:W3:Y:S01]  /*278b0*/  @!P6 LDG.E.U8 R35, desc[UR54][R14.64+0x41] ;  /* 0x000041360e23e981 */ /* 0x000ee2000c1e1100 */
[----:B0-----:R-:W-:Y:S02]  /*278c0*/  @!P1 IADD3 R132, P2, P4, R24, UR11, R36 ;  /* 0x0000000b18849c10 */ /* 0x001fe4000fc5e024 */
[----:B------:R-:W-:Y:S02]  /*278d0*/  @P1 LOP3.LUT R0, R0, 0x2000, RZ, 0xfc, !PT ;  /* 0x0000200000001812 */ /* 0x000fe400078efcff */
[----:B------:R-:W-:Y:S02]  /*278e0*/  @!P1 IADD3.X R133, R31, UR10, R37, P2, P4 ;  /* 0x0000000a1f859c10 */ /* 0x000fe400097e8425 */
[----:B------:R-:W-:Y:S02]  /*278f0*/  ISETP.LT.OR P1, PT, R30, 0x81, !P3 ;  /* 0x000000811e00780c */ /* 0x000fe40005f21670 */
[----:B------:R-:W-:-:S11]  /*27900*/  LOP3.LUT R32, R32, 0xffff7fff, RZ, 0xc0, !PT ;  /* 0xffff7fff20207812 */ /* 0x000fd600078ec0ff */
[----:B------:R-:W0:Y:S01]  /*27910*/  @!P1 LDC.64 R36, c[0x0][0x5c0] ;  /* 0x00017000ff249b82 */ /* 0x000e220000000a00 */
[----:B------:R-:W-:Y:S02]  /*27920*/  @P0 LOP3.LUT R32, R32, 0x8000, RZ, 0xfc, !PT ;  /* 0x0000800020200812 */ /* 0x000fe400078efcff */
[----:B------:R-:W-:Y:S02]  /*27930*/  ISETP.LT.OR P0, PT, R30, 0x82, !P3 ;  /* 0x000000821e00780c */ /* 0x000fe40005f01670 */
[----:B0-----:R-:W-:-:S04]  /*27940*/  @!P1 IADD3 R158, P2, P4, R24, UR8, R36 ;  /* 0x00000008189e9c10 */ /* 0x001fc8000fc5e024 */
[----:B------:R-:W-:-:S07]  /*27950*/  @!P1 IADD3.X R159, R31, UR7, R37, P2, P4 ;  /* 0x000000071f9f9c10 */ /* 0x000fce00097e8425 */
[----:B------:R-:W0:Y:S01]  /*27960*/  @!P0 LDC.64 R36, c[0x0][0x5c0] ;  /* 0x00017000ff248b82 */ /* 0x000e220000000a00 */
[----:B------:R-:W-:-:S04]  /*27970*/  @P1 LOP3.LUT R3, R3, 0x40000, RZ, 0xfc, !PT ;  /* 0x0004000003031812 */ /* 0x000fc800078efcff */
[----:B------:R-:W-:-:S04]  /*27980*/  LOP3.LUT R3, R3, 0xfffdffff, RZ, 0xc0, !PT ;  /* 0xfffdffff03037812 */ /* 0x000fc800078ec0ff */
[----:B------:R-:W-:Y:S02]  /*27990*/  @P0 LOP3.LUT R3, R3, 0x20000, RZ, 0xfc, !PT ;  /* 0x0002000003030812 */ /* 0x000fe400078efcff */
[----:B0-----:R-:W-:-:S04]  /*279a0*/  @!P0 IADD3 R162, P2, P4, R24, UR8, R36 ;  /* 0x0000000818a28c10 */ /* 0x001fc8000fc5e024 */
[----:B------:R-:W-:Y:S02]  /*279b0*/  @!P0 IADD3.X R163, R31, UR7, R37, P2, P4 ;  /* 0x000000071fa38c10 */ /* 0x000fe400097e8425 */
[----:B------:R-:W-:-:S04]  /*279c0*/  ISETP.GE.AND P0, PT, R9, 0x89, PT ;  /* 0x000000890900780c */ /* 0x000fc80003f06270 */
[----:B------:R-:W-:-:S13]  /*279d0*/  ISETP.LT.OR P4, PT, R30, 0x41, !P0 ;  /* 0x000000411e00780c */ /* 0x000fda0004781670 */
[----:B------:R-:W0:Y:S01]  /*279e0*/  @!P4 LDC.64 R36, c[0x0][0x5c0] ;  /* 0x00017000ff24cb82 */ /* 0x000e220000000a00 */
        /* <DEDUP_REMOVED lines=15> */
[C---:B------:R-:W-:Y:S02]  /*27ae0*/  ISETP.LT.OR P2, PT, R30.reuse, 0x42, !P0 ;  /* 0x000000421e00780c */ /* 0x040fe40004741670 */
[----:B------:R-:W-:Y:S01]  /*27af0*/  ISETP.LT.OR P1, PT, R30, 0x89, !P3 ;  /* 0x000000891e00780c */ /* 0x000fe20005f21670 */
[----:B------:R-:W-:-:S10]  /*27b00*/  IMAD.U32 R40, RZ, RZ, UR8 ;  /* 0x00000008ff287e24 */ /* 0x000fd4000f8e00ff */
[----:B------:R-:W0:Y:S01]  /*27b10*/  @!P2 LDC.64 R38, c[0x0][0x5c0] ;  /* 0x00017000ff26ab82 */ /* 0x000e220000000a00 */
[----:B----4-:R-:W-:-:S04]  /*27b20*/  LOP3.LUT R35, R35, 0xff, RZ, 0xc0, !PT ;  /* 0x000000ff23237812 */ /* 0x010fc800078ec0ff */
[----:B------:R-:W-:-:S05]  /*27b30*/  F2FP.F16.E4M3.UNPACK_B R35, R35 ;  /* 0x00000023ff23723e */ /* 0x000fca00020006ff */
[----:B------:R-:W-:-:S05]  /*27b40*/  HADD2.F32 R35, -RZ, R35.H0_H0 ;  /* 0x20000023ff237230 */ /* 0x000fca0000004100 */
[----:B------:R-:W-:-:S04]  /*27b50*/  FMUL R35, R35, UR50 ;  /* 0x0000003223237c20 */ /* 0x000fc80008400000 */
[----:B--2---:R-:W-:Y:S01]  /*27b60*/  FFMA R35, R151, UR51, R35 ;  /* 0x0000003397237c23 */ /* 0x004fe20008000023 */
[----:B------:R-:W-:Y:S01]  /*27b70*/  IMAD.U32 R41, RZ, RZ, UR7 ;  /* 0x00000007ff297e24 */ /* 0x000fe2000f8e00ff */
[----:B------:R-:W-:Y:S01]  /*27b80*/  @!P2 IADD3 R40, P5, P6, R40, UR6, R24 ;  /* 0x000000062828ac10 */ /* 0x000fe2000febe018 */
[----:B------:R-:W2:Y:S02]  /*27b90*/  LDL.LU R151, [R1+0x5c8] ;  /* 0x0005c80001977983 */ /* 0x000ea40000300800 */
[----:B------:R-:W-:-:S05]  /*27ba0*/  F2FP.SATFINITE.E4M3.F32.PACK_AB_MERGE_C R35, RZ, R35, RZ ;  /* 0x00000023ff23723e */ /* 0x000fca00048070ff */
[----:B------:R1:W-:Y:S02]  /*27bb0*/  @!P4 STG.E.U8 desc[UR54][R36.64+0x40], R35 ;  /* 0x000040232400c986 */ /* 0x0003e4000c101136 */
[----:B-1----:R-:W-:Y:S01]  /*27bc0*/  PRMT R35, RZ, 0x7610, R35 ;  /* 0x00007610ff237816 */ /* 0x002fe20000000023 */
[----:B------:R-:W1:Y:S05]  /*27bd0*/  @!P1 LDC.64 R36, c[0x0][0x5c0] ;  /* 0x00017000ff249b82 */ /* 0x000e6a0000000a00 */
[----:B------:R-:W4:Y:S01]  /*27be0*/  @!P2 LDG.E.U8 R35, desc[UR54][R16.64+0x41] ;  /* 0x000041361023a981 */ /* 0x000f22000c1e1100 */
[----:B------:R-:W-:Y:S02]  /*27bf0*/  @!P2 IADD3.X R41, R41, UR5, R31, P5, P6 ;  /* 0x000000052929ac10 */ /* 0x000fe4000afec41f */
[----:B------:R-:W-:-:S02]  /*27c00*/  LOP3.LUT R3, R3, 0xfff7ffff, RZ, 0xc0, !PT ;  /* 0xfff7ffff03037812 */ /* 0x000fc400078ec0ff */
[----:B0-----:R-:W-:Y:S02]  /*27c10*/  @!P2 IADD3 R38, P4, R40, R38, RZ ;  /* 0x000000262826a210 */ /* 0x001fe40007f9e0ff */
[----:B------:R-:W-:Y:S02]  /*27c20*/  @P1 LOP3.LUT R3, R3, 0x80000, RZ, 0xfc, !PT ;  /* 0x0008000003031812 */ /* 0x000fe400078efcff */
[----:B-1----:R-:W-:-:S04]  /*27c30*/  @!P1 IADD3 R166, P5, P6, R24, UR8, R36 ;  /* 0x0000000818a69c10 */ /* 0x002fc8000febe024 */
[----:B------:R-:W-:Y:S02]  /*27c40*/  @!P1 IADD3.X R167, R31, UR7, R37, P5, P6 ;  /* 0x000000071fa79c10 */ /* 0x000fe4000afec425 */
[----:B------:R-:W-:Y:S01]  /*27c50*/  LOP3.LUT P1, RZ, R32, 0x10000, RZ, 0xc0, !PT ;  /* 0x0001000020ff7812 */ /* 0x000fe2000782c0ff */
[----:B------:R-:W-:-:S03]  /*27c60*/  @!P2 IMAD.X R39, R41, 0x1, R39, P4 ;  /* 0x000000012927a824 */ /* 0x000fc600020e0627 */
[----:B------:R-:W-:Y:S02]  /*27c70*/  ISETP.LT.OR P6, PT, R30, 0x49, !P1 ;  /* 0x000000491e00780c */ /* 0x000fe40004fc1670 */
        /* <DEDUP_REMOVED lines=19> */
[----:B--2---:R-:W-:Y:S01]  /*27db0*/  FFMA R35, R151, UR51, R35 ;  /* 0x0000003397237c23 */ /* 0x004fe20008000023 */
[----:B------:R-:W-:Y:S01]  /*27dc0*/  @!P5 IADD3.X R165, R31, UR7, R37, P2, P4 ;  /* 0x000000071fa5dc10 */ /* 0x000fe200097e8425 */
[----:B------:R-:W-:Y:S01]  /*27dd0*/  IMAD.U32 R38, RZ, RZ, UR7 ;  /* 0x00000007ff267e24 */ /* 0x000fe2000f8e00ff */
[----:B------:R-:W-:Y:S01]  /*27de0*/  LOP3.LUT R3, R3, 0xffff7fff, RZ, 0xc0, !PT ;  /* 0xffff7fff03037812 */ /* 0x000fe200078ec0ff */
[----:B------:R-:W2:Y:S01]  /*27df0*/  LDL.LU R151, [R1+0x5d0] ;  /* 0x0005d00001977983 */ /* 0x000ea20000300800 */
[----:B------:R-:W-:-:S05]  /*27e00*/  F2FP.SATFINITE.E4M3.F32.PACK_AB_MERGE_C R35, RZ, R35, RZ ;  /* 0x00000023ff23723e */ /* 0x000fca00048070ff */
[----:B------:R0:W-:Y:S01]  /*27e10*/  @!P6 STG.E.U8 desc[UR54][R46.64+0x48], R35 ;  /* 0x000048232e00e986 */ /* 0x0001e2000c101136 */
[----:B------:R-:W-:Y:S02]  /*27e20*/  ISETP.LT.OR P6, PT, R30, 0x4a, !P1 ;  /* 0x0000004a1e00780c */ /* 0x000fe40004fc1670 */
[----:B0-----:R-:W-:-:S11]  /*27e30*/  PRMT R35, RZ, 0x7610, R35 ;  /* 0x00007610ff237816 */ /* 0x001fd60000000023 */
[----:B------:R-:W4:Y:S01]  /*27e40*/  @!P6 LDG.E.U8 R35, desc[UR54][R14.64+0x49] ;  /* 0x000049360e23e981 */ /* 0x000f22000c1e1100 */
[----:B------:R-:W-:-:S13]  /*27e50*/  ISETP.LT.OR P5, PT, R30, 0x91, !P3 ;  /* 0x000000911e00780c */ /* 0x000fda0005fa1670 */
[----:B------:R-:W0:Y:S01]  /*27e60*/  @!P5 LDC.64 R36, c[0x0][0x5c0] ;  /* 0x00017000ff24db82 */ /* 0x000e220000000a00 */
[----:B------:R-:W-:Y:S02]  /*27e70*/  @P5 LOP3.LUT R3, R3, 0x8000, RZ, 0xfc, !PT ;  /* 0x0000800003035812 */ /* 0x000fe400078efcff */
        /* <DEDUP_REMOVED lines=8> */
[----:B------:R-:W-:-:S04]  /*27f00*/  LOP3.LUT R3, R3, 0xffffdfff, RZ, 0xc0, !PT ;  /* 0xffffdfff03037812 */ /* 0x000fc800078ec0ff */
[----:B------:R-:W-:Y:S02]  /*27f10*/  @P5 LOP3.LUT R3, R3, 0x2000, RZ, 0xfc, !PT ;  /* 0x0000200003035812 */ /* 0x000fe400078efcff */
        /* <DEDUP_REMOVED lines=16> */
[----:B----4-:R-:W-:-:S11]  /*28020*/  LOP3.LUT R35, R35, 0xff, RZ, 0xc0, !PT ;  /* 0x000000ff23237812 */ /* 0x010fd600078ec0ff */
[----:B------:R-:W0:Y:S01]  /*28030*/  @!P2 LDC.64 R38, c[0x0][0x5c0] ;  /* 0x00017000ff26ab82 */ /* 0x000e220000000a00 */
[----:B------:R-:W-:-:S05]  /*28040*/  F2FP.F16.E4M3.UNPACK_B R35, R35 ;  /* 0x00000023ff23723e */ /* 0x000fca00020006ff */
[----:B------:R-:W-:-:S05]  /*28050*/  HADD2.F32 R35, -RZ, R35.H0_H0 ;  /* 0x20000023ff237230 */ /* 0x000fca0000004100 */
[----:B------:R-:W-:-:S04]  /*28060*/  FMUL R35, R35, UR50 ;  /* 0x0000003223237c20 */ /* 0x000fc80008400000 */
[----:B--2---:R-:W-:Y:S01]  /*28070*/  FFMA R35, R151, UR51, R35 ;  /* 0x0000003397237c23 */ /* 0x004fe20008000023 */
[----:B------:R-:W-:Y:S01]  /*28080*/  ISETP.LT.OR P0, PT, R30, 0x99, !P3 ;  /* 0x000000991e00780c */ /* 0x000fe20005f01670 */
[----:B------:R-:W-:Y:S02]  /*28090*/  IMAD.U32 R40, RZ, RZ, UR8 ;  /* 0x00000008ff287e24 */ /* 0x000fe4000f8e00ff */
[----:B------:R-:W-:Y:S01]  /*280a0*/  IMAD.U32 R41, RZ, RZ, UR7 ;  /* 0x00000007ff297e24 */ /* 0x000fe2000f8e00ff */
[----:B------:R-:W-:Y:S01]  /*280b0*/  F2FP.SATFINITE.E4M3.F32.PACK_AB_MERGE_C R35, RZ, R35, RZ ;  /* 0x00000023ff23723e */ /* 0x000fe200048070ff */
[----:B------:R-:W2:Y:S04]  /*280c0*/  LDL.LU R151, [R1+0x5d8] ;  /* 0x0005d80001977983 */ /* 0x000ea80000300800 */
[----:B------:R1:W-:Y:S02]  /*280d0*/  @!P4 STG.E.U8 desc[UR54][R36.64+0x48], R35 ;  /* 0x000048232400c986 */ /* 0x0003e4000c101136 */
[----:B-1----:R-:W-:-:S02]  /*280e0*/  PRMT R35, RZ, 0x7610, R35 ;  /* 0x00007610ff237816 */ /* 0x002fc40000000023 */
[----:B------:R-:W1:Y:S04]  /*280f0*/  @!P0 LDC.64 R36, c[0x0][0x5c0] ;  /* 0x00017000ff248b82 */ /* 0x000e680000000a00 */
[----:B------:R-:W4:Y:S01]  /*28100*/  @!P2 LDG.E.U8 R35, desc[UR54][R16.64+0x49] ;  /* 0x000049361023a981 */ /* 0x000f22000c1e1100 */
[----:B------:R-:W-:Y:S02]  /*28110*/  @!P2 IADD3 R40, P5, P6, R40, UR6, R24 ;  /* 0x000000062828ac10 */ /* 0x000fe4000febe018 */
[----:B------:R-:W-:Y:S02]  /*28120*/  LOP3.LUT R3, R3, 0xfffffbff, RZ, 0xc0, !PT ;  /* 0xfffffbff03037812 */ /* 0x000fe400078ec0ff */
[----:B------:R-:W-:Y:S02]  /*28130*/  @!P2 IADD3.X R41, R41, UR5, R31, P5, P6 ;  /* 0x000000052929ac10 */ /* 0x000fe4000afec41f */
[----:B0-----:R-:W-:-:S02]  /*28140*/  @!P2 IADD3 R38, P4, R40, R38, RZ ;  /* 0x000000262826a210 */ /* 0x001fc40007f9e0ff */
[----:B------:R-:W-:-:S03]  /*28150*/  @P0 LOP3.LUT R3, R3, 0x400, RZ, 0xfc, !PT ;  /* 0x0000040003030812 */ /* 0x000fc600078efcff */
[----:B------:R-:W-:Y:S01]  /*28160*/  @!P2 IMAD.X R39, R41, 0x1, R39, P4 ;  /* 0x000000012927a824 */ /* 0x000fe200020e0627 */
[----:B-1----:R-:W-:-:S04]  /*28170*/  @!P0 IADD3 R180, P5, P6, R24, UR8, R36 ;  /* 0x0000000818b48c10 */ /* 0x002fc8000febe024 */
[----:B------:R-:W-:Y:S02]  /*28180*/  @!P0 IADD3.X R181, R31, UR7, R37, P5, P6 ;  /* 0x000000071fb58c10 */ /* 0x000fe4000afec425 */
        /* <DEDUP_REMOVED lines=11> */
[----:B------:R-:W-:Y:S02]  /*28240*/  ISETP.LT.OR P6, PT, R30, 0x9a, !P3 ;  /* 0x0000009a1e00780c */ /* 0x000fe40005fc1670 */
[----:B------:R-:W-:-:S11]  /*28250*/  LOP3.LUT R32, R32, 0xffffbfff, RZ, 0xc0, !PT ;  /* 0xffffbfff20207812 */ /* 0x000fd600078ec0ff */
[----:B------:R-:W0:Y:S01]  /*28260*/  @!P6 LDC.64 R36, c[0x0][0x5c0] ;  /* 0x00017000ff24eb82 */ /* 0x000e220000000a00 */
[----:B------:R-:W-:Y:S02]  /*28270*/  @P3 LOP3.LUT R32, R32, 0x4000, RZ, 0xfc, !PT ;  /* 0x0000400020203812 */ /* 0x000fe400078efcff */
[----:B------:R-:W-:Y:S02]  /*28280*/  ISETP.LT.OR P3, PT, R30, 0x81, !P1 ;  /* 0x000000811e00780c */ /* 0x000fe40004f61670 */
[----:B----4-:R-:W-:-:S04]  /*28290*/  LOP3.LUT R35, R35, 0xff, RZ, 0xc0, !PT ;  /* 0x000000ff23237812 */ /* 0x010fc800078ec0ff */
[----:B------:R-:W-:-:S05]  /*282a0*/  F2FP.F16.E4M3.UNPACK_B R35, R35 ;  /* 0x00000023ff23723e */ /* 0x000fca00020006ff */
[----:B------:R-:W-:-:S05]  /*282b0*/  HADD2.F32 R35, -RZ, R35.H0_H0 ;  /* 0x20000023ff237230 */ /* 0x000fca0000004100 */
[----:B------:R-:W-:-:S04]  /*282c0*/  FMUL R35, R35, UR50 ;  /* 0x0000003223237c20 */ /* 0x000fc80008400000 */
[----:B--2---:R-:W-:Y:S01]  /*282d0*/  FFMA R35, R151, UR51, R35 ;  /* 0x0000003397237c23 */ /* 0x004fe20008000023 */
[----:B0-----:R-:W-:Y:S02]  /*282e0*/  @!P6 IADD3 R172, P2, P4, R24, UR8, R36 ;  /* 0x0000000818acec10 */ /* 0x001fe4000fc5e024 */
[----:B------:R-:W-:Y:S01]  /*282f0*/  LOP3.LUT R33, R33, 0xdfffffff, RZ, 0xc0, !PT ;  /* 0xdfffffff21217812 */ /* 0x000fe200078ec0ff */
[----:B------:R-:W-:Y:S01]  /*28300*/  IMAD.U32 R38, RZ, RZ, UR7 ;  /* 0x00000007ff267e24 */ /* 0x000fe2000f8e00ff */
[----:B------:R-:W-:Y:S01]  /*28310*/  F2FP.SATFINITE.E4M3.F32.PACK_AB_MERGE_C R35, RZ, R35, RZ ;  /* 0x00000023ff23723e */ /* 0x000fe200048070ff */
[----:B------:R-:W2:Y:S04]  /*28320*/  LDL.LU R151, [R1+0x5e0] ;  /* 0x0005e00001977983 */ /* 0x000ea80000300800 */
[----:B------:R0:W-:Y:S01]  /*28330*/  @!P0 STG.E.U8 desc[UR54][R70.64+0x50], R35 ;  /* 0x0000502346008986 */ /* 0x0001e2000c101136 */
[----:B------:R-:W-:-:S02]  /*28340*/  ISETP.LT.OR P0, PT, R30, 0x52, !P1 ;  /* 0x000000521e00780c */ /* 0x000fc40004f01670 */
[----:B0-----:R-:W-:-:S11]  /*28350*/  PRMT R35, RZ, 0x7610, R35 ;  /* 0x00007610ff237816 */ /* 0x001fd60000000023 */
[----:B------:R-:W4:Y:S01]  /*28360*/  @!P0 LDG.E.U8 R35, desc[UR54][R14.64+0x51] ;  /* 0x000051360e238981 */ /* 0x000f22000c1e1100 */
[----:B------:R-:W-:Y:S02]  /*28370*/  @!P6 IADD3.X R173, R31, UR7, R37, P2, P4 ;  /* 0x000000071fadec10 */ /* 0x000fe400097e8425 */
        /* <DEDUP_REMOVED lines=31> */
[----:B------:R-:W-:-:S11]  /*28570*/  ISETP.LT.OR P0, PT, R30, 0x89, !P1 ;  /* 0x000000891e00780c */ /* 0x000fd60004f01670 */
[----:B------:R-:W0:Y:S01]  /*28580*/  @!P2 LDC.64 R38, c[0x0][0x5c0] ;  /* 0x00017000ff26ab82 */ /* 0x000e220000000a00 */
        /* <DEDUP_REMOVED lines=33> */
[----:B------:R-:W-:-:S04]  /*287a0*/  @P0 LOP3.LUT R33, R33, 0x2000000, RZ, 0xfc, !PT ;  /* 0x0200000021210812 */ /* 0x000fc800078efcff */
        /* <DEDUP_REMOVED lines=53> */
[----:B------:R-:W-:Y:S01]  /*28b00*/  IMAD.U32 R40, RZ, RZ, UR8 ;  /* 0x00000008ff287e24 */ /* 0x000fe2000f8e00ff */
[----:B------:R-:W2:Y:S02]  /*28b10*/  LDL.LU R151, [R1+0x5f8] ;  /* 0x0005f80001977983 */ /* 0x000ea40000300800 */
[----:B------:R-:W-:-:S05]  /*28b20*/  F2FP.SATFINITE.E4M3.F32.PACK_AB_MERGE_C R35, RZ, R35, RZ ;  /* 0x00000023ff23723e */ /* 0x000fca00048070ff */
[----:B------:R1:W-:Y:S02]  /*28b30*/  @!P4 STG.E.U8 desc[UR54][R36.64+0x58], R35 ;  /* 0x000058232400c986 */ /* 0x0003e4000c101136 */
[----:B-1----:R-:W-:Y:S02]  /*28b40*/  PRMT R35, RZ, 0x7610, R35 ;  /* 0x00007610ff237816 */ /* 0x002fe40000000023 */
[----:B------:R-:W1:Y:S04]  /*28b50*/  @!P3 LDC.64 R36, c[0x0][0x5c0] ;  /* 0x00017000ff24bb82 */ /* 0x000e680000000a00 */
        /* <DEDUP_REMOVED lines=18> */
[----:B0-----:R-:W-:-:S06]  /*28c80*/  PRMT R35, RZ, 0x7610, R35 ;  /* 0x00007610ff237816 */ /* 0x001fcc0000000023 */
[----:B------:R-:W4:Y:S01]  /*28c90*/  @!P6 LDG.E.U8 R35, desc[UR54][R18.64+0x40] ;  /* 0x000040361223e981 */ /* 0x000f22000c1e1100 */
[----:B------:R-:W-:Y:S02]  /*28ca0*/  @P3 LOP3.LUT R33, R33, 0x20000, RZ, 0xfc, !PT ;  /* 0x0002000021213812 */ /* 0x000fe400078efcff */
[----:B------:R-:W-:Y:S02]  /*28cb0*/  LOP3.LUT P3, RZ, R0, 0x40000, RZ, 0xc0, !PT ;  /* 0x0004000000ff7812 */ /* 0x000fe4000786c0ff */
[----:B------:R-:W-:Y:S02]  /*28cc0*/  ISETP.LT.OR P5, PT, R30, 0x9a, !P1 ;  /* 0x0000009a1e00780c */ /* 0x000fe40004fa1670 */
[----:B------:R-:W-:-:S11]  /*28cd0*/  LOP3.LUT P0, RZ, R32, 0x8000, RZ, 0xc0, !PT ;  /* 0x0000800020ff7812 */ /* 0x000fd6000780c0ff */
[----:B------:R-:W0:Y:S01]  /*28ce0*/  @!P5 LDC.64 R36, c[0x0][0x5c0] ;  /* 0x00017000ff24db82 */ /* 0x000e220000000a00 */
[----:B------:R-:W-:-:S04]  /*28cf0*/  LOP3.LUT R32, R32, 0xffffefff, RZ, 0xc0, !PT ;  /* 0xffffefff20207812 */ /* 0x000fc800078ec0ff */
[----:B------:R-:W-:Y:S02]  /*28d00*/  @P1 LOP3.LUT R32, R32, 0x1000, RZ, 0xfc, !PT ;  /* 0x0000100020201812 */ /* 0x000fe400078efcff */
[----:B------:R-:W-:Y:S02]  /*28d10*/  ISETP.LT.OR P1, PT, R30, 0x81, !P0 ;  /* 0x000000811e00780c */ /* 0x000fe40004721670 */
        /* <DEDUP_REMOVED lines=8> */
[----:B------:R-:W0:Y:S01]  /*28da0*/  @!P1 LDC.64 R36, c[0x0][0x5c0] ;  /* 0x00017000ff249b82 */ /* 0x000e220000000a00 */
[----:B------:R-:W-:Y:S01]  /*28db0*/  LOP3.LUT R33, R33, 0xffffbfff, RZ, 0xc0, !PT ;  /* 0xffffbfff21217812 */ /* 0x000fe200078ec0ff */
[----:B------:R-:W2:Y:S01]  /*28dc0*/  LDL.LU R151, [R1+0x600] ;  /* 0x0006000001977983 */ /* 0x000ea20000300800 */
[----:B------:R-:W-:-:S05]  /*28dd0*/  F2FP.SATFINITE.E4M3.F32.PACK_AB_MERGE_C R35, RZ, R35, RZ ;  /* 0x00000023ff23723e */ /* 0x000fca00048070ff */
[----:B------:R1:W-:Y:S02]  /*28de0*/  @!P6 STG.E.U8 desc[UR54][R76.64+0x40], R35 ;  /* 0x000040234c00e986 */ /* 0x0003e4000c101136 */
[----:B-1----:R-:W-:-:S06]  /*28df0*/  PRMT R35, RZ, 0x7610, R35 ;  /* 0x00007610ff237816 */ /* 0x002fcc0000000023 */
[----:B------:R-:W4:Y:S01]  /*28e00*/  @!P3 LDG.E.U8 R35, desc[UR54][R18.64+0x41] ;  /* 0x000041361223b981 */ /* 0x000f22000c1e1100 */
[----:B------:R-:W-:Y:S02]  /*28e10*/  @P5 LOP3.LUT R33, R33, 0x4000, RZ, 0xfc, !PT ;  /* 0x0000400021215812 */ /* 0x000fe400078efcff */
[----:B0-----:R-:W-:Y:S02]  /*28e20*/  @!P1 IADD3 R198, P2, P4, R24, UR11, R36 ;  /* 0x0000000b18c69c10 */ /* 0x001fe4000fc5e024 */
[----:B------:R-:W-:Y:S02]  /*28e30*/  LOP3.LUT R33, R33, 0xffffdfff, RZ, 0xc0, !PT ;  /* 0xffffdfff21217812 */ /* 0x000fe400078ec0ff */
[----:B------:R-:W-:Y:S02]  /*28e40*/  @!P1 IADD3.X R199, R31, UR10, R37, P2, P4 ;  /* 0x0000000a1fc79c10 */ /* 0x000fe400097e8425 */
[----:B------:R-:W-:Y:S02]  /*28e50*/  @P1 LOP3.LUT R33, R33, 0x2000, RZ, 0xfc, !PT ;  /* 0x0000200021211812 */ /* 0x000fe400078efcff */
        /* <DEDUP_REMOVED lines=52> */
[----:B------:R-:W-:Y:S01]  /*291a0*/  LOP3.LUT P6, RZ, R0, 0x100000, RZ, 0xc0, !PT ;  /* 0x0010000000ff7812 */ /* 0x000fe200078cc0ff */
[----:B------:R-:W3:Y:S03]  /*291b0*/  LDL.LU R150, [R1+0x60c] ;  /* 0x00060c0001967983 */ /* 0x000ee60000300800 */
[----:B------:R-:W-:-:S05]  /*291c0*/  F2FP.SATFINITE.E4M3.F32.PACK_AB_MERGE_C R35, RZ, R35, RZ ;  /* 0x00000023ff23723e */ /* 0x000fca00048070ff */
[----:B------:R0:W-:Y:S02]  /*291d0*/  @!P2 STG.E.U8 desc[UR54][R38.64+0x41], R35 ;  /* 0x000041232600a986 */ /* 0x0001e4000c101136 */
[----:B0-----:R-:W-:-:S06]  /*291e0*/  PRMT R35, RZ, 0x7610, R35 ;  /* 0x00007610ff237816 */ /* 0x001fcc0000000023 */
[----:B------:R-:W4:Y:S01]  /*291f0*/  @!P5 LDG.E.U8 R35, desc[UR54][R18.64+0x48] ;  /* 0x000048361223d981 */ /* 0x000f22000c1e1100 */
[----:B------:R-:W-:-:S04]  /*29200*/  LOP3.LUT R33, R33, 0xfffffeff, RZ, 0xc0, !PT ;  /* 0xfffffeff21217812 */ /* 0x000fc800078ec0ff */
[----:B------:R-:W-:Y:S02]  /*29210*/  @P3 LOP3.LUT R33, R33, 0x100, RZ, 0xfc, !PT ;  /* 0x0000010021213812 */ /* 0x000fe400078efcff */
        /* <DEDUP_REMOVED lines=8> */
[----:B--2---:R-:W-:Y:S01]  /*292a0*/  FFMA R35, R151, UR51, R35 ;  /* 0x0000003397237c23 */ /* 0x004fe20008000023 */
[----:B0-----:R-:W-:Y:S01]  /*292b0*/  @!P3 IADD3 R196, P2, P4, R24, UR11, R36 ;  /* 0x0000000b18c4bc10 */ /* 0x001fe2000fc5e024 */
[----:B------:R-:W-:Y:S01]  /*292c0*/  IMAD.U32 R38, RZ, RZ, UR7 ;  /* 0x00000007ff267e24 */ /* 0x000fe2000f8e00ff */
[----:B------:R-:W-:Y:S01]  /*292d0*/  LOP3.LUT R33, R33, 0xffffffdf, RZ, 0xc0, !PT ;  /* 0xffffffdf21217812 */ /* 0x000fe200078ec0ff */
[----:B------:R-:W2:Y:S01]  /*292e0*/  LDL.LU R151, [R1+0x610] ;  /* 0x0006100001977983 */ /* 0x000ea20000300800 */
[----:B------:R-:W-:-:S05]  /*292f0*/  F2FP.SATFINITE.E4M3.F32.PACK_AB_MERGE_C R35, RZ, R35, RZ ;  /* 0x00000023ff23723e */ /* 0x000fca00048070ff */
[----:B------:R0:W-:Y:S02]  /*29300*/  @!P5 STG.E.U8 desc[UR54][R80.64+0x48], R35 ;  /* 0x000048235000d986 */ /* 0x0001e4000c101136 */
[----:B0-----:R-:W-:-:S06]  /*29310*/  PRMT R35, RZ, 0x7610, R35 ;  /* 0x00007610ff237816 */ /* 0x001fcc0000000023 */
[----:B------:R-:W4:Y:S01]  /*29320*/  @!P6 LDG.E.U8 R35, desc[UR54][R18.64+0x49] ;  /* 0x000049361223e981 */ /* 0x000f22000c1e1100 */
[----:B------:R-:W-:Y:S02]  /*29330*/  @!P3 IADD3.X R197, R31, UR10, R37, P2, P4 ;  /* 0x0000000a1fc5bc10 */ /* 0x000fe400097e8425 */
        /* <DEDUP_REMOVED lines=8> */
[----:B------:R-:W-:Y:S02]  /*293c0*/  ISETP.LT.OR P4, PT, R30, 0x49, !P1 ;  /* 0x000000491e00780c */ /* 0x000fe40004f81670 */
[----:B------:R-:W-:-:S11]  /*293d0*/  @P3 LOP3.LUT R33, R33, 0x20, RZ, 0xfc, !PT ;  /* 0x0000002021213812 */ /* 0x000fd600078efcff */
        /* <DEDUP_REMOVED lines=54> */
[----:B------:R-:W-:-:S04]  /*29740*/  ISETP.GE.AND P5, PT, R9, 0x101, PT ;  /* 0x000001010900780c */ /* 0x000fc80003fa6270 */
[----:B------:R-:W-:-:S13]  /*29750*/  ISETP.LT.OR P5, PT, R30, 0x9a, !P5 ;  /* 0x0000009a1e00780c */ /* 0x000fda0006fa1670 */
[----:B------:R-:W0:Y:S01]  /*29760*/  @!P5 LDC.64 R36, c[0x0][0x5c0] ;  /* 0x00017000ff24db82 */ /* 0x000e220000000a00 */
[----:B------:R-:W-:Y:S02]  /*29770*/  LOP3.LUT R34, R34, 0xbfffffff, RZ, 0xc0, !PT ;  /* 0xbfffffff22227812 */ /* 0x000fe400078ec0ff */
[----:B------:R-:W-:Y:S02]  /*29780*/  LOP3.LUT P3, RZ, R32, 0x4000, RZ, 0xc0, !PT ;  /* 0x0000400020ff7812 */ /* 0x000fe4000786c0ff */
[----:B------:R-:W-:Y:S02]  /*29790*/  @P5 LOP3.LUT R34, R34, 0x40000000, RZ, 0xfc, !PT ;  /* 0x4000000022225812 */ /* 0x000fe400078efcff */
[----:B0-----:R-:W-:Y:S02]  /*297a0*/  @!P5 IADD3 R204, P2, P4, R24, UR11, R36 ;  /* 0x0000000b18ccdc10 */ /* 0x001fe4000fc5e024 */
[----:B----4-:R-:W-:-:S04]  /*297b0*/  LOP3.LUT R35, R35, 0xff, RZ, 0xc0, !PT ;  /* 0x000000ff23237812 */ /* 0x010fc800078ec0ff */
[----:B------:R-:W-:-:S05]  /*297c0*/  F2FP.F16.E4M3.UNPACK_B R35, R35 ;  /* 0x00000023ff23723e */ /* 0x000fca00020006ff */
[----:B------:R-:W-:-:S05]  /*297d0*/  HADD2.F32 R35, -RZ, R35.H0_H0 ;  /* 0x20000023ff237230 */ /* 0x000fca0000004100 */
[----:B------:R-:W-:-:S04]  /*297e0*/  FMUL R35, R35, UR50 ;  /* 0x0000003223237c20 */ /* 0x000fc80008400000 */
[----:B--2---:R-:W-:Y:S01]  /*297f0*/  FFMA R35, R151, UR51, R35 ;  /* 0x0000003397237c23 */ /* 0x004fe20008000023 */
[----:B------:R-:W-:Y:S02]  /*29800*/  @!P5 IADD3.X R205, R31, UR10, R37, P2, P4 ;  /* 0x0000000a1fcddc10 */ /* 0x000fe400097e8425 */
[----:B------:R-:W-:Y:S01]  /*29810*/  LOP3.LUT R33, R33, 0xfffffdff, RZ, 0xc0, !PT ;  /* 0xfffffdff21217812 */ /* 0x000fe200078ec0ff */
[----:B------:R-:W-:Y:S01]  /*29820*/  IMAD.U32 R38, RZ, RZ, UR7 ;  /* 0x00000007ff267e24 */ /* 0x000fe2000f8e00ff */
[----:B------:R-:W-:Y:S01]  /*29830*/  F2FP.SATFINITE.E4M3.F32.PACK_AB_MERGE_C R35, RZ, R35, RZ ;  /* 0x00000023ff23723e */ /* 0x000fe200048070ff */
[----:B------:R-:W2:Y:S04]  /*29840*/  LDL.LU R151, [R1+0x620] ;  /* 0x0006200001977983 */ /* 0x000ea80000300800 */
[----:B------:R0:W-:Y:S02]  /*29850*/  @!P6 STG.E.U8 desc[UR54][R84.64+0x50], R35 ;  /* 0x000050235400e986 */ /* 0x0001e4000c101136 */
[----:B0-----:R-:W-:-:S06]  /*29860*/  PRMT R35, RZ, 0x7610, R35 ;  /* 0x00007610ff237816 */ /* 0x001fcc0000000023 */
        /* <DEDUP_REMOVED lines=86> */
[----:B------:R-:W0:Y:S01]  /*29dd0*/  @!P5 LDC.64 R36, c[0x0][0x5c0] ;  /* 0x00017000ff24db82 */ /* 0x000e220000000a00 */
[----:B------:R0:W-:Y:S02]  /*29de0*/  @!P0 STL.64 [R1], R38 ;  /* 0x0000002601008387 */ /* 0x0001e40000100a00 */
[----:B0-----:R-:W-:-:S04]  /*29df0*/  @!P5 IADD3 R38, P2, P4, R24, UR8, R36 ;  /* 0x000000081826dc10 */ /* 0x001fc8000fc5e024 */
[----:B------:R-:W-:Y:S02]  /*29e00*/  @!P5 IADD3.X R39, R31, UR7, R37, P2, P4 ;  /* 0x000000071f27dc10 */ /* 0x000fe400097e8425 */
[----:B------:R-:W-:Y:S02]  /*29e10*/  ISETP.LT.OR P2, PT, R30, 0x59, !P1 ;  /* 0x000000591e00780c */ /* 0x000fe40004f41670 */
[----:B------:R-:W-:-:S11]  /*29e20*/  LOP3.LUT R33, R33, 0xfffffffb, RZ, 0xc0, !PT ;  /* 0xfffffffb21217812 */ /* 0x000fd600078ec0ff */
[----:B------:R-:W0:Y:S01]  /*29e30*/  @!P2 LDC.64 R36, c[0x0][0x5c0] ;  /* 0x00017000ff24ab82 */ /* 0x000e220000000a00 */
[----:B------:R-:W-:Y:S01]  /*29e40*/  @P0 LOP3.LUT R33, R33, 0x4, RZ, 0xfc, !PT ;  /* 0x0000000421210812 */ /* 0x000fe200078efcff */
[----:B------:R1:W-:Y:S03]  /*29e50*/  @!P5 STL.64 [R1+0x8], R38 ;  /* 0x000008260100d387 */ /* 0x0003e60000100a00 */
[----:B------:R-:W-:-:S04]  /*29e60*/  LOP3.LUT R33, R33, 0xfffffffe, RZ, 0xc0, !PT ;  /* 0xfffffffe21217812 */ /* 0x000fc800078ec0ff */
[----:B------:R-:W-:Y:S01]  /*29e70*/  @P5 LOP3.LUT R33, R33, 0x1, RZ, 0xfc, !PT ;  /* 0x0000000121215812 */ /* 0x000fe200078efcff */
[----:B-1----:R-:W-:Y:S01]  /*29e80*/  IMAD.U32 R38, RZ, RZ, UR7 ;  /* 0x00000007ff267e24 */ /* 0x002fe2000f8e00ff */
        /* <DEDUP_REMOVED lines=20> */
[----:B--2---:R-:W-:Y:S01]  /*29fd0*/  FFMA R35, R151, UR51, R35 ;  /* 0x0000003397237c23 */ /* 0x004fe20008000023 */
[----:B------:R-:W-:Y:S01]  /*29fe0*/  IMAD.U32 R38, RZ, RZ, UR8 ;  /* 0x00000008ff267e24 */ /* 0x000fe2000f8e00ff */
[----:B------:R-:W-:Y:S01]  /*29ff0*/  LOP3.LUT P0, RZ, R32, 0x2000, RZ, 0xc0, !PT ;  /* 0x0000200020ff7812 */ /* 0x000fe2000780c0ff */
[----:B------:R-:W-:Y:S01]  /*2a000*/  IMAD.U32 R39, RZ, RZ, UR7 ;  /* 0x00000007ff277e24 */ /* 0x000fe2000f8e00ff */
[----:B------:R-:W2:Y:S01]  /*2a010*/  LDL.LU R151, [R1+0x638] ;  /* 0x0006380001977983 */ /* 0x000ea20000300800 */
[----:B------:R-:W-:-:S05]  /*2a020*/  F2FP.SATFINITE.E4M3.F32.PACK_AB_MERGE_C R35, RZ, R35, RZ ;  /* 0x00000023ff23723e */ /* 0x000fca00048070ff */
[----:B------:R0:W-:Y:S02]  /*2a030*/  @!P2 STG.E.U8 desc[UR54][R36.64+0x58], R35 ;  /* 0x000058232400a986 */ /* 0x0001e4000c101136 */
[----:B0-----:R-:W-:Y:S01]  /*2a040*/  PRMT R35, RZ, 0x7610, R35 ;  /* 0x00007610ff237816 */ /* 0x001fe20000000023 */
[----:B------:R-:W0:Y:S05]  /*2a050*/  @!P4 LDC.64 R36, c[0x0][0x5c0] ;  /* 0x00017000ff24cb82 */ /* 0x000e2a0000000a00 */
[----:B------:R-:W4:Y:S01]  /*2a060*/  @!P4 LDG.E.U8 R35, desc[UR54][R20.64+0x59] ;  /* 0x000059361423c981 */ /* 0x000f22000c1e1100 */
[----:B------:R-:W-:-:S04]  /*2a070*/  @!P4 IADD3 R38, P5, P6, R38, UR11, R24 ;  /* 0x0000000b2626cc10 */ /* 0x000fc8000febe018 */
[----:B------:R-:W-:Y:S02]  /*2a080*/  @!P4 IADD3.X R39, R39, UR10, R31, P5, P6 ;  /* 0x0000000a2727cc10 */ /* 0x000fe4000afec41f */
[----:B0-----:R-:W-:-:S05]  /*2a090*/  @!P4 IADD3 R36, P2, R38, R36, RZ ;  /* 0x000000242624c210 */ /* 0x001fca0007f5e0ff */
[----:B------:R-:W-:Y:S01]  /*2a0a0*/  @!P4 IMAD.X R37, R39, 0x1, R37, P2 ;  /* 0x000000012725c824 */ /* 0x000fe200010e0625 */
        /* <DEDUP_REMOVED lines=13> */
[----:B0-----:R-:W0:Y:S01]  /*2a180*/  @!P2 LDC.64 R36, c[0x0][0x5c0] ;  /* 0x00017000ff24ab82 */ /* 0x001e220000000a00 */
[----:B------:R-:W-:Y:S01]  /*2a190*/  @!P2 IMAD R35, R11, 0x180, RZ ;  /* 0x000001800b23a824 */ /* 0x000fe200078e02ff */
[----:B0-----:R-:W-:-:S04]  /*2a1a0*/  @!P2 IADD3 R38, P4, R38, R36, RZ ;  /* 0x000000242626a210 */ /* 0x001fc80007f9e0ff */
[--C-:B------:R-:W-:Y:S02]  /*2a1b0*/  @!P2 IADD3.X R39, R37, R39, R35.reuse, P4, !PT ;  /* 0x000000272527a210 */ /* 0x100fe400027fe423 */
[----:B------:R-:W-:Y:S01]  /*2a1c0*/  PRMT R35, RZ, 0x7610, R35 ;  /* 0x00007610ff237816 */ /* 0x000fe20000000023 */
[----:B------:R-:W0:Y:S05]  /*2a1d0*/  @!P1 LDC.64 R36, c[0x0][0x5c0] ;  /* 0x00017000ff249b82 */ /* 0x000e2a0000000a00 */
[----:B------:R-:W4:Y:S01]  /*2a1e0*/  @!P2 LDG.E.U8 R35, desc[UR54][R22.64+0x40] ;  /* 0x000040361623a981 */ /* 0x000f22000c1e1100 */
[----:B0-----:R-:W-:-:S04]  /*2a1f0*/  @!P1 IADD3 R230, P4, P5, R24, UR8, R36 ;  /* 0x0000000818e69c10 */ /* 0x001fc8000fd9e024 */
        /* <DEDUP_REMOVED lines=19> */
[----:B------:R-:W4:Y:S01]  /*2a330*/  @!P2 LDG.E.U8 R35, desc[UR54][R22.64+0x41] ;  /* 0x000041361623a981 */ /* 0x000f22000c1e1100 */
[----:B------:R-:W-:Y:S02]  /*2a340*/  LOP3.LUT R32, R32, 0xfffffdff, RZ, 0xc0, !PT ;  /* 0xfffffdff20207812 */ /* 0x000fe400078ec0ff */
[----:B------:R-:W-:Y:S02]  /*2a350*/  @P1 LOP3.LUT R34, R34, 0x20000000, RZ, 0xfc, !PT ;  /* 0x2000000022221812 */ /* 0x000fe400078efcff */
[----:B------:R-:W-:Y:S02]  /*2a360*/  ISETP.LT.OR P1, PT, R30, 0xba, !P3 ;  /* 0x000000ba1e00780c */ /* 0x000fe40005f21670 */
[----:B------:R-:W-:Y:S02]  /*2a370*/  @P3 LOP3.LUT R32, R32, 0x200, RZ, 0xfc, !PT ;  /* 0x0000020020203812 */ /* 0x000fe400078efcff */
[C---:B------:R-:W-:Y:S02]  /*2a380*/  LOP3.LUT P3, RZ, R2.reuse, 0x10000, RZ, 0xc0, !PT ;  /* 0x0001000002ff7812 */ /* 0x040fe4000786c0ff */
[----:B------:R-:W-:-:S07]  /*2a390*/  LOP3.LUT P6, RZ, R2, 0x400, RZ, 0xc0, !PT ;  /* 0x0000040002ff7812 */ /* 0x000fce00078cc0ff */
        /* <DEDUP_REMOVED lines=9> */
[----:B-1----:R-:W-:-:S06]  /*2a430*/  PRMT R35, RZ, 0x7610, R35 ;  /* 0x00007610ff237816 */ /* 0x002fcc0000000023 */
[----:B------:R-:W4:Y:S01]  /*2a440*/  @!P3 LDG.E.U8 R35, desc[UR54][R28.64+0x40] ;  /* 0x000040361c23b981 */ /* 0x000f22000c1e1100 */
[----:B------:R-:W-:Y:S02]  /*2a450*/  LOP3.LUT R34, R34, 0xefffffff, RZ, 0xc0, !PT ;  /* 0xefffffff22227812 */ /* 0x000fe400078ec0ff */
[----:B0-----:R-:W-:Y:S02]  /*2a460*/  @!P1 IADD3 R226, P4, P5, R24, UR8, R36 ;  /* 0x0000000818e29c10 */ /* 0x001fe4000fd9e024 */
[----:B------:R-:W-:Y:S02]  /*2a470*/  @P1 LOP3.LUT R34, R34, 0x10000000, RZ, 0xfc, !PT ;  /* 0x1000000022221812 */ /* 0x000fe400078efcff */
[----:B------:R-:W-:Y:S02]  /*2a480*/  @!P1 IADD3.X R227, R31, UR7, R37, P4, P5 ;  /* 0x000000071fe39c10 */ /* 0x000fe4000a7ea425 */
[----:B------:R-:W-:-:S04]  /*2a490*/  LOP3.LUT P1, RZ, R32, 0x1000, RZ, 0xc0, !PT ;  /* 0x0000100020ff7812 */ /* 0x000fc8000782c0ff */
        /* <DEDUP_REMOVED lines=11> */
[----:B-1----:R-:W-:-:S06]  /*2a550*/  PRMT R35, RZ, 0x7610, R35 ;  /* 0x00007610ff237816 */ /* 0x002fcc0000000023 */
[----:B------:R-:W4:Y:S01]  /*2a560*/  @!P6 LDG.E.U8 R35, desc[UR54][R28.64+0x41] ;  /* 0x000041361c23e981 */ /* 0x000f22000c1e1100 */
        /* <DEDUP_REMOVED lines=22> */
[----:B0-----:R-:W-:-:S05]  /*2a6d0*/  @!P2 IMAD R35, R11, 0x180, RZ ;  /* 0x000001800b23a824 */ /* 0x001fca00078e02ff */
[--C-:B------:R-:W-:Y:S02]  /*2a6e0*/  @!P2 IADD3.X R39, R37, R39, R35.reuse, P4, !PT ;  /* 0x000000272527a210 */ /* 0x100fe400027fe423 */
[----:B------:R-:W-:Y:S01]  /*2a6f0*/  PRMT R35, RZ, 0x7610, R35 ;  /* 0x00007610ff237816 */ /* 0x000fe20000000023 */
[----:B------:R-:W0:Y:S05]  /*2a700*/  @!P3 LDC.64 R36, c[0x0][0x5c0] ;  /* 0x00017000ff24bb82 */ /* 0x000e2a0000000a00 */
[----:B------:R-:W4:Y:S01]  /*2a710*/  @!P2 LDG.E.U8 R35, desc[UR54][R22.64+0x48] ;  /* 0x000048361623a981 */ /* 0x000f22000c1e1100 */
[----:B------:R-:W-:-:S04]  /*2a720*/  LOP3.LUT R34, R34, 0xfbffffff, RZ, 0xc0, !PT ;  /* 0xfbffffff22227812 */ /* 0x000fc800078ec0ff */
[----:B------:R-:W-:Y:S02]  /*2a730*/  @P5 LOP3.LUT R34, R34, 0x4000000, RZ, 0xfc, !PT ;  /* 0x0400000022225812 */ /* 0x000fe400078efcff */
[----:B0-----:R-:W-:-:S04]  /*2a740*/  @!P3 IADD3 R220, P4, P5, R24, UR6, R36 ;  /* 0x0000000618dcbc10 */ /* 0x001fc8000fd9e024 */
[----:B------:R-:W-:Y:S02]  /*2a750*/  @!P3 IADD3.X R221, R31, UR5, R37, P4, P5 ;  /* 0x000000051fddbc10 */ /* 0x000fe4000a7ea425 */
[----:B----4-:R-:W-:-:S04]  /*2a760*/  LOP3.LUT R35, R35, 0xff, RZ, 0xc0, !PT ;  /* 0x000000ff23237812 */ /* 0x010fc800078ec0ff */
[----:B------:R-:W-:-:S05]  /*2a770*/  F2FP.F16.E4M3.UNPACK_B R35, R35 ;  /* 0x00000023ff23723e */ /* 0x000fca00020006ff */
[----:B------:R-:W-:-:S05]  /*2a780*/  HADD2.F32 R35, -RZ, R35.H0_H0 ;  /* 0x20000023ff237230 */ /* 0x000fca0000004100 */
[----:B------:R-:W-:-:S04]  /*2a790*/  FMUL R35, R35, UR50 ;  /* 0x0000003223237c20 */ /* 0x000fc80008400000 */
[----:B--2---:R-:W-:-:S05]  /*2a7a0*/  FFMA R35, R151, UR51, R35 ;  /* 0x0000003397237c23 */ /* 0x004fca0008000023 */
        /* <DEDUP_REMOVED lines=15> */
[----:B------:R-:W-:-:S11]  /*2a8a0*/  LOP3.LUT R32, R32, 0xfffff7ff, RZ, 0xc0, !PT ;  /* 0xfffff7ff20207812 */ /* 0x000fd600078ec0ff */
[----:B------:R-:W-:Y:S02]  /*2a8b0*/  @P3 LOP3.LUT R32, R32, 0x800, RZ, 0xfc, !PT ;  /* 0x0000080020203812 */ /* 0x000fe400078efcff */
[----:B------:R-:W-:-:S13]  /*2a8c0*/  ISETP.LT.OR P3, PT, R30, 0xaa, !P1 ;  /* 0x000000aa1e00780c */ /* 0x000fda0004f61670 */
[----:B------:R-:W0:Y:S01]  /*2a8d0*/  @!P3 LDC.64 R36, c[0x0][0x5c0] ;  /* 0x00017000ff24bb82 */ /* 0x000e220000000a00 */
[----:B------:R-:W-:-:S04]  /*2a8e0*/  LOP3.LUT R34, R34, 0xff7fffff, RZ, 0xc0, !PT ;  /* 0xff7fffff22227812 */ /* 0x000fc800078ec0ff */
[----:B------:R-:W-:Y:S02]  /*2a8f0*/  @P3 LOP3.LUT R34, R34, 0x800000, RZ, 0xfc, !PT ;  /* 0x0080000022223812 */ /* 0x000fe400078efcff */
[----:B0-----:R-:W-:-:S04]  /*2a900*/  @!P3 IADD3 R218, P4, P5, R24, UR6, R36 ;  /* 0x0000000618dabc10 */ /* 0x001fc8000fd9e024 */
[----:B------:R-:W-:Y:S02]  /*2a910*/  @!P3 IADD3.X R219, R31, UR5, R37, P4, P5 ;  /* 0x000000051fdbbc10 */ /* 0x000fe4000a7ea425 */
[----:B------:R-:W-:Y:S01]  /*2a920*/  LOP3.LUT P3, RZ, R32, 0x800, RZ, 0xc0, !PT ;  /* 0x0000080020ff7812 */ /* 0x000fe2000786c0ff */
[----:B------:R-:W-:Y:S04]  /*2a930*/  STL [R1+0xaf8], R220 ;  /* 0x000af8dc01007387 */ /* 0x000fe80000100800 */
[----:B------:R-:W-:Y:S04]  /*2a940*/  STL [R1+0xaf4], R221 ;  /* 0x000af4dd01007387 */ /* 0x000fe80000100800 */
[----:B------:R-:W4:Y:S01]  /*2a950*/  LDL.LU R151, [R1+0x650] ;  /* 0x0006500001977983 */ /* 0x000f220000300800 */
        /* <DEDUP_REMOVED lines=9> */
[----:B------:R-:W-:-:S03]  /*2a9f0*/  LOP3.LUT P6, RZ, R2, 0x200, RZ, 0xc0, !PT ;  /* 0x0000020002ff7812 */ /* 0x000fc600078cc0ff */
[----:B------:R-:W-:Y:S04]  /*2aa00*/  STL [R1+0xb00], R218 ;  /* 0x000b00da01007387 */ /* 0x000fe80000100800 */
[----:B------:R-:W-:Y:S04]  /*2aa10*/  STL [R1+0xafc], R219 ;  /* 0x000afcdb01007387 */ /* 0x000fe80000100800 */
[----:B------:R-:W3:Y:S01]  /*2aa20*/  LDL.LU R150, [R1+0x654] ;  /* 0x0006540001967983 */ /* 0x000ee20000300800 */
[----:B------:R-:W-:-:S13]  /*2aa30*/  ISETP.LT.OR P5, PT, R30, 0xb1, !P1 ;  /* 0x000000b11e00780c */ /* 0x000fda0004fa1670 */
[----:B------:R-:W0:Y:S01]  /*2aa40*/  @!P5 LDC.64 R36, c[0x0][0x5c0] ;  /* 0x00017000ff24db82 */ /* 0x000e220000000a00 */
[----:B--2---:R-:W-:-:S04]  /*2aa50*/  LOP3.LUT R35, R35, 0xff, RZ, 0xc0, !PT ;  /* 0x000000ff23237812 */ /* 0x004fc800078ec0ff */
[----:B------:R-:W-:-:S05]  /*2aa60*/  F2FP.F16.E4M3.UNPACK_B R35, R35 ;  /* 0x00000023ff23723e */ /* 0x000fca00020006ff */
[----:B------:R-:W-:-:S05]  /*2aa70*/  HADD2.F32 R35, -RZ, R35.H0_H0 ;  /* 0x20000023ff237230 */ /* 0x000fca0000004100 */
[----:B------:R-:W-:-:S04]  /*2aa80*/  FMUL R35, R35, UR50 ;  /* 0x0000003223237c20 */ /* 0x000fc80008400000 */
[----:B----4-:R-:W-:-:S05]  /*2aa90*/  FFMA R35, R151, UR51, R35 ;  /* 0x0000003397237c23 */ /* 0x010fca0008000023 */
        /* <DEDUP_REMOVED lines=17> */
[----:B0-----:R-:W-:Y:S01]  /*2abb0*/  @!P2 IADD3 R38, P4, R38, R36, RZ ;  /* 0x000000242626a210 */ /* 0x001fe20007f9e0ff */
        /* <DEDUP_REMOVED lines=10> */
[----:B0-----:R-:W-:-:S05]  /*2ac60*/  @!P2 IMAD R35, R11, 0x180, RZ ;  /* 0x000001800b23a824 */ /* 0x001fca00078e02ff */
[--C-:B------:R-:W-:Y:S02]  /*2ac70*/  @!P2 IADD3.X R39, R37, R39, R35.reuse, P4, !PT ;  /* 0x000000272527a210 */ /* 0x100fe400027fe423 */
[----:B------:R-:W-:-:S06]  /*2ac80*/  PRMT R35, RZ, 0x7610, R35 ;  /* 0x00007610ff237816 */ /* 0x000fcc0000000023 */
[----:B------:R-:W2:Y:S01]  /*2ac90*/  @!P2 LDG.E.U8 R35, desc[UR54][R22.64+0x50] ;  /* 0x000050361623a981 */ /* 0x000ea2000c1e1100 */
[----:B------:R-:W-:-:S13]  /*2aca0*/  ISETP.LT.OR P3, PT, R30, 0xb9, !P1 ;  /* 0x000000b91e00780c */ /* 0x000fda0004f61670 */
[----:B------:R-:W0:Y:S01]  /*2acb0*/  @!P3 LDC.64 R36, c[0x0][0x5c0] ;  /* 0x00017000ff24bb82 */ /* 0x000e220000000a00 */
[----:B------:R-:W-:-:S04]  /*2acc0*/  LOP3.LUT R34, R34, 0xffdfffff, RZ, 0xc0, !PT ;  /* 0xffdfffff22227812 */ /* 0x000fc800078ec0ff */
[----:B------:R-:W-:Y:S02]  /*2acd0*/  @P5 LOP3.LUT R34, R34, 0x200000, RZ, 0xfc, !PT ;  /* 0x0020000022225812 */ /* 0x000fe400078efcff */
[----:B0-----:R-:W-:-:S04]  /*2ace0*/  @!P3 IADD3 R212, P4, P5, R24, UR6, R36 ;  /* 0x0000000618d4bc10 */ /* 0x001fc8000fd9e024 */
[----:B------:R-:W-:Y:S01]  /*2acf0*/  @!P3 IADD3.X R213, R31, UR5, R37, P4, P5 ;  /* 0x000000051fd5bc10 */ /* 0x000fe2000a7ea425 */
[----:B------:R-:W-:Y:S04]  /*2ad00*/  STL [R1+0xaf0], R214 ;  /* 0x000af0d601007387 */ /* 0x000fe80000100800 */
[----:B------:R-:W-:Y:S04]  /*2ad10*/  STL [R1+0xaec], R215 ;  /* 0x000aecd701007387 */ /* 0x000fe80000100800 */
[----:B------:R-:W3:Y:S01]  /*2ad20*/  LDL.LU R150, [R1+0x65c] ;  /* 0x00065c0001967983 */ /* 0x000ee20000300800 */
[----:B--2---:R-:W-:-:S04]  /*2ad30*/  LOP3.LUT R35, R35, 0xff, RZ, 0xc0, !PT ;  /* 0x000000ff23237812 */ /* 0x004fc800078ec0ff */
[----:B------:R-:W-:-:S05]  /*2ad40*/  F2FP.F16.E4M3.UNPACK_B R35, R35 ;  /* 0x00000023ff23723e */ /* 0x000fca00020006ff */
[----:B------:R-:W-:-:S05]  /*2ad50*/  HADD2.F32 R35, -RZ, R35.H0_H0 ;  /* 0x20000023ff237230 */ /* 0x000fca0000004100 */
[----:B------:R-:W-:-:S04]  /*2ad60*/  FMUL R35, R35, UR50 ;  /* 0x0000003223237c20 */ /* 0x000fc80008400000 */
[----:B----4-:R-:W-:-:S05]  /*2ad70*/  FFMA R35, R151, UR51, R35 ;  /* 0x0000003397237c23 */ /* 0x010fca0008000023 */
        /* <DEDUP_REMOVED lines=29> */
[----:B------:R-:W-:-:S04]  /*2af50*/  LOP3.LUT R34, R34, 0xffefffff, RZ, 0xc0, !PT ;  /* 0xffefffff22227812 */ /* 0x000fc800078ec0ff */
[----:B------:R-:W-:Y:S02]  /*2af60*/  @P3 LOP3.LUT R34, R34, 0x100000, RZ, 0xfc, !PT ;  /* 0x0010000022223812 */ /* 0x000fe400078efcff */
[----:B------:R-:W-:Y:S02]  /*2af70*/  LOP3.LUT P3, RZ, R2, 0x40, RZ, 0xc0, !PT ;  /* 0x0000004002ff7812 */ /* 0x000fe4000786c0ff */
[----:B------:R-:W-:Y:S02]  /*2af80*/  LOP3.LUT R34, R34, 0xfff7ffff, RZ, 0xc0, !PT ;  /* 0xfff7ffff22227812 */ /* 0x000fe400078ec0ff */
[----:B------:R-:W-:Y:S02]  /*2af90*/  LOP3.LUT R32, R32, 0xfffffbff, RZ, 0xc0, !PT ;  /* 0xfffffbff20207812 */ /* 0x000fe400078ec0ff */
[----:B------:R-:W-:Y:S02]  /*2afa0*/  @P6 LOP3.LUT R34, R34, 0x80000, RZ, 0xfc, !PT ;  /* 0x0008000022226812 */ /* 0x000fe400078efcff */
[----:B------:R-:W-:-:S05]  /*2afb0*/  ISETP.GE.AND P6, PT, R9, 0x101, PT ;  /* 0x000001010900780c */ /* 0x000fca0003fc6270 */
        /* <DEDUP_REMOVED lines=23> */
[----:B------:R0:W-:Y:S02]  /*2b130*/  @!P5 STG.E.U8 desc[UR54][R144.64+0x50], R35 ;  /* 0x000050239000d986 */ /* 0x0001e4000c101136 */
[----:B0-----:R-:W-:-:S06]  /*2b140*/  PRMT R35, RZ, 0x7610, R35 ;  /* 0x00007610ff237816 */ /* 0x001fcc0000000023 */
[----:B------:R-:W2:Y:S01]  /*2b150*/  @!P3 LDG.E.U8 R35, desc[UR54][R28.64+0x51] ;  /* 0x000051361c23b981 */ /* 0x000ea2000c1e1100 */
        /* <DEDUP_REMOVED lines=21> */
[----:B------:R-:W0:Y:S02]  /*2b2b0*/  @!P3 LDC.64 R36, c[0x0][0x5c0] ;  /* 0x00017000ff24bb82 */ /* 0x000e240000000a00 */
        /* <DEDUP_REMOVED lines=22> */
[----:B------:R-:W-:Y:S02]  /*2b420*/  LOP3.LUT R7, R7, 0xbfffffff, RZ, 0xc0, !PT ;  /* 0xbfffffff07077812 */ /* 0x000fe400078ec0ff */
[----:B------:R-:W-:Y:S02]  /*2b430*/  LOP3.LUT R34, R34, 0xfffffbff, RZ, 0xc0, !PT ;  /* 0xfffffbff22227812 */ /* 0x000fe400078ec0ff */
[----:B------:R-:W-:Y:S02]  /*2b440*/  @P0 LOP3.LUT R7, R7, 0x40000000, RZ, 0xfc, !PT ;  /* 0x4000000007070812 */ /* 0x000fe400078efcff */
[----:B------:R-:W-:Y:S02]  /*2b450*/  ISETP.GE.AND P0, PT, R9, 0x101, PT ;  /* 0x000001010900780c */ /* 0x000fe40003f06270 */
[----:B------:R-:W-:Y:S02]  /*2b460*/  @P3 LOP3.LUT R34, R34, 0x400, RZ, 0xfc, !PT ;  /* 0x0000040022223812 */ /* 0x000fe400078efcff */
        /* <DEDUP_REMOVED lines=21> */
[----:B------:R-:W-:-:S04]  /*2b5c0*/  LOP3.LUT R34, R34, 0xffffffbf, RZ, 0xc0, !PT ;  /* 0xffffffbf22227812 */ /* 0x000fc800078ec0ff */
[----:B------:R-:W-:Y:S02]  /*2b5d0*/  @P3 LOP3.LUT R34, R34, 0x40, RZ, 0xfc, !PT ;  /* 0x0000004022223812 */ /* 0x000fe400078efcff */
[----:B------:R-:W-:-:S13]  /*2b5e0*/  ISETP.LT.OR P3, PT, R30, 0xb1, !P0 ;  /* 0x000000b11e00780c */ /* 0x000fda0004761670 */
[----:B------:R-:W0:Y:S01]  /*2b5f0*/  @!P3 LDC.64 R36, c[0x0][0x5c0] ;  /* 0x00017000ff24bb82 */ /* 0x000e220000000a00 */
[----:B------:R-:W-:-:S04]  /*2b600*/  LOP3.LUT R34, R34, 0xffffffdf, RZ, 0xc0, !PT ;  /* 0xffffffdf22227812 */ /* 0x000fc800078ec0ff */
[----:B------:R-:W-:Y:S02]  /*2b610*/  @P3 LOP3.LUT R34, R34, 0x20, RZ, 0xfc, !PT ;  /* 0x0000002022223812 */ /* 0x000fe400078efcff */
        /* <DEDUP_REMOVED lines=9> */
[----:B0-----:R-:W-:-:S04]  /*2b6b0*/  @!P3 IADD3 R150, P2, P4, R24, UR11, R36 ;  /* 0x0000000b1896bc10 */ /* 0x001fc8000fc5e024 */
        /* <DEDUP_REMOVED lines=14> */
[----:B------:R-:W0:Y:S02]  /*2b7a0*/  @!P5 LDC.64 R36, c[0x0][0x5c0] ;  /* 0x00017000ff24db82 */ /* 0x000e240000000a00 */
[----:B0-----:R-:W-:-:S04]  /*2b7b0*/  @!P5 IADD3 R140, P2, P4, R24, UR11, R36 ;  /* 0x0000000b188cdc10 */ /* 0x001fc8000fc5e024 */
[----:B------:R-:W-:Y:S01]  /*2b7c0*/  @!P5 IADD3.X R141, R31, UR10, R37, P2, P4 ;  /* 0x0000000a1f8ddc10 */ /* 0x000fe200097e8425 */
        /* <DEDUP_REMOVED lines=9> */
[----:B------:R0:W-:Y:S01]  /*2b860*/  @!P6 STG.E.U8 desc[UR54][R138.64+0x59], R35 ;  /* 0x000059238a00e986 */ /* 0x0001e2000c101136 */
[----:B------:R-:W-:-:S04]  /*2b870*/  ISETP.GE.AND P6, PT, R9, 0x1, PT ;  /* 0x000000010900780c */ /* 0x000fc80003fc6270 */
[----:B------:R-:W-:Y:S02]  /*2b880*/  ISETP.LT.OR P2, PT, R30, 0x61, !P6 ;  /* 0x000000611e00780c */ /* 0x000fe40007741670 */
[----:B0-----:R-:W-:-:S11]  /*2b890*/  PRMT R35, RZ, 0x7610, R35 ;  /* 0x00007610ff237816 */ /* 0x001fd60000000023 */
[----:B------:R-:W2:Y:S01]  /*2b8a0*/  @!P2 LDG.E.U8 R35, desc[UR54][R26.64+0x60] ;  /* 0x000060361a23a981 */ /* 0x000ea2000c1e1100 */
[----:B------:R-:W0:Y:S02]  /*2b8b0*/  @!P2 LDC.64 R36, c[0x0][0x5c0] ;  /* 0x00017000ff24ab82 */ /* 0x000e240000000a00 */
[----:B0-----:R-:W-:-:S05]  /*2b8c0*/  @!P2 IADD3 R36, P4, R24, R36, RZ ;  /* 0x000000241824a210 */ /* 0x001fca0007f9e0ff */
[----:B------:R-:W-:Y:S01]  /*2b8d0*/  @!P2 IMAD.X R37, R31, 0x1, R37, P4 ;  /* 0x000000011f25a824 */ /* 0x000fe200020e0625 */
[----:B------:R-:W-:Y:S04]  /*2b8e0*/  STL [R1+0xab0], R144 ;  /* 0x000ab09001007387 */ /* 0x000fe80000100800 */
[----:B------:R-:W-:Y:S04]  /*2b8f0*/  STL [R1+0xaac], R145 ;  /* 0x000aac9101007387 */ /* 0x000fe80000100800 */
[----:B------:R-:W3:Y:S01]  /*2b900*/  LDL.LU R152, [R1+0x67c] ;  /* 0x00067c0001987983 */ /* 0x000ee20000300800 */
[----:B------:R-:W-:-:S02]  /*2b910*/  LOP3.LUT R34, R34, 0xfffffffd, RZ, 0xc0, !PT ;  /* 0xfffffffd22227812 */ /* 0x000fc400078ec0ff */
[----:B------:R-:W-:Y:S01]  /*2b920*/  LOP3.LUT P3, RZ, R32, 0x200, RZ, 0xc0, !PT ;  /* 0x0000020020ff7812 */ /* 0x000fe2000786c0ff */
[----:B------:R-:W3:Y:S01]  /*2b930*/  LDL.LU R8, [R1+0x680] ;  /* 0x0006800001087983 */ /* 0x000ee20000300800 */
[----:B--2---:R-:W-:-:S03]  /*2b940*/  LOP3.LUT R35, R35, 0xff, RZ, 0xc0, !PT ;  /* 0x000000ff23237812 */ /* 0x004fc600078ec0ff */
[----:B------:R-:W2:Y:S01]  /*2b950*/  LDL.LU R6, [R1+0x684] ;  /* 0x0006840001067983 */ /* 0x000ea20000300800 */
        /* <DEDUP_REMOVED lines=9> */
[----:B------:R-:W4:Y:S01]  /*2b9f0*/  @!P2 LDG.E.U8 R35, desc[UR54][R26.64+0x61] ;  /* 0x000061361a23a981 */ /* 0x000f22000c1e1100 */
[----:B------:R-:W-:Y:S02]  /*2ba00*/  @P5 LOP3.LUT R34, R34, 0x2, RZ, 0xfc, !PT ;  /* 0x0000000222225812 */ /* 0x000fe400078efcff */
[----:B------:R-:W-:Y:S02]  /*2ba10*/  ISETP.LT.OR P5, PT, R30, 0x61, !P3 ;  /* 0x000000611e00780c */ /* 0x000fe40005fa1670 */
        /* <DEDUP_REMOVED lines=8> */
[----:B------:R0:W-:Y:S02]  /*2baa0*/  @!P2 STG.E.U8 desc[UR54][R36.64+0x61], R35 ;  /* 0x000061232400a986 */ /* 0x0001e4000c101136 */
[----:B0-----:R-:W-:-:S06]  /*2bab0*/  PRMT R35, RZ, 0x7610, R35 ;  /* 0x00007610ff237816 */ /* 0x001fcc0000000023 */
[----:B------:R-:W3:Y:S01]  /*2bac0*/  @!P5 LDG.E.U8 R35, desc[UR54][R12.64+0x60] ;  /* 0x000060360c23d981 */ /* 0x000ee2000c1e1100 */
[----:B------:R-:W-:-:S04]  /*2bad0*/  LOP3.LUT R32, R32, 0xfffffeff, RZ, 0xc0, !PT ;  /* 0xfffffeff20207812 */ /* 0x000fc800078ec0ff */
        /* <DEDUP_REMOVED lines=14> */
[----:B------:R-:W-:Y:S01]  /*2bbc0*/  LOP3.LUT R34, R34, 0xffffefff, RZ, 0xc0, !PT ;  /* 0xffffefff22227812 */ /* 0x000fe200078ec0ff */
[----:B------:R-:W3:Y:S03]  /*2bbd0*/  LDL.LU R8, [R1+0x688] ;  /* 0x0006880001087983 */ /* 0x000ee60000300800 */
        /* <DEDUP_REMOVED lines=24> */
[----:B--2---:R-:W-:Y:S01]  /*2bd60*/  FFMA R35, R6, UR51, R35 ;  /* 0x0000003306237c23 */ /* 0x004fe20008000023 */
[----:B0-----:R-:W-:Y:S01]  /*2bd70*/  @!P2 IADD3 R36, P4, R24, R36, RZ ;  /* 0x000000241824a210 */ /* 0x001fe20007f9e0ff */
[----:B------:R-:W2:Y:S03]  /*2bd80*/  LDL.LU R6, [R1+0x68c] ;  /* 0x00068c0001067983 */ /* 0x000ea60000300800 */
[----:B------:R-:W-:-:S05]  /*2bd90*/  F2FP.SATFINITE.E4M3.F32.PACK_AB_MERGE_C R35, RZ, R35, RZ ;  /* 0x00000023ff23723e */ /* 0x000fca00048070ff */
[----:B------:R0:W-:Y:S02]  /*2bda0*/  @!P5 STG.E.U8 desc[UR54][R92.64+0x61], R35 ;  /* 0x000061235c00d986 */ /* 0x0001e4000c101136 */
[----:B0-----:R-:W-:-:S06]  /*2bdb0*/  PRMT R35, RZ, 0x7610, R35 ;  /* 0x00007610ff237816 */ /* 0x001fcc0000000023 */
[----:B------:R-:W4:Y:S01]  /*2bdc0*/  @!P2 LDG.E.U8 R35, desc[UR54][R26.64+0x68] ;  /* 0x000068361a23a981 */ /* 0x000f22000c1e1100 */
[----:B------:R-:W-:Y:S01]  /*2bdd0*/  @!P2 IMAD.X R37, R31, 0x1, R37, P4 ;  /* 0x000000011f25a824 */ /* 0x000fe200020e0625 */
        /* <DEDUP_REMOVED lines=9> */
[----:B------:R-:W-:Y:S02]  /*2be70*/  ISETP.LT.OR P2, PT, R30, 0x6a, !P6 ;  /* 0x0000006a1e00780c */ /* 0x000fe40007741670 */
[----:B0-----:R-:W-:-:S11]  /*2be80*/  PRMT R35, RZ, 0x7610, R35 ;  /* 0x00007610ff237816 */ /* 0x001fd60000000023 */
[----:B------:R-:W0:Y:S01]  /*2be90*/  @!P2 LDC.64 R36, c[0x0][0x5c0] ;  /* 0x00017000ff24ab82 */ /* 0x000e220000000a00 */
[----:B------:R-:W4:Y:S01]  /*2bea0*/  @!P2 LDG.E.U8 R35, desc[UR54][R26.64+0x69] ;  /* 0x000069361a23a981 */ /* 0x000f22000c1e1100 */
[----:B0-----:R-:W-:-:S05]  /*2beb0*/  @!P2 IADD3 R36, P4, R24, R36, RZ ;  /* 0x000000241824a210 */ /* 0x001fca0007f9e0ff */
[----:B------:R-:W-:Y:S01]  /*2bec0*/  @!P2 IMAD.X R37, R31, 0x1, R37, P4 ;  /* 0x000000011f25a824 */ /* 0x000fe200020e0625 */
        /* <DEDUP_REMOVED lines=69> */
[----:B0-----:R-:W-:-:S11]  /*2c320*/  PRMT R35, RZ, 0x7610, R35 ;  /* 0x00007610ff237816 */ /* 0x001fd60000000023 */
[----:B------:R-:W0:Y:S01]  /*2c330*/  @!P2 LDC.64 R36, c[0x0][0x5c0] ;  /* 0x00017000ff24ab82 */ /* 0x000e220000000a00 */
[----:B------:R-:W4:Y:S01]  /*2c340*/  @!P2 LDG.E.U8 R35, desc[UR54][R26.64+0x71] ;  /* 0x000071361a23a981 */ /* 0x000f22000c1e1100 */
[----:B------:R-:W-:Y:S02]  /*2c350*/  @P0 LOP3.LUT R34, R34, 0x10, RZ, 0xfc, !PT ;  /* 0x0000001022220812 */ /* 0x000fe400078efcff */
[----:B------:R-:W-:Y:S02]  /*2c360*/  LOP3.LUT P0, RZ, R2, 0x2, RZ, 0xc0, !PT ;  /* 0x0000000202ff7812 */ /* 0x000fe4000780c0ff */
[----:B0-----:R-:W-:-:S05]  /*2c370*/  @!P2 IADD3 R36, P3, R24, R36, RZ ;  /* 0x000000241824a210 */ /* 0x001fca0007f7e0ff */
[----:B------:R-:W-:Y:S01]  /*2c380*/  @!P2 IMAD.X R37, R31, 0x1, R37, P3 ;  /* 0x000000011f25a824 */ /* 0x000fe200018e0625 */
        /* <DEDUP_REMOVED lines=25> */
[----:B------:R-:W3:Y:S03]  /*2c520*/  LDL.LU R8, [R1+0x6a8] ;  /* 0x0006a80001087983 */ /* 0x000ee60000300800 */
[----:B------:R-:W-:-:S05]  /*2c530*/  F2FP.SATFINITE.E4M3.F32.PACK_AB_MERGE_C R35, RZ, R35, RZ ;  /* 0x00000023ff23723e */ /* 0x000fca00048070ff */
[----:B------:R0:W-:Y:S02]  /*2c540*/  @!P0 STG.E.U8 desc[UR54][R98.64+0x70], R35 ;  /* 0x0000702362008986 */ /* 0x0001e4000c101136 */
[----:B0-----:R-:W-:-:S06]  /*2c550*/  PRMT R35, RZ, 0x7610, R35 ;  /* 0x00007610ff237816 */ /* 0x001fcc0000000023 */
[----:B------:R-:W4:Y:S01]  /*2c560*/  @!P5 LDG.E.U8 R35, desc[UR54][R12.64+0x71] ;  /* 0x000071360c23d981 */ /* 0x000f22000c1e1100 */
[----:B------:R-:W-:Y:S02]  /*2c570*/  ISETP.LT.OR P0, PT, R30, 0xc9, !P1 ;  /* 0x000000c91e00780c */ /* 0x000fe40004f01670 */
[----:B------:R-:W-:-:S11]  /*2c580*/  @!P4 IADD3.X R83, R31, UR5, R37, P2, P3 ;  /* 0x000000051f53cc10 */ /* 0x000fd600097e6425 */
[----:B------:R-:W0:Y:S01]  /*2c590*/  @!P0 LDC.64 R36, c[0x0][0x5c0] ;  /* 0x00017000ff248b82 */ /* 0x000e220000000a00 */
[----:B------:R-:W-:-:S04]  /*2c5a0*/  LOP3.LUT R2, R2, 0x7fffffff, RZ, 0xc0, !PT ;  /* 0x7fffffff02027812 */ /* 0x000fc800078ec0ff */
        /* <DEDUP_REMOVED lines=15> */
[----:B--2---:R-:W-:-:S05]  /*2c6a0*/  FFMA R35, R6, UR51, R35 ;  /* 0x0000003306237c23 */ /* 0x004fca0008000023 */
[----:B------:R-:W-:-:S05]  /*2c6b0*/  F2FP.SATFINITE.E4M3.F32.PACK_AB_MERGE_C R35, RZ, R35, RZ ;  /* 0x00000023ff23723e */ /* 0x000fca00048070ff */
[----:B------:R1:W-:Y:S02]  /*2c6c0*/  @!P5 STG.E.U8 desc[UR54][R100.64+0x71], R35 ;  /* 0x000071236400d986 */ /* 0x0003e4000c101136 */
[----:B-1----:R-:W-:-:S06]  /*2c6d0*/  PRMT R35, RZ, 0x7610, R35 ;  /* 0x00007610ff237816 */ /* 0x002fcc0000000023 */
[----:B------:R-:W2:Y:S01]  /*2c6e0*/  @!P2 LDG.E.U8 R35, desc[UR54][R26.64+0x78] ;  /* 0x000078361a23a981 */ /* 0x000ea2000c1e1100 */
[----:B0-----:R-:W-:-:S05]  /*2c6f0*/  @!P2 IADD3 R36, P3, R24, R36, RZ ;  /* 0x000000241824a210 */ /* 0x001fca0007f7e0ff */
[----:B------:R-:W-:Y:S01]  /*2c700*/  @!P2 IMAD.X R37, R31, 0x1, R37, P3 ;  /* 0x000000011f25a824 */ /* 0x000fe200018e0625 */
[----:B------:R-:W-:Y:S04]  /*2c710*/  STL [R1+0xaa0], R80 ;  /* 0x000aa05001007387 */ /* 0x000fe80000100800 */
[----:B------:R-:W-:Y:S04]  /*2c720*/  STL [R1+0xa9c], R81 ;  /* 0x000a9c5101007387 */ /* 0x000fe80000100800 */
[----:B------:R-:W4:Y:S01]  /*2c730*/  LDL.LU R6, [R1+0x6ac] ;  /* 0x0006ac0001067983 */ /* 0x000f220000300800 */
        /* <DEDUP_REMOVED lines=13> */
[----:B------:R-:W-:-:S04]  /*2c810*/  @P0 LOP3.LUT R2, R2, 0x20000000, RZ, 0xfc, !PT ;  /* 0x2000000002020812 */ /* 0x000fc800078efcff */
[----:B------:R-:W-:Y:S02]  /*2c820*/  LOP3.LUT P5, RZ, R2, 0x8, RZ, 0xc0, !PT ;  /* 0x0000000802ff7812 */ /* 0x000fe400078ac0ff */
[----:B0-----:R-:W-:-:S05]  /*2c830*/  @!P2 IADD3 R36, P3, R24, R36, RZ ;  /* 0x000000241824a210 */ /* 0x001fca0007f7e0ff */
[----:B------:R-:W-:Y:S01]  /*2c840*/  @!P2 IMAD.X R37, R31, 0x1, R37, P3 ;  /* 0x000000011f25a824 */ /* 0x000fe200018e0625 */
[----:B---3--:R-:W-:-:S04]  /*2c850*/  LOP3.LUT R35, R35, 0xff, RZ, 0xc0, !PT ;  /* 0x000000ff23237812 */ /* 0x008fc800078ec0ff */
[----:B------:R-:W-:-:S05]  /*2c860*/  F2FP.F16.E4M3.UNPACK_B R35, R35 ;  /* 0x00000023ff23723e */ /* 0x000fca00020006ff */
[----:B------:R-:W-:-:S05]  /*2c870*/  HADD2.F32 R35, -RZ, R35.H0_H0 ;  /* 0x20000023ff237230 */ /* 0x000fca0000004100 */
[----:B------:R-:W-:-:S04]  /*2c880*/  FMUL R35, R35, UR50 ;  /* 0x0000003223237c20 */ /* 0x000fc80008400000 */
[----:B----4-:R-:W-:Y:S01]  /*2c890*/  FFMA R35, R6, UR51, R35 ;  /* 0x0000003306237c23 */ /* 0x010fe20008000023 */
[----:B------:R-:W-:Y:S01]  /*2c8a0*/  LOP3.LUT P4, RZ, R2, 0x4, RZ, 0xc0, !PT ;  /* 0x0000000402ff7812 */ /* 0x000fe2000788c0ff */
[----:B------:R-:W3:Y:S03]  /*2c8b0*/  LDL.LU R6, [R1+0x6b4] ;  /* 0x0006b40001067983 */ /* 0x000ee60000300800 */
[----:B------:R-:W-:-:S05]  /*2c8c0*/  F2FP.SATFINITE.E4M3.F32.PACK_AB_MERGE_C R35, RZ, R35, RZ ;  /* 0x00000023ff23723e */ /* 0x000fca00048070ff */
[----:B------:R0:W-:Y:S02]  /*2c8d0*/  @!P2 STG.E.U8 desc[UR54][R36.64+0x79], R35 ;  /* 0x000079232400a986 */ /* 0x0001e4000c101136 */
[----:B0-----:R-:W-:-:S06]  /*2c8e0*/  PRMT R35, RZ, 0x7610, R35 ;  /* 0x00007610ff237816 */ /* 0x001fcc0000000023 */
[----:B------:R-:W4:Y:S02]  /*2c8f0*/  @!P5 LDG.E.U8 R35, desc[UR54][R12.64+0x78] ;  /* 0x000078360c23d981 */ /* 0x000f24000c1e1100 */
        /* <DEDUP_REMOVED lines=13> */
[----:B------:R-:W-:Y:S02]  /*2c9d0*/  LOP3.LUT R2, R2, 0xf7ffffff, RZ, 0xc0, !PT ;  /* 0xf7ffffff02027812 */ /* 0x000fe400078ec0ff */
        /* <DEDUP_REMOVED lines=25> */
[----:B------:R-:W-:Y:S02]  /*2cb70*/  LOP3.LUT P5, RZ, R0, 0x4000000, RZ, 0xc0, !PT ;  /* 0x0400000000ff7812 */ /* 0x000fe400078ac0ff */
        /* <DEDUP_REMOVED lines=8> */
[----:B------:R-:W-:Y:S01]  /*2cc00*/  IMAD.U32 R38, RZ, RZ, UR7 ;  /* 0x00000007ff267e24 */ /* 0x000fe2000f8e00ff */
[----:B0-----:R-:W-:Y:S01]  /*2cc10*/  @!P3 IADD3 R70, P1, P2, R24, UR6, R36 ;  /* 0x000000061846bc10 */ /* 0x001fe2000fa3e024 */
[----:B------:R-:W2:Y:S01]  /*2cc20*/  LDL.LU R8, [R1+0x6c0] ;  /* 0x0006c00001087983 */ /* 0x000ea20000300800 */
[----:B------:R-:W-:-:S05]  /*2cc30*/  F2FP.SATFINITE.E4M3.F32.PACK_AB_MERGE_C R35, RZ, R35, RZ ;  /* 0x00000023ff23723e */ /* 0x000fca00048070ff */
[----:B------:R0:W-:Y:S02]  /*2cc40*/  @!P6 STG.E.U8 desc[UR54][R102.64+0x60], R35 ;  /* 0x000060236600e986 */ /* 0x0001e4000c101136 */
[----:B0-----:R-:W-:-:S06]  /*2cc50*/  PRMT R35, RZ, 0x7610, R35 ;  /* 0x00007610ff237816 */ /* 0x001fcc0000000023 */
[----:B------:R-:W4:Y:S01]  /*2cc60*/  @!P5 LDG.E.U8 R35, desc[UR54][R14.64+0x61] ;  /* 0x000061360e23d981 */ /* 0x000f22000c1e1100 */
[----:B------:R-:W-:Y:S02]  /*2cc70*/  LOP3.LUT P0, RZ, R32, 0x100, RZ, 0xc0, !PT ;  /* 0x0000010020ff7812 */ /* 0x000fe4000780c0ff */
        /* <DEDUP_REMOVED lines=10> */
[----:B------:R-:W-:Y:S02]  /*2cd20*/  ISETP.GE.AND P6, PT, R9, 0x89, PT ;  /* 0x000000890900780c */ /* 0x000fe40003fc6270 */
        /* <DEDUP_REMOVED lines=57> */
[----:B------:R-:W-:-:S13]  /*2d0c0*/  ISETP.LT.OR P3, PT, R30, 0xca, !P0 ;  /* 0x000000ca1e00780c */ /* 0x000fda0004761670 */
[----:B------:R-:W0:Y:S01]  /*2d0d0*/  @!P3 LDC.64 R36, c[0x0][0x5c0] ;  /* 0x00017000ff24bb82 */ /* 0x000e220000000a00 */
        /* <DEDUP_REMOVED lines=14> */
[----:B------:R0:W-:Y:S04]  /*2d1c0*/  @!P4 STG.E.U8 desc[UR54][R56.64+0x68], R35 ;  /* 0x000068233800c986 */ /* 0x0001e8000c101136 */
[----:B------:R-:W1:Y:S01]  /*2d1d0*/  @!P3 LDC.64 R36, c[0x0][0x5c0] ;  /* 0x00017000ff24bb82 */ /* 0x000e620000000a00 */
[----:B0-----:R-:W-:-:S06]  /*2d1e0*/  PRMT R35, RZ, 0x7610, R35 ;  /* 0x00007610ff237816 */ /* 0x001fcc0000000023 */
[----:B------:R-:W4:Y:S01]  /*2d1f0*/  @!P5 LDG.E.U8 R35, desc[UR54][R14.64+0x69] ;  /* 0x000069360e23d981 */ /* 0x000f22000c1e1100 */
[----:B------:R-:W-:Y:S02]  /*2d200*/  @P3 LOP3.LUT R2, R2, 0x10000, RZ, 0xfc, !PT ;  /* 0x0001000002023812 */ /* 0x000fe400078efcff */
[----:B-1----:R-:W-:-:S04]  /*2d210*/  @!P3 IADD3 R60, P1, P2, R24, UR11, R36 ;  /* 0x0000000b183cbc10 */ /* 0x002fc8000fa3e024 */
        /* <DEDUP_REMOVED lines=30> */
[----:B--2---:R-:W-:Y:S01]  /*2d400*/  FFMA R35, R8, UR51, R35 ;  /* 0x0000003308237c23 */ /* 0x004fe20008000023 */
[----:B------:R-:W-:Y:S02]  /*2d410*/  IMAD.U32 R40, RZ, RZ, UR8 ;  /* 0x00000008ff287e24 */ /* 0x000fe4000f8e00ff */
[----:B------:R-:W-:Y:S01]  /*2d420*/  IMAD.U32 R41, RZ, RZ, UR7 ;  /* 0x00000007ff297e24 */ /* 0x000fe2000f8e00ff */
[----:B------:R-:W-:Y:S01]  /*2d430*/  LOP3.LUT P5, RZ, R2, 0x10, RZ, 0xc0, !PT ;  /* 0x0000001002ff7812 */ /* 0x000fe200078ac0ff */
[----:B------:R-:W2:Y:S01]  /*2d440*/  LDL.LU R8, [R1+0x6d8] ;  /* 0x0006d80001087983 */ /* 0x000ea20000300800 */
[----:B------:R-:W-:-:S05]  /*2d450*/  F2FP.SATFINITE.E4M3.F32.PACK_AB_MERGE_C R35, RZ, R35, RZ ;  /* 0x00000023ff23723e */ /* 0x000fca00048070ff */
[----:B------:R1:W-:Y:S02]  /*2d460*/  @!P2 STG.E.U8 desc[UR54][R36.64+0x68], R35 ;  /* 0x000068232400a986 */ /* 0x0003e4000c101136 */
[----:B-1----:R-:W-:-:S06]  /*2d470*/  PRMT R35, RZ, 0x7610, R35 ;  /* 0x00007610ff237816 */ /* 0x002fcc0000000023 */
[----:B------:R-:W4:Y:S01]  /*2d480*/  @!P1 LDG.E.U8 R35, desc[UR54][R16.64+0x69] ;  /* 0x0000693610239981 */ /* 0x000f22000c1e1100 */
[----:B------:R-:W-:-:S04]  /*2d490*/  @!P1 IADD3 R40, P3, P4, R40, UR6, R24 ;  /* 0x0000000628289c10 */ /* 0x000fc8000fc7e018 */
[----:B------:R-:W-:Y:S02]  /*2d4a0*/  @!P1 IADD3.X R41, R41, UR5, R31, P3, P4 ;  /* 0x0000000529299c10 */ /* 0x000fe40009fe841f */
[----:B0-----:R-:W-:-:S05]  /*2d4b0*/  @!P1 IADD3 R38, P2, R40, R38, RZ ;  /* 0x0000002628269210 */ /* 0x001fca0007f5e0ff */
        /* <DEDUP_REMOVED lines=9> */
[----:B------:R0:W-:Y:S04]  /*2d550*/  @!P1 STG.E.U8 desc[UR54][R38.64+0x69], R35 ;  /* 0x0000692326009986 */ /* 0x0001e8000c101136 */
[----:B------:R-:W1:Y:S01]  /*2d560*/  @!P0 LDC.64 R36, c[0x0][0x5c0] ;  /* 0x00017000ff248b82 */ /* 0x000e620000000a00 */
[----:B0-----:R-:W-:-:S06]  /*2d570*/  PRMT R35, RZ, 0x7610, R35 ;  /* 0x00007610ff237816 */ /* 0x001fcc0000000023 */
[----:B------:R-:W4:Y:S01]  /*2d580*/  @!P5 LDG.E.U8 R35, desc[UR54][R14.64+0x70] ;  /* 0x000070360e23d981 */ /* 0x000f22000c1e1100 */
[----:B------:R-:W-:-:S04]  /*2d590*/  LOP3.LUT R2, R2, 0xffffbfff, RZ, 0xc0, !PT ;  /* 0xffffbfff02027812 */ /* 0x000fc800078ec0ff */
[----:B------:R-:W-:Y:S02]  /*2d5a0*/  @P0 LOP3.LUT R2, R2, 0x4000, RZ, 0xfc, !PT ;  /* 0x0000400002020812 */ /* 0x000fe400078efcff */
        /* <DEDUP_REMOVED lines=12> */
[----:B------:R-:W-:Y:S02]  /*2d670*/  IMAD.U32 R38, RZ, RZ, UR8 ;  /* 0x00000008ff267e24 */ /* 0x000fe4000f8e00ff */
[----:B------:R-:W-:Y:S01]  /*2d680*/  IMAD.U32 R39, RZ, RZ, UR7 ;  /* 0x00000007ff277e24 */ /* 0x000fe2000f8e00ff */
[----:B------:R-:W1:Y:S01]  /*2d690*/  @!P3 LDC.64 R36, c[0x0][0x5c0] ;  /* 0x00017000ff24bb82 */ /* 0x000e620000000a00 */
[----:B0-----:R-:W-:-:S06]  /*2d6a0*/  PRMT R35, RZ, 0x7610, R35 ;  /* 0x00007610ff237816 */ /* 0x001fcc0000000023 */
[----:B------:R-:W4:Y:S01]  /*2d6b0*/  @!P0 LDG.E.U8 R35, desc[UR54][R14.64+0x71] ;  /* 0x000071360e238981 */ /* 0x000f22000c1e1100 */
[----:B------:R-:W-:Y:S02]  /*2d6c0*/  @!P3 IADD3 R38, P1, P2, R38, UR6, R24 ;  /* 0x000000062626bc10 */ /* 0x000fe4000fa3e018 */
[----:B----4-:R-:W-:-:S04]  /*2d6d0*/  LOP3.LUT R35, R35, 0xff, RZ, 0xc0, !PT ;  /* 0x000000ff23237812 */ /* 0x010fc800078ec0ff */
[----:B------:R-:W-:-:S05]  /*2d6e0*/  F2FP.F16.E4M3.UNPACK_B R35, R35 ;  /* 0x00000023ff23723e */ /* 0x000fca00020006ff */
[----:B------:R-:W-:-:S05]  /*2d6f0*/  HADD2.F32 R35, -RZ, R35.H0_H0 ;  /* 0x20000023ff237230 */ /* 0x000fca0000004100 */
[----:B------:R-:W-:-:S04]  /*2d700*/  FMUL R35, R35, UR50 ;  /* 0x0000003223237c20 */ /* 0x000fc80008400000 */
[----:B---3--:R-:W-:Y:S01]  /*2d710*/  FFMA R35, R6, UR51, R35 ;  /* 0x0000003306237c23 */ /* 0x008fe20008000023 */
[----:B------:R-:W-:Y:S01]  /*2d720*/  @!P3 IADD3.X R39, R39, UR5, R31, P1, P2 ;  /* 0x000000052727bc10 */ /* 0x000fe20008fe441f */
[----:B------:R-:W-:Y:S02]  /*2d730*/  IMAD.U32 R40, RZ, RZ, UR8 ;  /* 0x00000008ff287e24 */ /* 0x000fe4000f8e00ff */
[----:B------:R-:W-:Y:S01]  /*2d740*/  IMAD.U32 R42, RZ, RZ, UR8 ;  /* 0x00000008ff2a7e24 */ /* 0x000fe2000f8e00ff */
[----:B------:R-:W-:Y:S01]  /*2d750*/  F2FP.SATFINITE.E4M3.F32.PACK_AB_MERGE_C R35, RZ, R35, RZ ;  /* 0x00000023ff23723e */ /* 0x000fe200048070ff */
[----:B------:R-:W-:Y:S02]  /*2d760*/  IMAD.U32 R41, RZ, RZ, UR7 ;  /* 0x00000007ff297e24 */ /* 0x000fe4000f8e00ff */
[----:B------:R-:W-:Y:S01]  /*2d770*/  IMAD.U32 R43, RZ, RZ, UR7 ;  /* 0x00000007ff2b7e24 */ /* 0x000fe2000f8e00ff */
[----:B------:R-:W-:Y:S01]  /*2d780*/  LOP3.LUT R32, R32, 0xffffffbf, RZ, 0xc0, !PT ;  /* 0xffffffbf20207812 */ /* 0x000fe200078ec0ff */
[----:B------:R0:W-:Y:S01]  /*2d790*/  @!P0 STG.E.U8 desc[UR54][R112.64+0x71], R35 ;  /* 0x0000712370008986 */ /* 0x0001e2000c101136 */
[----:B------:R-:W-:-:S02]  /*2d7a0*/  IMAD.U32 R44, RZ, RZ, UR8 ;  /* 0x00000008ff2c7e24 */ /* 0x000fc4000f8e00ff */
[----:B------:R-:W-:Y:S01]  /*2d7b0*/  IMAD.U32 R45, RZ, RZ, UR7 ;  /* 0x00000007ff2d7e24 */ /* 0x000fe2000f8e00ff */
[----:B------:R-:W-:Y:S01]  /*2d7c0*/  LOP3.LUT R0, R0, 0xfffffff7, RZ, 0xc0, !PT ;  /* 0xfffffff700007812 */ /* 0x000fe200078ec0ff */
[----:B------:R-:W3:Y:S01]  /*2d7d0*/  LDL.LU R6, [R1+0x6e4] ;  /* 0x0006e40001067983 */ /* 0x000ee20000300800 */
[----:B0-----:R-:W-:-:S06]  /*2d7e0*/  PRMT R35, RZ, 0x7610, R35 ;  /* 0x00007610ff237816 */ /* 0x001fcc0000000023 */
[----:B------:R-:W4:Y:S01]  /*2d7f0*/  @!P3 LDG.E.U8 R35, desc[UR54][R16.64+0x70] ;  /* 0x000070361023b981 */ /* 0x000f22000c1e1100 */
[----:B------:R-:W-:-:S13]  /*2d800*/  ISETP.LT.OR P2, PT, R30, 0x72, !P6 ;  /* 0x000000721e00780c */ /* 0x000fda0007741670 */
[----:B------:R-:W-:-:S04]  /*2d810*/  @!P2 IADD3 R40, P1, P4, R40, UR6, R24 ;  /* 0x000000062828ac10 */ /* 0x000fc8000fc3e018 */
[----:B------:R-:W-:Y:S02]  /*2d820*/  @!P2 IADD3.X R41, R41, UR5, R31, P1, P4 ;  /* 0x000000052929ac10 */ /* 0x000fe40008fe841f */
[----:B------:R-:W-:-:S13]  /*2d830*/  ISETP.LT.OR P1, PT, R30, 0x79, !P6 ;  /* 0x000000791e00780c */ /* 0x000fda0007721670 */
[----:B------:R-:W-:-:S04]  /*2d840*/  @!P1 IADD3 R42, P4, P5, R42, UR6, R24 ;  /* 0x000000062a2a9c10 */ /* 0x000fc8000fd9e018 */
[----:B------:R-:W-:Y:S02]  /*2d850*/  @!P1 IADD3.X R43, R43, UR5, R31, P4, P5 ;  /* 0x000000052b2b9c10 */ /* 0x000fe4000a7ea41f */
[----:B------:R-:W-:Y:S02]  /*2d860*/  ISETP.LT.OR P5, PT, R30, 0x7a, !P6 ;  /* 0x0000007a1e00780c */ /* 0x000fe400077a1670 */
[----:B------:R-:W-:Y:S02]  /*2d870*/  @P1 LOP3.LUT R32, R32, 0x40, RZ, 0xfc, !PT ;  /* 0x0000004020201812 */ /* 0x000fe400078efcff */
[----:B------:R-:W-:Y:S02]  /*2d880*/  LOP3.LUT P1, RZ, R2, 0x100000, RZ, 0xc0, !PT ;  /* 0x0010000002ff7812 */ /* 0x000fe4000782c0ff */
[----:B------:R-:W-:-:S07]  /*2d890*/  LOP3.LUT R32, R32, 0xffffff7f, RZ, 0xc0, !PT ;  /* 0xffffff7f20207812 */ /* 0x000fce00078ec0ff */
[----:B------:R-:W-:Y:S02]  /*2d8a0*/  @!P5 IADD3 R44, P4, P6, R44, UR6, R24 ;  /* 0x000000062c2cdc10 */ /* 0x000fe4000fe9e018 */
[----:B------:R-:W-:Y:S02]  /*2d8b0*/  ISETP.GE.AND P0, PT, R9, 0x109, PT ;  /* 0x000001090900780c */ /* 0x000fe40003f06270 */
[----:B------:R-:W-:Y:S02]  /*2d8c0*/  @!P5 IADD3.X R45, R45, UR5, R31, P4, P6 ;  /* 0x000000052d2ddc10 */ /* 0x000fe4000a7ec41f */
[----:B-1----:R-:W-:Y:S02]  /*2d8d0*/  @!P3 IADD3 R36, P4, R38, R36, RZ ;  /* 0x000000242624b210 */ /* 0x002fe40007f9e0ff */
[----:B------:R-:W-:Y:S02]  /*2d8e0*/  @P1 LOP3.LUT R32, R32, 0x80, RZ, 0xfc, !PT ;  /* 0x0000008020201812 */ /* 0x000fe400078efcff */
[----:B------:R-:W-:Y:S01]  /*2d8f0*/  ISETP.LT.OR P1, PT, R30, 0x61, !P0 ;  /* 0x000000611e00780c */ /* 0x000fe20004721670 */
[----:B------:R-:W-:-:S02]  /*2d900*/  @!P3 IMAD.X R37, R39, 0x1, R37, P4 ;  /* 0x000000012725b824 */ /* 0x000fc400020e0625 */
[----:B------:R-:W-:Y:S02]  /*2d910*/  IMAD.U32 R38, RZ, RZ, UR8 ;  /* 0x00000008ff267e24 */ /* 0x000fe4000f8e00ff */
[----:B------:R-:W-:-:S08]  /*2d920*/  IMAD.U32 R39, RZ, RZ, UR7 ;  /* 0x00000007ff277e24 */ /* 0x000fd0000f8e00ff */
[----:B------:R-:W-:Y:S02]  /*2d930*/  @!P1 IADD3 R38, P4, P6, R38, UR11, R24 ;  /* 0x0000000b26269c10 */ /* 0x000fe4000fe9e018 */
[----:B------:R-:W-:Y:S02]  /*2d940*/  @P1 LOP3.LUT R0, R0, 0x8, RZ, 0xfc, !PT ;  /* 0x0000000800001812 */ /* 0x000fe400078efcff */
[----:B------:R-:W-:Y:S02]  /*2d950*/  @!P1 IADD3.X R39, R39, UR10, R31, P4, P6 ;  /* 0x0000000a27279c10 */ /* 0x000fe4000a7ec41f */
[----:B------:R-:W-:Y:S02]  /*2d960*/  ISETP.LT.OR P1, PT, R30, 0x62, !P0 ;  /* 0x000000621e00780c */ /* 0x000fe40004721670 */
[----:B----4-:R-:W-:-:S04]  /*2d970*/  LOP3.LUT R35, R35, 0xff, RZ, 0xc0, !PT ;  /* 0x000000ff23237812 */ /* 0x010fc800078ec0ff */
[----:B------:R-:W-:-:S05]  /*2d980*/  F2FP.F16.E4M3.UNPACK_B R35, R35 ;  /* 0x00000023ff23723e */ /* 0x000fca00020006ff */
[----:B------:R-:W-:-:S05]  /*2d990*/  HADD2.F32 R35, -RZ, R35.H0_H0 ;  /* 0x20000023ff237230 */ /* 0x000fca0000004100 */
[----:B------:R-:W-:-:S04]  /*2d9a0*/  FMUL R35, R35, UR50 ;  /* 0x0000003223237c20 */ /* 0x000fc80008400000 */
[----:B--2---:R-:W-:Y:S01]  /*2d9b0*/  FFMA R35, R8, UR51, R35 ;  /* 0x0000003308237c23 */ /* 0x004fe20008000023 */
[----:B------:R-:W-:Y:S01]  /*2d9c0*/  IMAD.U32 R46, RZ, RZ, UR7 ;  /* 0x00000007ff2e7e24 */ /* 0x000fe2000f8e00ff */
[----:B------:R-:W-:Y:S01]  /*2d9d0*/  LOP3.LUT R0, R0, 0xfffffffb, RZ, 0xc0, !PT ;  /* 0xfffffffb00007812 */ /* 0x000fe200078ec0ff */
[----:B------:R-:W2:Y:S02]  /*2d9e0*/  LDL.LU R8, [R1+0x6e8] ;  /* 0x0006e80001087983 */ /* 0x000ea40000300800 */
[----:B------:R-:W-:-:S05]  /*2d9f0*/  F2FP.SATFINITE.E4M3.F32.PACK_AB_MERGE_C R35, RZ, R35, RZ ;  /* 0x00000023ff23723e */ /* 0x000fca00048070ff */
[----:B------:R0:W-:Y:S02]  /*2da00*/  @!P3 STG.E.U8 desc[UR54][R36.64+0x70], R35 ;  /* 0x000070232400b986 */ /* 0x0001e4000c101136 */
[----:B0-----:R-:W0:Y:S01]  /*2da10*/  @!P2 LDC.64 R36, c[0x0][0x5c0] ;  /* 0x00017000ff24ab82 */ /* 0x001e220000000a00 */
[----:B------:R-:W-:Y:S01]  /*2da20*/  IMAD.U32 R35, RZ, RZ, UR8 ;  /* 0x00000008ff237e24 */ /* 0x000fe2000f8e00ff */
[----:B0-----:R-:W-:-:S04]  /*2da30*/  @!P2 IADD3 R36, P3, R40, R36, RZ ;  /* 0x000000242824a210 */ /* 0x001fc80007f7e0ff */
[----:B------:R-:W-:Y:S02]  /*2da40*/  @!P1 IADD3 R40, P4, P6, R35, UR11, R24 ;  /* 0x0000000b23289c10 */ /* 0x000fe4000fe9e018 */
[----:B------:R-:W-:-:S06]  /*2da50*/  PRMT R35, RZ, 0x7610, R35 ;  /* 0x00007610ff237816 */ /* 0x000fcc0000000023 */
[----:B------:R-:W4:Y:S01]  /*2da60*/  @!P2 LDG.E.U8 R35, desc[UR54][R16.64+0x71] ;  /* 0x000071361023a981 */ /* 0x000f22000c1e1100 */
[----:B------:R-:W-:Y:S02]  /*2da70*/  @P1 LOP3.LUT R0, R0, 0x4, RZ, 0xfc, !PT ;  /* 0x0000000400001812 */ /* 0x000fe400078efcff */
[----:B------:R-:W-:Y:S01]  /*2da80*/  @!P1 IADD3.X R46, R46, UR10, R31, P4, P6 ;  /* 0x0000000a2e2e9c10 */ /* 0x000fe2000a7ec41f */
[----:B------:R-:W-:Y:S01]  /*2da90*/  @!P2 IMAD.X R37, R41, 0x1, R37, P3 ;  /* 0x000000012925a824 */ /* 0x000fe200018e0625 */
[----:B------:R-:W-:Y:S02]  /*2daa0*/  LOP3.LUT P1, RZ, R32, 0x80, RZ, 0xc0, !PT ;  /* 0x0000008020ff7812 */ /* 0x000fe4000782c0ff */
[----:B----4-:R-:W-:-:S04]  /*2dab0*/  LOP3.LUT R35, R35, 0xff, RZ, 0xc0, !PT ;  /* 0x000000ff23237812 */ /* 0x010fc800078ec0ff */
[----:B------:R-:W-:-:S05]  /*2dac0*/  F2FP.F16.E4M3.UNPACK_B R35, R35 ;  /* 0x00000023ff23723e */ /* 0x000fca00020006ff */
[----:B------:R-:W-:-:S05]  /*2dad0*/  HADD2.F32 R35, -RZ, R35.H0_H0 ;  /* 0x20000023ff237230 */ /* 0x000fca0000004100 */
[----:B------:R-:W-:-:S04]  /*2dae0*/  FMUL R35, R35, UR50 ;  /* 0x0000003223237c20 */ /* 0x000fc80008400000 */
[----:B---3--:R-:W-:Y:S01]  /*2daf0*/  FFMA R35, R6, UR51, R35 ;  /* 0x0000003306237c23 */ /* 0x008fe20008000023 */
[----:B------:R-:W-:Y:S01]  /*2db00*/  ISETP.LT.OR P4, PT, R30, 0x69, !P0 ;  /* 0x000000691e00780c */ /* 0x000fe20004781670 */
[----:B------:R-:W-:Y:S01]  /*2db10*/  IMAD.U32 R41, RZ, RZ, UR8 ;  /* 0x00000008ff297e24 */ /* 0x000fe2000f8e00ff */
[----:B------:R-:W-:Y:S01]  /*2db20*/  LOP3.LUT R32, R32, 0xfffffff7, RZ, 0xc0, !PT ;  /* 0xfffffff720207812 */ /* 0x000fe200078ec0ff */
[----:B------:R-:W-:Y:S01]  /*2db30*/  IMAD.U32 R47, RZ, RZ, UR7 ;  /* 0x00000007ff2f7e24 */ /* 0x000fe2000f8e00ff */
[----:B------:R-:W-:Y:S01]  /*2db40*/  F2FP.SATFINITE.E4M3.F32.PACK_AB_MERGE_C R35, RZ, R35, RZ ;  /* 0x00000023ff23723e */ /* 0x000fe200048070ff */
[----:B------:R-:W3:Y:S04]  /*2db50*/  LDL.LU R6, [R1+0x6ec] ;  /* 0x0006ec0001067983 */ /* 0x000ee80000300800 */
[----:B------:R0:W-:Y:S02]  /*2db60*/  @!P2 STG.E.U8 desc[UR54][R36.64+0x71], R35 ;  /* 0x000071232400a986 */ /* 0x0001e4000c101136 */
[----:B0-----:R-:W-:-:S06]  /*2db70*/  PRMT R35, RZ, 0x7610, R35 ;  /* 0x00007610ff237816 */ /* 0x001fcc0000000023 */
[----:B------:R-:W4:Y:S01]  /*2db80*/  @!P1 LDG.E.U8 R35, desc[UR54][R14.64+0x78] ;  /* 0x000078360e239981 */ /* 0x000f22000c1e1100 */
[----:B------:R-:W-:Y:S02]  /*2db90*/  @!P4 IADD3 R41, P2, P3, R41, UR11, R24 ;  /* 0x0000000b2929cc10 */ /* 0x000fe4000fb5e018 */
[----:B------:R-:W-:Y:S02]  /*2dba0*/  @P4 LOP3.LUT R32, R32, 0x8, RZ, 0xfc, !PT ;  /* 0x0000000820204812 */ /* 0x000fe400078efcff */
        /* <DEDUP_REMOVED lines=10> */
[----:B------:R0:W-:Y:S02]  /*2dc50*/  @!P1 STG.E.U8 desc[UR54][R114.64+0x78], R35 ;  /* 0x0000782372009986 */ /* 0x0001e4000c101136 */
[----:B0-----:R-:W-:-:S06]  /*2dc60*/  PRMT R35, RZ, 0x7610, R35 ;  /* 0x00007610ff237816 */ /* 0x001fcc0000000023 */
[----:B------:R-:W4:Y:S01]  /*2dc70*/  @!P4 LDG.E.U8 R35, desc[UR54][R14.64+0x79] ;  /* 0x000079360e23c981 */ /* 0x000f22000c1e1100 */
[----:B------:R-:W-:-:S04]  /*2dc80*/  LOP3.LUT R32, R32, 0xfffffffb, RZ, 0xc0, !PT ;  /* 0xfffffffb20207812 */ /* 0x000fc800078ec0ff */
[----:B------:R-:W-:-:S04]  /*2dc90*/  @P3 LOP3.LUT R32, R32, 0x4, RZ, 0xfc, !PT ;  /* 0x0000000420203812 */ /* 0x000fc800078efcff */
[----:B------:R-:W-:Y:S01]  /*2dca0*/  LOP3.LUT P1, RZ, R32, 0x40, RZ, 0xc0, !PT ;  /* 0x0000004020ff7812 */ /* 0x000fe2000782c0ff */
[----:B------:R-:W-:Y:S01]  /*2dcb0*/  IMAD.U32 R48, RZ, RZ, UR8 ;  /* 0x00000008ff307e24 */ /* 0x000fe2000f8e00ff */
[----:B----4-:R-:W-:Y:S01]  /*2dcc0*/  LOP3.LUT R35, R35, 0xff, RZ, 0xc0, !PT ;  /* 0x000000ff23237812 */ /* 0x010fe200078ec0ff */
[----:B------:R-:W-:-:S10]  /*2dcd0*/  IMAD.U32 R49, RZ, RZ, UR7 ;  /* 0x00000007ff317e24 */ /* 0x000fd4000f8e00ff */
[----:B------:R-:W0:Y:S01]  /*2dce0*/  @!P1 LDC.64 R36, c[0x0][0x5c0] ;  /* 0x00017000ff249b82 */ /* 0x000e220000000a00 */
[----:B------:R-:W-:-:S05]  /*2dcf0*/  F2FP.F16.E4M3.UNPACK_B R35, R35 ;  /* 0x00000023ff23723e */ /* 0x000fca00020006ff */
[----:B------:R-:W-:-:S05]  /*2dd00*/  HADD2.F32 R35, -RZ, R35.H0_H0 ;  /* 0x20000023ff237230 */ /* 0x000fca0000004100 */
[----:B------:R-:W-:-:S04]  /*2dd10*/  FMUL R35, R35, UR50 ;  /* 0x0000003223237c20 */ /* 0x000fc80008400000 */
[----:B---3--:R-:W-:-:S05]  /*2dd20*/  FFMA R35, R6, UR51, R35 ;  /* 0x0000003306237c23 */ /* 0x008fca0008000023 */
[----:B------:R-:W-:-:S05]  /*2dd30*/  F2FP.SATFINITE.E4M3.F32.PACK_AB_MERGE_C R35, RZ, R35, RZ ;  /* 0x00000023ff23723e */ /* 0x000fca00048070ff */
[----:B------:R1:W-:Y:S02]  /*2dd40*/  @!P4 STG.E.U8 desc[UR54][R116.64+0x79], R35 ;  /* 0x000079237400c986 */ /* 0x0003e4000c101136 */
[----:B-1----:R-:W-:-:S06]  /*2dd50*/  PRMT R35, RZ, 0x7610, R35 ;  /* 0x00007610ff237816 */ /* 0x002fcc0000000023 */
[----:B------:R-:W3:Y:S01]  /*2dd60*/  @!P1 LDG.E.U8 R35, desc[UR54][R16.64+0x78] ;  /* 0x0000783610239981 */ /* 0x000ee2000c1e1100 */
[----:B------:R-:W-:-:S04]  /*2dd70*/  @!P3 IADD3 R48, P2, P6, R48, UR11, R24 ;  /* 0x0000000b3030bc10 */ /* 0x000fc8000fe5e018 */
[----:B------:R-:W-:Y:S02]  /*2dd80*/  @!P3 IADD3.X R49, R49, UR10, R31, P2, P6 ;  /* 0x0000000a3131bc10 */ /* 0x000fe400097ec41f */
[----:B------:R-:W-:Y:S01]  /*2dd90*/  ISETP.LT.OR P2, PT, R30, 0x71, !P0 ;  /* 0x000000711e00780c */ /* 0x000fe20004741670 */
[----:B------:R-:W-:Y:S02]  /*2dda0*/  IMAD.U32 R50, RZ, RZ, UR8 ;  /* 0x00000008ff327e24 */ /* 0x000fe4000f8e00ff */
[----:B------:R-:W-:-:S10]  /*2ddb0*/  IMAD.U32 R51, RZ, RZ, UR7 ;  /* 0x00000007ff337e24 */ /* 0x000fd4000f8e00ff */
[----:B------:R-:W-:-:S04]  /*2ddc0*/  @!P2 IADD3 R50, P3, P6, R50, UR11, R24 ;  /* 0x0000000b3232ac10 */ /* 0x000fc8000fe7e018 */
[----:B------:R-:W-:Y:S02]  /*2ddd0*/  @!P2 IADD3.X R51, R51, UR10, R31, P3, P6 ;  /* 0x0000000a3333ac10 */ /* 0x000fe40009fec41f */
[----:B------:R-:W-:Y:S01]  /*2dde0*/  ISETP.LT.OR P3, PT, R30, 0x72, !P0 ;  /* 0x000000721e00780c */ /* 0x000fe20004761670 */
[----:B------:R-:W-:Y:S01]  /*2ddf0*/  IMAD.U32 R52, RZ, RZ, UR8 ;  /* 0x00000008ff347e24 */ /* 0x000fe2000f8e00ff */
[----:B------:R-:W-:Y:S01]  /*2de00*/  LOP3.LUT R32, R32, 0xffffffef, RZ, 0xc0, !PT ;  /* 0xffffffef20207812 */ /* 0x000fe200078ec0ff */
[----:B------:R-:W-:-:S03]  /*2de10*/  IMAD.U32 R53, RZ, RZ, UR7 ;  /* 0x00000007ff357e24 */ /* 0x000fc6000f8e00ff */
[----:B------:R-:W-:-:S07]  /*2de20*/  @P2 LOP3.LUT R32, R32, 0x10, RZ, 0xfc, !PT ;  /* 0x0000001020202812 */ /* 0x000fce00078efcff */
[----:B------:R-:W-:Y:S02]  /*2de30*/  @!P3 IADD3 R52, P2, P6, R52, UR11, R24 ;  /* 0x0000000b3434bc10 */ /* 0x000fe4000fe5e018 */
[----:B------:R-:W-:Y:S02]  /*2de40*/  ISETP.LT.OR P0, PT, R30, 0x79, !P0 ;  /* 0x000000791e00780c */ /* 0x000fe40004701670 */
[----:B------:R-:W-:Y:S02]  /*2de50*/  @!P3 IADD3.X R53, R53, UR10, R31, P2, P6 ;  /* 0x0000000a3535bc10 */ /* 0x000fe400097ec41f */
[----:B0-----:R-:W-:Y:S01]  /*2de60*/  @!P1 IADD3 R36, P6, R42, R36, RZ ;  /* 0x000000242a249210 */ /* 0x001fe20007fde0ff */
[----:B------:R-:W-:-:S04]  /*2de70*/  IMAD.U32 R42, RZ, RZ, UR8 ;  /* 0x00000008ff2a7e24 */ /* 0x000fc8000f8e00ff */
[----:B------:R-:W-:Y:S01]  /*2de80*/  @!P1 IMAD.X R37, R43, 0x1, R37, P6 ;  /* 0x000000012b259824 */ /* 0x000fe200030e0625 */
[----:B------:R-:W-:Y:S01]  /*2de90*/  LOP3.LUT R7, R7, 0x7fffffff, RZ, 0xc0, !PT ;  /* 0x7fffffff07077812 */ /* 0x000fe200078ec0ff */
[----:B------:R-:W-:Y:S02]  /*2dea0*/  IMAD.U32 R43, RZ, RZ, UR7 ;  /* 0x00000007ff2b7e24 */ /* 0x000fe4000f8e00ff */
[----:B------:R-:W-:Y:S02]  /*2deb0*/  @!P0 IADD3 R42, P2, P6, R42, UR11, R24 ;  /* 0x0000000b2a2a8c10 */ /* 0x000fe4000fe5e018 */
[----:B------:R-:W-:Y:S02]  /*2dec0*/  @P0 LOP3.LUT R7, R7, 0x80000000, RZ, 0xfc, !PT ;  /* 0x8000000007070812 */ /* 0x000fe400078efcff */
[----:B------:R-:W-:Y:S02]  /*2ded0*/  @!P0 IADD3.X R43, R43, UR10, R31, P2, P6 ;  /* 0x0000000a2b2b8c10 */ /* 0x000fe400097ec41f */
[----:B------:R-:W-:-:S02]  /*2dee0*/  ISETP.GE.AND P0, PT, R9, 0x109, PT ;  /* 0x000001090900780c */ /* 0x000fc40003f06270 */
[----:B------:R-:W-:-:S04]  /*2def0*/  LOP3.LUT R0, R0, 0xffffffef, RZ, 0xc0, !PT ;  /* 0xffffffef00007812 */ /* 0x000fc800078ec0ff */
[----:B------:R-:W-:Y:S02]  /*2df00*/  @P3 LOP3.LUT R0, R0, 0x10, RZ, 0xfc, !PT ;  /* 0x0000001000003812 */ /* 0x000fe400078efcff */
[----:B---3--:R-:W-:-:S04]  /*2df10*/  LOP3.LUT R35, R35, 0xff, RZ, 0xc0, !PT ;  /* 0x000000ff23237812 */ /* 0x008fc800078ec0ff */
[----:B------:R-:W-:-:S05]  /*2df20*/  F2FP.F16.E4M3.UNPACK_B R35, R35 ;  /* 0x00000023ff23723e */ /* 0x000fca00020006ff */
[----:B------:R-:W-:-:S05]  /*2df30*/  HADD2.F32 R35, -RZ, R35.H0_H0 ;  /* 0x20000023ff237230 */ /* 0x000fca0000004100 */
[----:B------:R-:W-:-:S04]  /*2df40*/  FMUL R35, R35, UR50 ;  /* 0x0000003223237c20 */ /* 0x000fc80008400000 */
[----:B--2---:R-:W-:Y:S02]  /*2df50*/  FFMA R35, R8, UR51, R35 ;  /* 0x0000003308237c23 */ /* 0x004fe40008000023 */
[----:B------:R-:W2:Y:S03]  /*2df60*/  LDL.LU R8, [R1+0x6f4] ;  /* 0x0006f40001087983 */ /* 0x000ea60000300800 */
[----:B------:R-:W-:Y:S01]  /*2df70*/  F2FP.SATFINITE.E4M3.F32.PACK_AB_MERGE_C R35, RZ, R35, RZ ;  /* 0x00000023ff23723e */ /* 0x000fe200048070ff */
[----:B------:R-:W-:Y:S01]  /*2df80*/  IMAD.U32 R54, RZ, RZ, UR7 ;  /* 0x00000007ff367e24 */ /* 0x000fe2000f8e00ff */
[----:B------:R-:W-:Y:S01]  /*2df90*/  LOP3.LUT R32, R32, 0xffffffdf, RZ, 0xc0, !PT ;  /* 0xffffffdf20207812 */ /* 0x000fe200078ec0ff */
[----:B------:R-:W3:Y:S04]  /*2dfa0*/  LDL.LU R6, [R1+0x6f8] ;  /* 0x0006f80001067983 */ /* 0x000ee80000300800 */
[----:B------:R0:W-:Y:S02]  /*2dfb0*/  @!P1 STG.E.U8 desc[UR54][R36.64+0x78], R35 ;  /* 0x0000782324009986 */ /* 0x0001e4000c101136 */
[----:B0-----:R-:W0:Y:S01]  /*2dfc0*/  @!P5 LDC.64 R36, c[0x0][0x5c0] ;  /* 0x00017000ff24db82 */ /* 0x001e220000000a00 */
[----:B------:R-:W-:Y:S01]  /*2dfd0*/  ISETP.LT.OR P1, PT, R30, 0x7a, !P0 ;  /* 0x0000007a1e00780c */ /* 0x000fe20004721670 */
[----:B------:R-:W-:Y:S01]  /*2dfe0*/  IMAD.U32 R35, RZ, RZ, UR8 ;  /* 0x00000008ff237e24 */ /* 0x000fe2000f8e00ff */
[----:B0-----:R-:W-:-:S11]  /*2dff0*/  @!P5 IADD3 R36, P3, R44, R36, RZ ;  /* 0x000000242c24d210 */ /* 0x001fd60007f7e0ff */
[----:B------:R-:W-:Y:S02]  /*2e000*/  @!P1 IADD3 R44, P4, P6, R35, UR11, R24 ;  /* 0x0000000b232c9c10 */ /* 0x000fe4000fe9e018 */
[----:B------:R-:W-:-:S06]  /*2e010*/  PRMT R35, RZ, 0x7610, R35 ;  /* 0x00007610ff237816 */ /* 0x000fcc0000000023 */
[----:B------:R-:W4:Y:S01]  /*2e020*/  @!P5 LDG.E.U8 R35, desc[UR54][R16.64+0x79] ;  /* 0x000079361023d981 */ /* 0x000f22000c1e1100 */
[----:B------:R-:W-:Y:S02]  /*2e030*/  @P0 LOP3.LUT R32, R32, 0x20, RZ, 0xfc, !PT ;  /* 0x0000002020200812 */ /* 0x000fe400078efcff */
[----:B------:R-:W-:Y:S02]  /*2e040*/  @!P1 IADD3.X R54, R54, UR10, R31, P4, P6 ;  /* 0x0000000a36369c10 */ /* 0x000fe4000a7ec41f */
[----:B------:R-:W-:Y:S02]  /*2e050*/  LOP3.LUT R32, R32, 0xfffffffe, RZ, 0xc0, !PT ;  /* 0xfffffffe20207812 */ /* 0x000fe400078ec0ff */
[----:B------:R-:W-:Y:S02]  /*2e060*/  ISETP.GE.AND P4, PT, R9, 0x89, PT ;  /* 0x000000890900780c */ /* 0x000fe40003f86270 */
[----:B------:R-:W-:Y:S02]  /*2e070*/  @P1 LOP3.LUT R32, R32, 0x1, RZ, 0xfc, !PT ;  /* 0x0000000120201812 */ /* 0x000fe400078efcff */
[----:B------:R-:W-:Y:S01]  /*2e080*/  ISETP.LT.OR P1, PT, R30, 0x81, !P4 ;  /* 0x000000811e00780c */ /* 0x000fe20006721670 */
[----:B------:R-:W-:Y:S01]  /*2e090*/  @!P5 IMAD.X R37, R45, 0x1, R37, P3 ;  /* 0x000000012d25d824 */ /* 0x000fe200018e0625 */
[----:B------:R-:W-:-:S02]  /*2e0a0*/  LOP3.LUT P2, RZ, R2, 0x4000000, RZ, 0xc0, !PT ;  /* 0x0400000002ff7812 */ /* 0x000fc4000784c0ff */
        /* <DEDUP_REMOVED lines=9> */
[----:B0-----:R-:W-:Y:S02]  /*2e140*/  IMAD.U32 R36, RZ, RZ, UR8 ;  /* 0x00000008ff247e24 */ /* 0x001fe4000f8e00ff */
[----:B------:R-:W-:-:S03]  /*2e150*/  IMAD.U32 R35, RZ, RZ, UR7 ;  /* 0x00000007ff237e24 */ /* 0x000fc6000f8e00ff */
[----:B------:R-:W-:-:S04]  /*2e160*/  @!P1 IADD3 R55, P5, P6, R36, UR6, R24 ;  /* 0x0000000624379c10 */ /* 0x000fc8000febe018 */
[----:B------:R-:W-:Y:S02]  /*2e170*/  @!P1 IADD3.X R90, R35, UR5, R31, P5, P6 ;  /* 0x00000005235a9c10 */ /* 0x000fe4000afec41f */
[----:B------:R-:W-:-:S06]  /*2e180*/  PRMT R35, RZ, 0x7610, R35 ;  /* 0x00007610ff237816 */ /* 0x000fcc0000000023 */
[----:B------:R-:W4:Y:S01]  /*2e190*/  @!P2 LDG.E.U8 R35, desc[UR54][R18.64+0x60] ;  /* 0x000060361223a981 */ /* 0x000f22000c1e1100 */
[----:B------:R-:W-:-:S04]  /*2e1a0*/  LOP3.LUT R2, R2, 0xfffffff7, RZ, 0xc0, !PT ;  /* 0xfffffff702027812 */ /* 0x000fc800078ec0ff */
[----:B------:R-:W-:Y:S02]  /*2e1b0*/  @P1 LOP3.LUT R2, R2, 0x8, RZ, 0xfc, !PT ;  /* 0x0000000802021812 */ /* 0x000fe400078efcff */
[----:B------:R-:W-:Y:S01]  /*2e1c0*/  ISETP.LT.OR P1, PT, R30, 0x82, !P4 ;  /* 0x000000821e00780c */ /* 0x000fe20006721670 */
[----:B------:R-:W-:Y:S01]  /*2e1d0*/  IMAD.U32 R37, RZ, RZ, UR8 ;  /* 0x00000008ff257e24 */ /* 0x000fe2000f8e00ff */
[----:B------:R-:W-:Y:S01]  /*2e1e0*/  LOP3.LUT R2, R2, 0xfffffffe, RZ, 0xc0, !PT ;  /* 0xfffffffe02027812 */ /* 0x000fe200078ec0ff */
[----:B------:R-:W-:-:S10]  /*2e1f0*/  IMAD.U32 R36, RZ, RZ, UR7 ;  /* 0x00000007ff247e24 */ /* 0x000fd4000f8e00ff */
[----:B------:R-:W-:Y:S02]  /*2e200*/  @!P1 IADD3 R91, P5, P6, R37, UR6, R24 ;  /* 0x00000006255b9c10 */ /* 0x000fe4000febe018 */
[----:B------:R-:W-:Y:S02]  /*2e210*/  @P1 LOP3.LUT R2, R2, 0x1, RZ, 0xfc, !PT ;  /* 0x0000000102021812 */ /* 0x000fe400078efcff */
[----:B------:R-:W-:Y:S02]  /*2e220*/  @!P1 IADD3.X R92, R36, UR5, R31, P5, P6 ;  /* 0x00000005245c9c10 */ /* 0x000fe4000afec41f */
[----:B------:R-:W-:Y:S01]  /*2e230*/  ISETP.LT.OR P1, PT, R30, 0x89, !P4 ;  /* 0x000000891e00780c */ /* 0x000fe20006721670 */
[----:B------:R-:W-:-:S12]  /*2e240*/  IMAD.U32 R36, RZ, RZ, UR8 ;  /* 0x00000008ff247e24 */ /* 0x000fd8000f8e00ff */
[----:B------:R-:W-:Y:S02]  /*2e250*/  @!P1 IADD3 R95, P5, P6, R36, UR6, R24 ;  /* 0x00000006245f9c10 */ /* 0x000fe4000febe018 */
        /* <DEDUP_REMOVED lines=9> */
[----:B0-----:R-:W-:-:S05]  /*2e2f0*/  IMAD.U32 R35, RZ, RZ, UR7 ;  /* 0x00000007ff237e24 */ /* 0x001fca000f8e00ff */
[----:B------:R-:W-:Y:S02]  /*2e300*/  @!P1 IADD3.X R96, R35, UR5, R31, P5, P6 ;  /* 0x0000000523609c10 */ /* 0x000fe4000afec41f */
[----:B------:R-:W-:-:S06]  /*2e310*/  PRMT R35, RZ, 0x7610, R35 ;  /* 0x00007610ff237816 */ /* 0x000fcc0000000023 */
[----:B------:R-:W4:Y:S02]  /*2e320*/  @!P0 LDG.E.U8 R35, desc[UR54][R18.64+0x61] ;  /* 0x0000613612238981 */ /* 0x000f24000c1e1100 */
        /* <DEDUP_REMOVED lines=9> */
[----:B------:R-:W-:Y:S01]  /*2e3c0*/  ISETP.LT.OR P0, PT, R30, 0x8a, !P4 ;  /* 0x0000008a1e00780c */ /* 0x000fe20006701670 */
[----:B0-----:R-:W-:-:S12]  /*2e3d0*/  IMAD.U32 R35, RZ, RZ, UR7 ;  /* 0x00000007ff237e24 */ /* 0x001fd8000f8e00ff */
[----:B------:R-:W-:Y:S02]  /*2e3e0*/  @!P0 IADD3 R93, P5, P6, R36, UR6, R24 ;  /* 0x00000006245d8c10 */ /* 0x000fe4000febe018 */
[----:B------:R-:W0:Y:S02]  /*2e3f0*/  @!P3 LDC.64 R36, c[0x0][0x5c0] ;  /* 0x00017000ff24bb82 */ /* 0x000e240000000a00 */
[----:B------:R-:W-:Y:S02]  /*2e400*/  @!P0 IADD3.X R94, R35, UR5, R31, P5, P6 ;  /* 0x00000005235e8c10 */ /* 0x000fe4000afec41f */
[----:B------:R-:W-:-:S06]  /*2e410*/  PRMT R35, RZ, 0x7610, R35 ;  /* 0x00007610ff237816 */ /* 0x000fcc0000000023 */
[----:B------:R-:W4:Y:S01]  /*2e420*/  @!P3 LDG.E.U8 R35, desc[UR54][R20.64+0x60] ;  /* 0x000060361423b981 */ /* 0x000f22000c1e1100 */
[----:B------:R-:W-:-:S04]  /*2e430*/  @P1 LOP3.LUT R0, R0, 0x40000000, RZ, 0xfc, !PT ;  /* 0x4000000000001812 */ /* 0x000fc800078efcff */
[C---:B------:R-:W-:Y:S02]  /*2e440*/  LOP3.LUT P2, RZ, R0.reuse, 0x4, RZ, 0xc0, !PT ;  /* 0x0000000400ff7812 */ /* 0x040fe4000784c0ff */
[----:B------:R-:W-:-:S04]  /*2e450*/  LOP3.LUT R0, R0, 0xdfffffff, RZ, 0xc0, !PT ;  /* 0xdfffffff00007812 */ /* 0x000fc800078ec0ff */
[----:B------:R-:W-:Y:S02]  /*2e460*/  @P0 LOP3.LUT R0, R0, 0x20000000, RZ, 0xfc, !PT ;  /* 0x2000000000000812 */ /* 0x000fe400078efcff */
[----:B------:R-:W-:Y:S02]  /*2e470*/  ISETP.LT.OR P0, PT, R30, 0x91, !P4 ;  /* 0x000000911e00780c */ /* 0x000fe40006701670 */
[----:B0-----:R-:W-:-:S05]  /*2e480*/  @!P3 IADD3 R36, P5, R38, R36, RZ ;  /* 0x000000242624b210 */ /* 0x001fca0007fbe0ff */
[----:B------:R-:W-:Y:S02]  /*2e490*/  @!P3 IMAD.X R37, R39, 0x1, R37, P5 ;  /* 0x000000012725b824 */ /* 0x000fe400028e0625 */
[----:B------:R-:W-:Y:S01]  /*2e4a0*/  IMAD.U32 R39, RZ, RZ, UR8 ;  /* 0x00000008ff277e24 */ /* 0x000fe2000f8e00ff */
[C---:B------:R-:W-:Y:S01]  /*2e4b0*/  LOP3.LUT P1, RZ, R0.reuse, 0x4000, RZ, 0xc0, !PT ;  /* 0x0000400000ff7812 */ /* 0x040fe2000782c0ff */
[----:B------:R-:W-:Y:S01]  /*2e4c0*/  IMAD.U32 R38, RZ, RZ, UR7 ;  /* 0x00000007ff267e24 */ /* 0x000fe2000f8e00ff */
[----:B------:R-:W-:Y:S02]  /*2e4d0*/  LOP3.LUT R0, R0, 0xfbffffff, RZ, 0xc0, !PT ;  /* 0xfbffffff00007812 */ /* 0x000fe400078ec0ff */
[----:B------:R-:W-:Y:S02]  /*2e4e0*/  @!P0 IADD3 R97, P5, P6, R39, UR6, R24 ;  /* 0x0000000627618c10 */ /* 0x000fe4000febe018 */
[----:B------:R-:W-:Y:S02]  /*2e4f0*/  @P0 LOP3.LUT R0, R0, 0x4000000, RZ, 0xfc, !PT ;  /* 0x0400000000000812 */ /* 0x000fe400078efcff */
[----:B------:R-:W-:-:S02]  /*2e500*/  @!P0 IADD3.X R98, R38, UR5, R31, P5, P6 ;  /* 0x0000000526628c10 */ /* 0x000fc4000afec41f */
[----:B------:R-:W-:Y:S01]  /*2e510*/  ISETP.LT.OR P0, PT, R30, 0x92, !P4 ;  /* 0x000000921e00780c */ /* 0x000fe20006701670 */
[----:B------:R-:W-:-:S12]  /*2e520*/  IMAD.U32 R38, RZ, RZ, UR8 ;  /* 0x00000008ff267e24 */ /* 0x000fd8000f8e00ff */
[----:B------:R-:W-:Y:S02]  /*2e530*/  @!P0 IADD3 R99, P5, P6, R38, UR6, R24 ;  /* 0x0000000626638c10 */ /* 0x000fe4000febe018 */
        /* <DEDUP_REMOVED lines=8> */
[----:B0-----:R-:W-:Y:S01]  /*2e5c0*/  IMAD.U32 R35, RZ, RZ, UR7 ;  /* 0x00000007ff237e24 */ /* 0x001fe2000f8e00ff */
[----:B------:R-:W0:Y:S04]  /*2e5d0*/  @!P2 LDC.64 R36, c[0x0][0x5c0] ;  /* 0x00017000ff24ab82 */ /* 0x000e280000000a00 */
[----:B------:R-:W-:Y:S02]  /*2e5e0*/  @!P0 IADD3.X R100, R35, UR5, R31, P5, P6 ;  /* 0x0000000523648c10 */ /* 0x000fe4000afec41f */
[----:B------:R-:W-:-:S06]  /*2e5f0*/  PRMT R35, RZ, 0x7610, R35 ;  /* 0x00007610ff237816 */ /* 0x000fcc0000000023 */
[----:B------:R-:W4:Y:S01]  /*2e600*/  @!P2 LDG.E.U8 R35, desc[UR54][R20.64+0x61] ;  /* 0x000061361423a981 */ /* 0x000f22000c1e1100 */
[----:B0-----:R-:W-:-:S05]  /*2e610*/  @!P2 IADD3 R36, P3, R40, R36, RZ ;  /* 0x000000242824a210 */ /* 0x001fca0007f7e0ff */
[----:B------:R-:W-:Y:S01]  /*2e620*/  @!P2 IMAD.X R37, R46, 0x1, R37, P3 ;  /* 0x000000012e25a824 */ /* 0x000fe200018e0625 */
        /* <DEDUP_REMOVED lines=10> */
[----:B0-----:R-:W-:Y:S02]  /*2e6d0*/  IMAD.U32 R36, RZ, RZ, UR8 ;  /* 0x00000008ff247e24 */ /* 0x001fe4000f8e00ff */
[----:B------:R-:W-:-:S10]  /*2e6e0*/  IMAD.U32 R35, RZ, RZ, UR7 ;  /* 0x00000007ff237e24 */ /* 0x000fd4000f8e00ff */
[----:B------:R-:W-:-:S04]  /*2e6f0*/  @!P2 IADD3 R101, P5, P6, R36, UR6, R24 ;  /* 0x000000062465ac10 */ /* 0x000fc8000febe018 */
[----:B------:R-:W-:Y:S02]  /*2e700*/  @!P2 IADD3.X R102, R35, UR5, R31, P5, P6 ;  /* 0x000000052366ac10 */ /* 0x000fe4000afec41f */
[----:B------:R-:W-:-:S06]  /*2e710*/  PRMT R35, RZ, 0x7610, R35 ;  /* 0x00007610ff237816 */ /* 0x000fcc0000000023 */
[----:B------:R-:W4:Y:S01]  /*2e720*/  @!P1 LDG.E.U8 R35, desc[UR54][R18.64+0x68] ;  /* 0x0000683612239981 */ /* 0x000f22000c1e1100 */
[----:B------:R-:W-:Y:S02]  /*2e730*/  ISETP.LT.OR P4, PT, R30, 0x9a, !P4 ;  /* 0x0000009a1e00780c */ /* 0x000fe40006781670 */
[----:B------:R-:W-:Y:S02]  /*2e740*/  @P0 LOP3.LUT R0, R0, 0x800000, RZ, 0xfc, !PT ;  /* 0x0080000000000812 */ /* 0x000fe400078efcff */
[----:B------:R-:W-:Y:S01]  /*2e750*/  LOP3.LUT P0, RZ, R32, 0x20, RZ, 0xc0, !PT ;  /* 0x0000002020ff7812 */ /* 0x000fe2000780c0ff */
[----:B------:R-:W-:Y:S02]  /*2e760*/  IMAD.U32 R37, RZ, RZ, UR8 ;  /* 0x00000008ff257e24 */ /* 0x000fe4000f8e00ff */
[----:B------:R-:W-:-:S06]  /*2e770*/  IMAD.U32 R36, RZ, RZ, UR7 ;  /* 0x00000007ff247e24 */ /* 0x000fcc000f8e00ff */
[----:B------:R-:W-:-:S04]  /*2e780*/  @!P4 IADD3 R103, P5, P6, R37, UR6, R24 ;  /* 0x000000062567cc10 */ /* 0x000fc8000febe018 */
[----:B------:R-:W-:Y:S01]  /*2e790*/  @!P4 IADD3.X R104, R36, UR5, R31, P5, P6 ;  /* 0x000000052468cc10 */ /* 0x000fe2000afec41f */
[----:B------:R-:W-:Y:S01]  /*2e7a0*/  IMAD.U32 R36, RZ, RZ, UR8 ;  /* 0x00000008ff247e24 */ /* 0x000fe2000f8e00ff */
        /* <DEDUP_REMOVED lines=10> */
[----:B------:R-:W-:Y:S01]  /*2e850*/  ISETP.LT.OR P1, PT, R30, 0x81, !P0 ;  /* 0x000000811e00780c */ /* 0x000fe20004721670 */
[----:B0-----:R-:W-:-:S12]  /*2e860*/  IMAD.U32 R35, RZ, RZ, UR7 ;  /* 0x00000007ff237e24 */ /* 0x001fd8000f8e00ff */
[----:B------:R-:W-:-:S04]  /*2e870*/  @!P1 IADD3 R107, P5, P6, R36, UR11, R24 ;  /* 0x0000000b246b9c10 */ /* 0x000fc8000febe018 */
[----:B------:R-:W-:Y:S02]  /*2e880*/  @!P1 IADD3.X R108, R35, UR10, R31, P5, P6 ;  /* 0x0000000a236c9c10 */ /* 0x000fe4000afec41f */
[----:B------:R-:W-:-:S06]  /*2e890*/  PRMT R35, RZ, 0x7610, R35 ;  /* 0x00007610ff237816 */ /* 0x000fcc0000000023 */
[----:B------:R-:W4:Y:S01]  /*2e8a0*/  @!P3 LDG.E.U8 R35, desc[UR54][R18.64+0x69] ;  /* 0x000069361223b981 */ /* 0x000f22000c1e1100 */
[----:B------:R-:W-:-:S04]  /*2e8b0*/  @P2 LOP3.LUT R0, R0, 0x80000, RZ, 0xfc, !PT ;  /* 0x0008000000002812 */ /* 0x000fc800078efcff */
[----:B------:R-:W-:-:S04]  /*2e8c0*/  LOP3.LUT R0, R0, 0xfffbffff, RZ, 0xc0, !PT ;  /* 0xfffbffff00007812 */ /* 0x000fc800078ec0ff */
[----:B------:R-:W-:-:S04]  /*2e8d0*/  @P4 LOP3.LUT R0, R0, 0x40000, RZ, 0xfc, !PT ;  /* 0x0004000000004812 */ /* 0x000fc800078efcff */
[----:B------:R-:W-:-:S04]  /*2e8e0*/  LOP3.LUT R0, R0, 0xfffeffff, RZ, 0xc0, !PT ;  /* 0xfffeffff00007812 */ /* 0x000fc800078ec0ff */
[----:B------:R-:W-:Y:S02]  /*2e8f0*/  @P1 LOP3.LUT R0, R0, 0x10000, RZ, 0xfc, !PT ;  /* 0x0001000000001812 */ /* 0x000fe400078efcff */
[----:B------:R-:W-:Y:S02]  /*2e900*/  ISETP.LT.OR P1, PT, R30, 0x82, !P0 ;  /* 0x000000821e00780c */ /* 0x000fe40004721670 */
[----:B------:R-:W-:-:S11]  /*2e910*/  LOP3.LUT P4, RZ, R32, 0x8, RZ, 0xc0, !PT ;  /* 0x0000000820ff7812 */ /* 0x000fd6000788c0ff */
[----:B------:R-:W-:Y:S02]  /*2e920*/  @!P1 IADD3 R105, P5, P6, R36, UR11, R24 ;  /* 0x0000000b24699c10 */ /* 0x000fe4000febe018 */
        /* <DEDUP_REMOVED lines=8> */
[----:B------:R-:W2:Y:S02]  /*2e9b0*/  LDL.LU R8, [R1+0x714] ;  /* 0x0007140001087983 */ /* 0x000ea40000300800 */
[----:B------:R-:W-:-:S05]  /*2e9c0*/  F2FP.SATFINITE.E4M3.F32.PACK_AB_MERGE_C R35, RZ, R35, RZ ;  /* 0x00000023ff23723e */ /* 0x000fca00048070ff */
[----:B------:R1:W-:Y:S02]  /*2e9d0*/  @!P3 STG.E.U8 desc[UR54][R122.64+0x69], R35 ;  /* 0x000069237a00b986 */ /* 0x0003e4000c101136 */
[----:B-1----:R-:W-:-:S05]  /*2e9e0*/  IMAD.U32 R35, RZ, RZ, UR7 ;  /* 0x00000007ff237e24 */ /* 0x002fca000f8e00ff */
[----:B------:R-:W-:Y:S02]  /*2e9f0*/  @!P1 IADD3.X R106, R35, UR10, R31, P5, P6 ;  /* 0x0000000a236a9c10 */ /* 0x000fe4000afec41f */
[----:B------:R-:W-:-:S06]  /*2ea00*/  PRMT R35, RZ, 0x7610, R35 ;  /* 0x00007610ff237816 */ /* 0x000fcc0000000023 */
[----:B------:R-:W4:Y:S01]  /*2ea10*/  @!P4 LDG.E.U8 R35, desc[UR54][R20.64+0x68] ;  /* 0x000068361423c981 */ /* 0x000f22000c1e1100 */
[----:B------:R-:W-:Y:S02]  /*2ea20*/  ISETP.LT.OR P3, PT, R30, 0x89, !P0 ;  /* 0x000000891e00780c */ /* 0x000fe40004761670 */
[----:B0-----:R-:W-:Y:S02]  /*2ea30*/  @!P4 IADD3 R36, P5, R41, R36, RZ ;  /* 0x000000242924c210 */ /* 0x001fe40007fbe0ff */
[----:B------:R-:W-:-:S03]  /*2ea40*/  @P1 LOP3.LUT R0, R0, 0x8000, RZ, 0xfc, !PT ;  /* 0x0000800000001812 */ /* 0x000fc600078efcff */
[----:B------:R-:W-:Y:S01]  /*2ea50*/  @!P4 IMAD.X R37, R47, 0x1, R37, P5 ;  /* 0x000000012f25c824 */ /* 0x000fe200028e0625 */
[----:B------:R-:W-:-:S05]  /*2ea60*/  LOP3.LUT R0, R0, 0xffffefff, RZ, 0xc0, !PT ;  /* 0xffffefff00007812 */ /* 0x000fca00078ec0ff */
[----:B------:R-:W-:Y:S02]  /*2ea70*/  @!P3 IADD3 R109, P5, P6, R39, UR11, R24 ;  /* 0x0000000b276dbc10 */ /* 0x000fe4000febe018 */
[----:B------:R-:W-:Y:S02]  /*2ea80*/  @P3 LOP3.LUT R0, R0, 0x1000, RZ, 0xfc, !PT ;  /* 0x0000100000003812 */ /* 0x000fe400078efcff */
[----:B------:R-:W-:Y:S02]  /*2ea90*/  @!P3 IADD3.X R110, R38, UR10, R31, P5, P6 ;  /* 0x0000000a266ebc10 */ /* 0x000fe4000afec41f */
[----:B------:R-:W-:Y:S02]  /*2eaa0*/  LOP3.LUT P3, RZ, R32, 0x4, RZ, 0xc0, !PT ;  /* 0x0000000420ff7812 */ /* 0x000fe4000786c0ff */
[----:B------:R-:W-:Y:S01]  /*2eab0*/  ISETP.LT.OR P0, PT, R30, 0x8a, !P0 ;  /* 0x0000008a1e00780c */ /* 0x000fe20004701670 */
[----:B------:R-:W-:Y:S01]  /*2eac0*/  IMAD.U32 R38, RZ, RZ, UR8 ;  /* 0x00000008ff267e24 */ /* 0x000fe2000f8e00ff */
        /* <DEDUP_REMOVED lines=9> */
[----:B0-----:R-:W0:Y:S01]  /*2eb60*/  @!P3 LDC.64 R36, c[0x0][0x5c0] ;  /* 0x00017000ff24bb82 */ /* 0x001e220000000a00 */
[----:B------:R-:W-:Y:S01]  /*2eb70*/  IMAD.U32 R35, RZ, RZ, UR7 ;  /* 0x00000007ff237e24 */ /* 0x000fe2000f8e00ff */
[----:B0-----:R-:W-:Y:S02]  /*2eb80*/  @!P3 IADD3 R36, P4, R48, R36, RZ ;  /* 0x000000243024b210 */ /* 0x001fe40007f9e0ff */
[----:B------:R-:W-:-:S04]  /*2eb90*/  @!P0 IADD3 R48, P5, P6, R38, UR11, R24 ;  /* 0x0000000b26308c10 */ /* 0x000fc8000febe018 */
[----:B------:R-:W-:Y:S02]  /*2eba0*/  @!P0 IADD3.X R111, R35, UR10, R31, P5, P6 ;  /* 0x0000000a236f8c10 */ /* 0x000fe4000afec41f */
[----:B------:R-:W-:-:S06]  /*2ebb0*/  PRMT R35, RZ, 0x7610, R35 ;  /* 0x00007610ff237816 */ /* 0x000fcc0000000023 */
[----:B------:R-:W4:Y:S01]  /*2ebc0*/  @!P3 LDG.E.U8 R35, desc[UR54][R20.64+0x69] ;  /* 0x000069361423b981 */ /* 0x000f22000c1e1100 */
[----:B------:R-:W-:Y:S01]  /*2ebd0*/  ISETP.GE.AND P6, PT, R9, 0x109, PT ;  /* 0x000001090900780c */ /* 0x000fe20003fc6270 */
[----:B------:R-:W-:-:S03]  /*2ebe0*/  @!P3 IMAD.X R37, R49, 0x1, R37, P4 ;  /* 0x000000013125b824 */ /* 0x000fc600020e0625 */
        /* <DEDUP_REMOVED lines=16> */
[----:B------:R-:W-:-:S04]  /*2ecf0*/  @P0 LOP3.LUT R0, R0, 0x400, RZ, 0xfc, !PT ;  /* 0x0000040000000812 */ /* 0x000fc800078efcff */
[----:B------:R-:W-:-:S04]  /*2ed00*/  LOP3.LUT R0, R0, 0xffffff7f, RZ, 0xc0, !PT ;  /* 0xffffff7f00007812 */ /* 0x000fc800078ec0ff */
[----:B------:R-:W-:Y:S02]  /*2ed10*/  @P5 LOP3.LUT R0, R0, 0x80, RZ, 0xfc, !PT ;  /* 0x0000008000005812 */ /* 0x000fe400078efcff */
[----:B------:R-:W-:Y:S01]  /*2ed20*/  ISETP.LT.OR P5, PT, R30, 0x92, !P6 ;  /* 0x000000921e00780c */ /* 0x000fe200077a1670 */
[----:B------:R-:W-:Y:S02]  /*2ed30*/  IMAD.U32 R37, RZ, RZ, UR8 ;  /* 0x00000008ff257e24 */ /* 0x000fe4000f8e00ff */
[----:B------:R-:W-:Y:S01]  /*2ed40*/  IMAD.U32 R36, RZ, RZ, UR7 ;  /* 0x00000007ff247e24 */ /* 0x000fe2000f8e00ff */
[----:B------:R-:W-:-:S09]  /*2ed50*/  LOP3.LUT P0, RZ, R34, 0x10000, RZ, 0xc0, !PT ;  /* 0x0001000022ff7812 */ /* 0x000fd2000780c0ff */
[----:B------:R-:W-:-:S04]  /*2ed60*/  @!P5 IADD3 R113, P3, P4, R37, UR11, R24 ;  /* 0x0000000b2571dc10 */ /* 0x000fc8000fc7e018 */
[----:B------:R-:W-:Y:S01]  /*2ed70*/  @!P5 IADD3.X R114, R36, UR10, R31, P3, P4 ;  /* 0x0000000a2472dc10 */ /* 0x000fe20009fe841f */
[----:B------:R-:W-:Y:S01]  /*2ed80*/  IMAD.U32 R36, RZ, RZ, UR8 ;  /* 0x00000008ff247e24 */ /* 0x000fe2000f8e00ff */
        /* <DEDUP_REMOVED lines=15> */
[----:B------:R-:W-:Y:S02]  /*2ee80*/  @P5 LOP3.LUT R0, R0, 0x8, RZ, 0xfc, !PT ;  /* 0x0000000800005812 */ /* 0x000fe400078efcff */
[----:B------:R-:W-:Y:S02]  /*2ee90*/  ISETP.LT.OR P5, PT, R30, 0x9a, !P6 ;  /* 0x0000009a1e00780c */ /* 0x000fe400077a1670 */
[----:B------:R-:W-:-:S11]  /*2eea0*/  LOP3.LUT P2, RZ, R32, 0x10, RZ, 0xc0, !PT ;  /* 0x0000001020ff7812 */ /* 0x000fd6000784c0ff */
[----:B------:R-:W-:Y:S02]  /*2eeb0*/  @!P5 IADD3 R115, P3, P4, R36, UR11, R24 ;  /* 0x0000000b2473dc10 */ /* 0x000fe4000fc7e018 */
[----:B----4-:R-:W-:Y:S01]  /*2eec0*/  LOP3.LUT R35, R35, 0xff, RZ, 0xc0, !PT ;  /* 0x000000ff23237812 */ /* 0x010fe200078ec0ff */
[----:B------:R-:W0:Y:S03]  /*2eed0*/  @!P2 LDC.64 R36, c[0x0][0x5c0] ;  /* 0x00017000ff24ab82 */ /* 0x000e260000000a00 */
        /* <DEDUP_REMOVED lines=10> */
[----:B-1----:R-:W-:-:S05]  /*2ef80*/  IMAD.U32 R35, RZ, RZ, UR7 ;  /* 0x00000007ff237e24 */ /* 0x002fca000f8e00ff */
[----:B------:R-:W-:Y:S02]  /*2ef90*/  @!P5 IADD3.X R116, R35, UR10, R31, P3, P4 ;  /* 0x0000000a2374dc10 */ /* 0x000fe40009fe841f */
[----:B------:R-:W-:-:S06]  /*2efa0*/  PRMT R35, RZ, 0x7610, R35 ;  /* 0x00007610ff237816 */ /* 0x000fcc0000000023 */
[----:B------:R-:W4:Y:S01]  /*2efb0*/  @!P2 LDG.E.U8 R35, desc[UR54][R20.64+0x70] ;  /* 0x000070361423a981 */ /* 0x000f22000c1e1100 */
[----:B------:R-:W-:-:S04]  /*2efc0*/  @P1 LOP3.LUT R0, R0, 0x2, RZ, 0xfc, !PT ;  /* 0x0000000200001812 */ /* 0x000fc800078efcff */
[----:B------:R-:W-:Y:S02]  /*2efd0*/  LOP3.LUT P1, RZ, R0, 0x10, RZ, 0xc0, !PT ;  /* 0x0000001000ff7812 */ /* 0x000fe4000782c0ff */
[----:B------:R-:W-:Y:S02]  /*2efe0*/  LOP3.LUT R32, R32, 0xfffffffd, RZ, 0xc0, !PT ;  /* 0xfffffffd20207812 */ /* 0x000fe400078ec0ff */
[----:B------:R-:W-:Y:S02]  /*2eff0*/  @P5 LOP3.LUT R7, R7, 0x2000000, RZ, 0xfc, !PT ;  /* 0x0200000007075812 */ /* 0x000fe400078efcff */
[----:B------:R-:W-:-:S07]  /*2f000*/  ISETP.GE.AND P5, PT, R9, 0x89, PT ;  /* 0x000000890900780c */ /* 0x000fce0003fa6270 */
[----:B------:R-:W-:Y:S02]  /*2f010*/  @P1 LOP3.LUT R32, R32, 0x2, RZ, 0xfc, !PT ;  /* 0x0000000220201812 */ /* 0x000fe400078efcff */
[----:B------:R-:W-:Y:S02]  /*2f020*/  ISETP.LT.OR P1, PT, R30, 0xa1, !P5 ;  /* 0x000000a11e00780c */ /* 0x000fe40006f21670 */
[----:B0-----:R-:W-:Y:S02]  /*2f030*/  @!P2 IADD3 R36, P3, R50, R36, RZ ;  /* 0x000000243224a210 */ /* 0x001fe40007f7e0ff */
[----:B------:R-:W-:-:S03]  /*2f040*/  ISETP.LT.OR P5, PT, R30, 0xa2, !P5 ;  /* 0x000000a21e00780c */ /* 0x000fc60006fa1670 */
[----:B------:R-:W-:Y:S01]  /*2f050*/  @!P2 IMAD.X R37, R51, 0x1, R37, P3 ;  /* 0x000000013325a824 */ /* 0x000fe200018e0625 */
[----:B------:R-:W-:-:S05]  /*2f060*/  LOP3.LUT R2, R2, 0xfffffbff, RZ, 0xc0, !PT ;  /* 0xfffffbff02027812 */ /* 0x000fca00078ec0ff */
[----:B------:R-:W-:-:S04]  /*2f070*/  @!P1 IADD3 R218, P3, P4, R39, UR6, R24 ;  /* 0x0000000627da9c10 */ /* 0x000fc8000fc7e018 */
[----:B------:R-:W-:Y:S01]  /*2f080*/  @!P1 IADD3.X R219, R38, UR5, R31, P3, P4 ;  /* 0x0000000526db9c10 */ /* 0x000fe20009fe841f */
[----:B------:R-:W-:Y:S01]  /*2f090*/  IMAD.U32 R38, RZ, RZ, UR8 ;  /* 0x00000008ff267e24 */ /* 0x000fe2000f8e00ff */
[----:B------:R-:W-:Y:S02]  /*2f0a0*/  @P1 LOP3.LUT R2, R2, 0x400, RZ, 0xfc, !PT ;  /* 0x0000040002021812 */ /* 0x000fe400078efcff */
[----:B------:R-:W-:Y:S02]  /*2f0b0*/  LOP3.LUT P1, RZ, R32, 0x2, RZ, 0xc0, !PT ;  /* 0x0000000220ff7812 */ /* 0x000fe4000782c0ff */
        /* <DEDUP_REMOVED lines=15> */
[----:B------:R-:W-:Y:S02]  /*2f1b0*/  ISETP.GE.AND P4, PT, R9, 0x89, PT ;  /* 0x000000890900780c */ /* 0x000fe40003f86270 */
        /* <DEDUP_REMOVED lines=22> */
[----:B------:R-:W-:Y:S01]  /*2f320*/  IMAD.U32 R37, RZ, RZ, UR8 ;  /* 0x00000008ff257e24 */ /* 0x000fe2000f8e00ff */
[----:B------:R-:W-:Y:S01]  /*2f330*/  LOP3.LUT R2, R2, 0xffffffef, RZ, 0xc0, !PT ;  /* 0xffffffef02027812 */ /* 0x000fe200078ec0ff */
[----:B------:R-:W-:Y:S01]  /*2f340*/  IMAD.U32 R36, RZ, RZ, UR7 ;  /* 0x00000007ff247e24 */ /* 0x000fe2000f8e00ff */
[----:B------:R-:W-:-:S09]  /*2f350*/  LOP3.LUT P5, RZ, R0, 0x2000, RZ, 0xc0, !PT ;  /* 0x0000200000ff7812 */ /* 0x000fd200078ac0ff */
[----:B------:R-:W-:Y:S02]  /*2f360*/  @!P1 IADD3 R216, P2, P3, R37, UR6, R24 ;  /* 0x0000000625d89c10 */ /* 0x000fe4000fb5e018 */
[----:B------:R-:W-:Y:S02]  /*2f370*/  @P1 LOP3.LUT R2, R2, 0x10, RZ, 0xfc, !PT ;  /* 0x0000001002021812 */ /* 0x000fe400078efcff */
[----:B------:R-:W-:Y:S02]  /*2f380*/  @!P1 IADD3.X R217, R36, UR5, R31, P2, P3 ;  /* 0x0000000524d99c10 */ /* 0x000fe400097e641f */
[----:B------:R-:W-:Y:S01]  /*2f390*/  LOP3.LUT P1, RZ, R32, 0x1, RZ, 0xc0, !PT ;  /* 0x0000000120ff7812 */ /* 0x000fe2000782c0ff */
        /* <DEDUP_REMOVED lines=17> */
[----:B------:R-:W-:-:S13]  /*2f4b0*/  LOP3.LUT P0, RZ, R7, 0x80000000, RZ, 0xc0, !PT ;  /* 0x8000000007ff7812 */ /* 0x000fda000780c0ff */
        /* <DEDUP_REMOVED lines=10> */
[----:B-1----:R-:W-:-:S12]  /*2f560*/  IMAD.U32 R32, RZ, RZ, UR7 ;  /* 0x00000007ff207e24 */ /* 0x002fd8000f8e00ff */
[----:B------:R-:W-:-:S04]  /*2f570*/  @!P5 IADD3 R212, P2, P3, R35, UR6, R24 ;  /* 0x0000000623d4dc10 */ /* 0x000fc8000fb5e018 */
        /* <DEDUP_REMOVED lines=9> */
[----:B---3--:R-:W-:Y:S01]  /*2f610*/  FFMA R32, R6, UR51, R32 ;  /* 0x0000003306207c23 */ /* 0x008fe20008000020 */
[----:B------:R-:W-:Y:S01]  /*2f620*/  LOP3.LUT R0, R0, 0x7fffffff, RZ, 0xc0, !PT ;  /* 0x7fffffff00007812 */ /* 0x000fe200078ec0ff */
[----:B------:R-:W-:Y:S01]  /*2f630*/  IMAD.U32 R35, RZ, RZ, UR7 ;  /* 0x00000007ff237e24 */ /* 0x000fe2000f8e00ff */
[----:B------:R-:W3:Y:S02]  /*2f640*/  LDL.LU R6, [R1+0x738] ;  /* 0x0007380001067983 */ /* 0x000ee40000300800 */
[----:B------:R-:W-:-:S05]  /*2f650*/  F2FP.SATFINITE.E4M3.F32.PACK_AB_MERGE_C R32, RZ, R32, RZ ;  /* 0x00000020ff20723e */ /* 0x000fca00048070ff */
[----:B------:R0:W-:Y:S02]  /*2f660*/  @!P0 STG.E.U8 desc[UR54][R36.64+0x78], R32 ;  /* 0x0000782024008986 */ /* 0x0001e4000c101136 */
[----:B0-----:R-:W-:Y:S01]  /*2f670*/  PRMT R32, RZ, 0x7610, R32 ;  /* 0x00007610ff207816 */ /* 0x001fe20000000020 */
[----:B------:R-:W0:Y:S05]  /*2f680*/  @!P1 LDC.64 R36, c[0x0][0x5c0] ;  /* 0x00017000ff249b82 */ /* 0x000e2a0000000a00 */
[----:B------:R-:W4:Y:S01]  /*2f690*/  @!P1 LDG.E.U8 R32, desc[UR54][R20.64+0x79] ;  /* 0x0000793614209981 */ /* 0x000f22000c1e1100 */
[----:B------:R-:W-:Y:S02]  /*2f6a0*/  @P5 LOP3.LUT R0, R0, 0x80000000, RZ, 0xfc, !PT ;  /* 0x8000000000005812 */ /* 0x000fe400078efcff */
[----:B------:R-:W-:-:S13]  /*2f6b0*/  ISETP.LT.OR P5, PT, R30, 0xb9, !P4 ;  /* 0x000000b91e00780c */ /* 0x000fda00067a1670 */
[----:B------:R-:W-:-:S04]  /*2f6c0*/  @!P5 IADD3 R160, P2, P3, R38, UR6, R24 ;  /* 0x0000000626a0dc10 */ /* 0x000fc8000fb5e018 */
[----:B------:R-:W-:Y:S02]  /*2f6d0*/  @!P5 IADD3.X R161, R35, UR5, R31, P2, P3 ;  /* 0x0000000523a1dc10 */ /* 0x000fe400097e641f */
[----:B0-----:R-:W-:Y:S02]  /*2f6e0*/  @!P1 IADD3 R36, P2, R44, R36, RZ ;  /* 0x000000242c249210 */ /* 0x001fe40007f5e0ff */
[----:B------:R-:W-:-:S03]  /*2f6f0*/  LOP3.LUT P0, RZ, R7, 0x40000000, RZ, 0xc0, !PT ;  /* 0x4000000007ff7812 */ /* 0x000fc6000780c0ff */
[----:B------:R-:W-:Y:S01]  /*2f700*/  @!P1 IMAD.X R37, R54, 0x1, R37, P2 ;  /* 0x0000000136259824 */ /* 0x000fe200010e0625 */
[----:B------:R-:W-:-:S04]  /*2f710*/  LOP3.LUT R0, R0, 0xefffffff, RZ, 0xc0, !PT ;  /* 0xefffffff00007812 */ /* 0x000fc800078ec0ff */
[----:B------:R-:W-:Y:S02]  /*2f720*/  @P5 LOP3.LUT R0, R0, 0x10000000, RZ, 0xfc, !PT ;  /* 0x1000000000005812 */ /* 0x000fe400078efcff */
[----:B------:R-:W-:Y:S01]  /*2f730*/  ISETP.LT.OR P5, PT, R30, 0xba, !P4 ;  /* 0x000000ba1e00780c */ /* 0x000fe200067a1670 */
[----:B------:R-:W-:Y:S01]  /*2f740*/  IMAD.U32 R35, RZ, RZ, UR8 ;  /* 0x00000008ff237e24 */ /* 0x000fe2000f8e00ff */
        /* <DEDUP_REMOVED lines=11> */
[----:B0-----:R-:W-:Y:S02]  /*2f800*/  @!P1 IMAD.MOV.U32 R36, RZ, RZ, R24 ;  /* 0x000000ffff249224 */ /* 0x001fe400078e0018 */
[----:B------:R-:W-:Y:S02]  /*2f810*/  @!P1 IMAD.MOV.U32 R37, RZ, RZ, R31 ;  /* 0x000000ffff259224 */ /* 0x000fe400078e001f */
[----:B------:R-:W-:-:S04]  /*2f820*/  @!P1 IMAD.WIDE.U32 R36, R10, 0x180, R36 ;  /* 0x000001800a249825 */ /* 0x000fc800078e0024 */
[----:B------:R-:W-:Y:S01]  /*2f830*/  @!P1 IMAD R32, R11, 0x180, RZ ;  /* 0x000001800b209824 */ /* 0x000fe200078e02ff */
[----:B-1----:R-:W-:-:S04]  /*2f840*/  @!P1 IADD3 R36, P2, R36, R38, RZ ;  /* 0x0000002624249210 */ /* 0x002fc80007f5e0ff */
[----:B------:R-:W-:Y:S01]  /*2f850*/  @!P1 IADD3.X R37, R39, R37, R32, P2, !PT ;  /* 0x0000002527259210 */ /* 0x000fe200017fe420 */
[----:B------:R-:W-:Y:S01]  /*2f860*/  IMAD.U32 R32, RZ, RZ, UR7 ;  /* 0x00000007ff207e24 */ /* 0x000fe2000f8e00ff */
[----:B------:R-:W-:-:S04]  /*2f870*/  @!P5 IADD3 R182, P2, P3, R35, UR6, R24 ;  /* 0x0000000623b6dc10 */ /* 0x000fc8000fb5e018 */
[----:B------:R-:W-:Y:S02]  /*2f880*/  @!P5 IADD3.X R183, R32, UR5, R31, P2, P3 ;  /* 0x0000000520b7dc10 */ /* 0x000fe400097e641f */
[----:B------:R-:W-:-:S06]  /*2f890*/  PRMT R32, RZ, 0x7610, R32 ;  /* 0x00007610ff207816 */ /* 0x000fcc0000000020 */
[----:B------:R-:W4:Y:S01]  /*2f8a0*/  @!P1 LDG.E.U8 R32, desc[UR54][R22.64+0x60] ;  /* 0x0000603616209981 */ /* 0x000f22000c1e1100 */
[----:B------:R-:W-:Y:S02]  /*2f8b0*/  @P5 LOP3.LUT R0, R0, 0x400000, RZ, 0xfc, !PT ;  /* 0x0040000000005812 */ /* 0x000fe400078efcff */
[----:B------:R-:W-:Y:S02]  /*2f8c0*/  LOP3.LUT P5, RZ, R33, 0x800, RZ, 0xc0, !PT ;  /* 0x0000080021ff7812 */ /* 0x000fe400078ac0ff */
[----:B------:R-:W-:-:S11]  /*2f8d0*/  LOP3.LUT R7, R7, 0xdfffffff, RZ, 0xc0, !PT ;  /* 0xdfffffff07077812 */ /* 0x000fd600078ec0ff */
[----:B------:R-:W-:Y:S02]  /*2f8e0*/  @P5 LOP3.LUT R7, R7, 0x20000000, RZ, 0xfc, !PT ;  /* 0x2000000007075812 */ /* 0x000fe400078efcff */
[----:B------:R-:W-:Y:S02]  /*2f8f0*/  ISETP.LT.OR P5, PT, R30, 0xa1, !P6 ;  /* 0x000000a11e00780c */ /* 0x000fe400077a1670 */
[----:B----4-:R-:W-:-:S04]  /*2f900*/  LOP3.LUT R32, R32, 0xff, RZ, 0xc0, !PT ;  /* 0x000000ff20207812 */ /* 0x010fc800078ec0ff */
[----:B------:R-:W-:-:S05]  /*2f910*/  F2FP.F16.E4M3.UNPACK_B R32, R32 ;  /* 0x00000020ff20723e */ /* 0x000fca00020006ff */
[----:B------:R-:W-:-:S05]  /*2f920*/  HADD2.F32 R32, -RZ, R32.H0_H0 ;  /* 0x20000020ff207230 */ /* 0x000fca0000004100 */
[----:B------:R-:W-:-:S04]  /*2f930*/  FMUL R32, R32, UR50 ;  /* 0x0000003220207c20 */ /* 0x000fc80008400000 */
[----:B---3--:R-:W-:Y:S01]  /*2f940*/  FFMA R32, R6, UR51, R32 ;  /* 0x0000003306207c23 */ /* 0x008fe20008000020 */
[----:B------:R-:W-:Y:S01]  /*2f950*/  LOP3.LUT R7, R7, 0xefffffff, RZ, 0xc0, !PT ;  /* 0xefffffff07077812 */ /* 0x000fe200078ec0ff */
[----:B------:R-:W3:Y:S03]  /*2f960*/  LDL.LU R6, [R1+0x740] ;  /* 0x0007400001067983 */ /* 0x000ee60000300800 */
[----:B------:R-:W-:Y:S01]  /*2f970*/  F2FP.SATFINITE.E4M3.F32.PACK_AB_MERGE_C R32, RZ, R32, RZ ;  /* 0x00000020ff20723e */ /* 0x000fe200048070ff */
[----:B------:R-:W4:Y:S04]  /*2f980*/  LDL.LU.64 R80, [R1+0x18] ;  /* 0x0000180001507983 */ /* 0x000f280000300a00 */
        /* <DEDUP_REMOVED lines=13> */
[----:B------:R-:W2:Y:S01]  /*2fa60*/  @!P1 LDG.E.U8 R32, desc[UR54][R22.64+0x61] ;  /* 0x0000613616209981 */ /* 0x000ea2000c1e1100 */
[----:B------:R-:W-:Y:S02]  /*2fa70*/  ISETP.LT.OR P3, PT, R30, 0xa2, !P6 ;  /* 0x000000a21e00780c */ /* 0x000fe40007761670 */
[----:B------:R-:W-:Y:S02]  /*2fa80*/  @P4 LOP3.LUT R7, R7, 0x10000000, RZ, 0xfc, !PT ;  /* 0x1000000007074812 */ /* 0x000fe400078efcff */
[----:B------:R-:W-:Y:S02]  /*2fa90*/  LOP3.LUT P4, RZ, R33, 0x1000, RZ, 0xc0, !PT ;  /* 0x0000100021ff7812 */ /* 0x000fe4000788c0ff */
[----:B--2---:R-:W-:-:S04]  /*2faa0*/  LOP3.LUT R32, R32, 0xff, RZ, 0xc0, !PT ;  /* 0x000000ff20207812 */ /* 0x004fc800078ec0ff */
[----:B------:R-:W-:-:S05]  /*2fab0*/  F2FP.F16.E4M3.UNPACK_B R32, R32 ;  /* 0x00000020ff20723e */ /* 0x000fca00020006ff */
[----:B------:R-:W-:-:S05]  /*2fac0*/  HADD2.F32 R32, -RZ, R32.H0_H0 ;  /* 0x20000020ff207230 */ /* 0x000fca0000004100 */
[----:B------:R-:W-:-:S04]  /*2fad0*/  FMUL R32, R32, UR50 ;  /* 0x0000003220207c20 */ /* 0x000fc80008400000 */
[----:B------:R-:W-:Y:S01]  /*2fae0*/  FFMA R32, R8, UR51, R32 ;  /* 0x0000003308207c23 */ /* 0x000fe20008000020 */
[----:B------:R-:W-:Y:S01]  /*2faf0*/  LOP3.LUT R0, R0, 0xfffdffff, RZ, 0xc0, !PT ;  /* 0xfffdffff00007812 */ /* 0x000fe200078ec0ff */
[----:B------:R-:W2:Y:S03]  /*2fb00*/  LDL.LU R8, [R1+0x744] ;  /* 0x0007440001087983 */ /* 0x000ea60000300800 */
[----:B------:R-:W-:Y:S01]  /*2fb10*/  F2FP.SATFINITE.E4M3.F32.PACK_AB_MERGE_C R32, RZ, R32, RZ ;  /* 0x00000020ff20723e */ /* 0x000fe200048070ff */
[----:B------:R-:W2:Y:S04]  /*2fb20*/  LDL.LU.64 R150, [R1+0x10] ;  /* 0x0000100001967983 */ /* 0x000ea80000300a00 */
[----:B------:R0:W-:Y:S01]  /*2fb30*/  @!P1 STG.E.U8 desc[UR54][R36.64+0x61], R32 ;  /* 0x0000612024009986 */ /* 0x0001e2000c101136 */
[----:B------:R-:W-:Y:S01]  /*2fb40*/  @!P3 IADD3 R156, P1, P2, R35, UR11, R24 ;  /* 0x0000000b239cbc10 */ /* 0x000fe2000fa3e018 */
[----:B0-----:R-:W-:-:S05]  /*2fb50*/  IMAD.U32 R32, RZ, RZ, UR7 ;  /* 0x00000007ff207e24 */ /* 0x001fca000f8e00ff */
[----:B------:R-:W-:Y:S02]  /*2fb60*/  @!P3 IADD3.X R157, R32, UR10, R31, P1, P2 ;  /* 0x0000000a209dbc10 */ /* 0x000fe40008fe441f */
[----:B------:R-:W-:-:S06]  /*2fb70*/  PRMT R32, RZ, 0x7610, R32 ;  /* 0x00007610ff207816 */ /* 0x000fcc0000000020 */
[----:B------:R-:W3:Y:S01]  /*2fb80*/  @!P4 LDG.E.U8 R32, desc[UR54][R28.64+0x60] ;  /* 0x000060361c20c981 */ /* 0x000ee2000c1e1100 */
[----:B------:R-:W-:Y:S02]  /*2fb90*/  @P5 LOP3.LUT R0, R0, 0x20000, RZ, 0xfc, !PT ;  /* 0x0002000000005812 */ /* 0x000fe400078efcff */
[----:B------:R-:W-:Y:S02]  /*2fba0*/  LOP3.LUT P5, RZ, R7, 0x20000000, RZ, 0xc0, !PT ;  /* 0x2000000007ff7812 */ /* 0x000fe400078ac0ff */
[----:B---3--:R-:W-:-:S04]  /*2fbb0*/  LOP3.LUT R32, R32, 0xff, RZ, 0xc0, !PT ;  /* 0x000000ff20207812 */ /* 0x008fc800078ec0ff */
[----:B------:R-:W-:-:S05]  /*2fbc0*/  F2FP.F16.E4M3.UNPACK_B R32, R32 ;  /* 0x00000020ff20723e */ /* 0x000fca00020006ff */
[----:B------:R-:W-:-:S05]  /*2fbd0*/  HADD2.F32 R32, -RZ, R32.H0_H0 ;  /* 0x20000020ff207230 */ /* 0x000fca0000004100 */
[----:B------:R-:W-:-:S04]  /*2fbe0*/  FMUL R32, R32, UR50 ;  /* 0x0000003220207c20 */ /* 0x000fc80008400000 */
[----:B------:R-:W-:Y:S01]  /*2fbf0*/  FFMA R32, R6, UR51, R32 ;  /* 0x0000003306207c23 */ /* 0x000fe20008000020 */
[----:B------:R-:W-:Y:S01]  /*2fc00*/  LOP3.LUT R0, R0, 0xffffbfff, RZ, 0xc0, !PT ;  /* 0xffffbfff00007812 */ /* 0x000fe200078ec0ff */
[----:B------:R-:W-:Y:S01]  /*2fc10*/  IMAD.U32 R36, RZ, RZ, UR8 ;  /* 0x00000008ff247e24 */ /* 0x000fe2000f8e00ff */
[----:B------:R-:W3:Y:S02]  /*2fc20*/  LDL.LU R6, [R1+0x748] ;  /* 0x0007480001067983 */ /* 0x000ee40000300800 */
[----:B------:R-:W-:-:S05]  /*2fc30*/  F2FP.SATFINITE.E4M3.F32.PACK_AB_MERGE_C R32, RZ, R32, RZ ;  /* 0x00000020ff20723e */ /* 0x000fca00048070ff */
[----:B----4-:R0:W-:Y:S02]  /*2fc40*/  @!P4 STG.E.U8 desc[UR54][R80.64+0x60], R32 ;  /* 0x000060205000c986 */ /* 0x0101e4000c101136 */
[----:B0-----:R-:W-:-:S06]  /*2fc50*/  PRMT R32, RZ, 0x7610, R32 ;  /* 0x00007610ff207816 */ /* 0x001fcc0000000020 */
[----:B------:R-:W4:Y:S01]  /*2fc60*/  @!P5 LDG.E.U8 R32, desc[UR54][R28.64+0x61] ;  /* 0x000061361c20d981 */ /* 0x000f22000c1e1100 */
[----:B------:R-:W-:Y:S02]  /*2fc70*/  @P3 LOP3.LUT R0, R0, 0x4000, RZ, 0xfc, !PT ;  /* 0x0000400000003812 */ /* 0x000fe400078efcff */
[----:B------:R-:W-:Y:S01]  /*2fc80*/  ISETP.LT.OR P3, PT, R30, 0xa9, !P6 ;  /* 0x000000a91e00780c */ /* 0x000fe20007761670 */
[----:B------:R-:W-:-:S12]  /*2fc90*/  IMAD.U32 R35, RZ, RZ, UR7 ;  /* 0x00000007ff237e24 */ /* 0x000fd8000f8e00ff */
[----:B------:R-:W-:-:S04]  /*2fca0*/  @!P3 IADD3 R144, P1, P2, R36, UR11, R24 ;  /* 0x0000000b2490bc10 */ /* 0x000fc8000fa3e018 */
[----:B------:R-:W-:Y:S02]  /*2fcb0*/  @!P3 IADD3.X R145, R35, UR10, R31, P1, P2 ;  /* 0x0000000a2391bc10 */ /* 0x000fe40008fe441f */
[----:B------:R-:W-:-:S13]  /*2fcc0*/  ISETP.LT.OR P1, PT, R30, 0x69, !P0 ;  /* 0x000000691e00780c */ /* 0x000fda0004721670 */
[----:B------:R-:W0:Y:S01]  /*2fcd0*/  @!P1 LDC.64 R38, c[0x0][0x5c0] ;  /* 0x00017000ff269b82 */ /* 0x000e220000000a00 */
[----:B------:R-:W-:Y:S02]  /*2fce0*/  @!P1 IMAD.MOV.U32 R36, RZ, RZ, R24 ;  /* 0x000000ffff249224 */ /* 0x000fe400078e0018 */
[----:B------:R-:W-:Y:S01]  /*2fcf0*/  @!P1 IMAD.MOV.U32 R37, RZ, RZ, R31 ;  /* 0x000000ffff259224 */ /* 0x000fe200078e001f */
[----:B------:R-:W-:Y:S01]  /*2fd00*/  ISETP.LT.OR P4, PT, R30, 0xaa, !P6 ;  /* 0x000000aa1e00780c */ /* 0x000fe20007781670 */
[----:B------:R-:W-:Y:S01]  /*2fd10*/  @!P1 IMAD.WIDE.U32 R36, R10, 0x180, R36 ;  /* 0x000001800a249825 */ /* 0x000fe200078e0024 */
[----:B------:R-:W-:-:S03]  /*2fd20*/  LOP3.LUT R0, R0, 0xffffdfff, RZ, 0xc0, !PT ;  /* 0xffffdfff00007812 */ /* 0x000fc600078ec0ff */
[----:B------:R-:W-:Y:S01]  /*2fd30*/  IMAD.U32 R35, RZ, RZ, UR8 ;  /* 0x00000008ff237e24 */ /* 0x000fe2000f8e00ff */
[----:B------:R-:W-:Y:S02]  /*2fd40*/  @P3 LOP3.LUT R0, R0, 0x2000, RZ, 0xfc, !PT ;  /* 0x0000200000003812 */ /* 0x000fe400078efcff */
[----:B0-----:R-:W-:Y:S02]  /*2fd50*/  @!P1 IADD3 R36, P2, R36, R38, RZ ;  /* 0x0000002624249210 */ /* 0x001fe40007f5e0ff */
        /* <DEDUP_REMOVED lines=9> */
[----:B0-----:R-:W-:-:S05]  /*2fdf0*/  @!P1 IMAD R32, R11, 0x180, RZ ;  /* 0x000001800b209824 */ /* 0x001fca00078e02ff */
[----:B------:R-:W-:Y:S01]  /*2fe00*/  @!P1 IADD3.X R37, R39, R37, R32, P2, !PT ;  /* 0x0000002527259210 */ /* 0x000fe200017fe420 */
[----:B------:R-:W-:Y:S01]  /*2fe10*/  IMAD.U32 R32, RZ, RZ, UR7 ;  /* 0x00000007ff207e24 */ /* 0x000fe2000f8e00ff */
[----:B------:R-:W-:-:S04]  /*2fe20*/  @!P4 IADD3 R150, P2, P3, R35, UR11, R24 ;  /* 0x0000000b2396cc10 */ /* 0x000fc8000fb5e018 */
[----:B------:R-:W-:Y:S02]  /*2fe30*/  @!P4 IADD3.X R151, R32, UR10, R31, P2, P3 ;  /* 0x0000000a2097cc10 */ /* 0x000fe400097e641f */
[----:B------:R-:W-:-:S06]  /*2fe40*/  PRMT R32, RZ, 0x7610, R32 ;  /* 0x00007610ff207816 */ /* 0x000fcc0000000020 */
[----:B------:R-:W4:Y:S01]  /*2fe50*/  @!P1 LDG.E.U8 R32, desc[UR54][R22.64+0x68] ;  /* 0x0000683616209981 */ /* 0x000f22000c1e1100 */
        /* <DEDUP_REMOVED lines=25> */
[----:B------:R-:W-:Y:S02]  /*2fff0*/  @P4 LOP3.LUT R0, R0, 0x100, RZ, 0xfc, !PT ;  /* 0x0000010000004812 */ /* 0x000fe400078efcff */
[----:B------:R-:W-:Y:S02]  /*30000*/  ISETP.LT.OR P4, PT, R30, 0xb2, !P6 ;  /* 0x000000b21e00780c */ /* 0x000fe40007781670 */
[----:B------:R-:W-:Y:S02]  /*30010*/  LOP3.LUT P3, RZ, R33, 0x10000, RZ, 0xc0, !PT ;  /* 0x0001000021ff7812 */ /* 0x000fe4000786c0ff */
[----:B--2---:R-:W-:-:S04]  /*30020*/  LOP3.LUT R32, R32, 0xff, RZ, 0xc0, !PT ;  /* 0x000000ff20207812 */ /* 0x004fc800078ec0ff */
[----:B------:R-:W-:-:S05]  /*30030*/  F2FP.F16.E4M3.UNPACK_B R32, R32 ;  /* 0x00000020ff20723e */ /* 0x000fca00020006ff */
[----:B------:R-:W-:-:S05]  /*30040*/  HADD2.F32 R32, -RZ, R32.H0_H0 ;  /* 0x20000020ff207230 */ /* 0x000fca0000004100 */
[----:B------:R-:W-:-:S04]  /*30050*/  FMUL R32, R32, UR50 ;  /* 0x0000003220207c20 */ /* 0x000fc80008400000 */
[----:B------:R-:W-:Y:S01]  /*30060*/  FFMA R32, R8, UR51, R32 ;  /* 0x0000003308207c23 */ /* 0x000fe20008000020 */
[----:B------:R-:W-:Y:S01]  /*30070*/  LOP3.LUT P5, RZ, R33, 0x8000, RZ, 0xc0, !PT ;  /* 0x0000800021ff7812 */ /* 0x000fe200078ac0ff */
[----:B------:R-:W2:Y:S03]  /*30080*/  LDL.LU R8, [R1+0x754] ;  /* 0x0007540001087983 */ /* 0x000ea60000300800 */
[----:B------:R-:W-:-:S05]  /*30090*/  F2FP.SATFINITE.E4M3.F32.PACK_AB_MERGE_C R32, RZ, R32, RZ ;  /* 0x00000020ff20723e */ /* 0x000fca00048070ff */
[----:B------:R0:W-:Y:S02]  /*300a0*/  @!P1 STG.E.U8 desc[UR54][R36.64+0x69], R32 ;  /* 0x0000692024009986 */ /* 0x0001e4000c101136 */
[----:B0-----:R-:W-:-:S05]  /*300b0*/  IMAD.U32 R32, RZ, RZ, UR8 ;  /* 0x00000008ff207e24 */ /* 0x001fca000f8e00ff */
[----:B------:R-:W-:Y:S02]  /*300c0*/  @!P4 IADD3 R128, P1, P2, R32, UR11, R24 ;  /* 0x0000000b2080cc10 */ /* 0x000fe4000fa3e018 */
[----:B------:R-:W-:-:S06]  /*300d0*/  PRMT R32, RZ, 0x7610, R32 ;  /* 0x00007610ff207816 */ /* 0x000fcc0000000020 */
[----:B------:R-:W3:Y:S02]  /*300e0*/  @!P3 LDG.E.U8 R32, desc[UR54][R28.64+0x68] ;  /* 0x000068361c20b981 */ /* 0x000ee4000c1e1100 */
[----:B---3--:R-:W-:-:S04]  /*300f0*/  LOP3.LUT R32, R32, 0xff, RZ, 0xc0, !PT ;  /* 0x000000ff20207812 */ /* 0x008fc800078ec0ff */
[----:B------:R-:W-:-:S05]  /*30100*/  F2FP.F16.E4M3.UNPACK_B R32, R32 ;  /* 0x00000020ff20723e */ /* 0x000fca00020006ff */
[----:B------:R-:W-:-:S05]  /*30110*/  HADD2.F32 R32, -RZ, R32.H0_H0 ;  /* 0x20000020ff207230 */ /* 0x000fca0000004100 */
[----:B------:R-:W-:-:S04]  /*30120*/  FMUL R32, R32, UR50 ;  /* 0x0000003220207c20 */ /* 0x000fc80008400000 */
[----:B------:R-:W-:Y:S01]  /*30130*/  FFMA R32, R6, UR51, R32 ;  /* 0x0000003306207c23 */ /* 0x000fe20008000020 */
[----:B------:R-:W-:Y:S01]  /*30140*/  IMAD.U32 R35, RZ, RZ, UR7 ;  /* 0x00000007ff237e24 */ /* 0x000fe2000f8e00ff */
[----:B------:R-:W-:Y:S01]  /*30150*/  LOP3.LUT R0, R0, 0xffffffbf, RZ, 0xc0, !PT ;  /* 0xffffffbf00007812 */ /* 0x000fe200078ec0ff */
[----:B------:R-:W-:Y:S01]  /*30160*/  IMAD.U32 R36, RZ, RZ, UR7 ;  /* 0x00000007ff247e24 */ /* 0x000fe2000f8e00ff */
[----:B------:R-:W3:Y:S01]  /*30170*/  LDL.LU R6, [R1+0x758] ;  /* 0x0007580001067983 */ /* 0x000ee20000300800 */
[----:B------:R-:W-:-:S05]  /*30180*/  F2FP.SATFINITE.E4M3.F32.PACK_AB_MERGE_C R32, RZ, R32, RZ ;  /* 0x00000020ff20723e */ /* 0x000fca00048070ff */
[----:B----4-:R0:W-:Y:S02]  /*30190*/  @!P3 STG.E.U8 desc[UR54][R80.64+0x68], R32 ;  /* 0x000068205000b986 */ /* 0x0101e4000c101136 */
[----:B0-----:R-:W-:-:S06]  /*301a0*/  PRMT R32, RZ, 0x7610, R32 ;  /* 0x00007610ff207816 */ /* 0x001fcc0000000020 */
[----:B------:R-:W4:Y:S01]  /*301b0*/  @!P5 LDG.E.U8 R32, desc[UR54][R28.64+0x69] ;  /* 0x000069361c20d981 */ /* 0x000f22000c1e1100 */
[----:B------:R-:W-:Y:S02]  /*301c0*/  @P4 LOP3.LUT R0, R0, 0x40, RZ, 0xfc, !PT ;  /* 0x0000004000004812 */ /* 0x000fe400078efcff */
[----:B------:R-:W-:Y:S02]  /*301d0*/  @!P4 IADD3.X R129, R35, UR10, R31, P1, P2 ;  /* 0x0000000a2381cc10 */ /* 0x000fe40008fe441f */
[----:B------:R-:W-:Y:S01]  /*301e0*/  ISETP.LT.OR P4, PT, R30, 0xb9, !P6 ;  /* 0x000000b91e00780c */ /* 0x000fe20007781670 */
[----:B------:R-:W-:-:S12]  /*301f0*/  IMAD.U32 R35, RZ, RZ, UR8 ;  /* 0x00000008ff237e24 */ /* 0x000fd8000f8e00ff */
[----:B------:R-:W-:-:S04]  /*30200*/  @!P4 IADD3 R126, P1, P2, R35, UR11, R24 ;  /* 0x0000000b237ecc10 */ /* 0x000fc8000fa3e018 */
        /* <DEDUP_REMOVED lines=16> */
[----:B------:R0:W-:Y:S01]  /*30310*/  @!P5 STG.E.U8 desc[UR54][R4.64+0x69], R32 ;  /* 0x000069200400d986 */ /* 0x0001e2000c101136 */
[----:B------:R-:W-:Y:S01]  /*30320*/  ISETP.LT.OR P5, PT, R30, 0xba, !P6 ;  /* 0x000000ba1e00780c */ /* 0x000fe200077a1670 */
[----:B0-----:R-:W-:Y:S01]  /*30330*/  @!P1 IMAD R32, R11, 0x180, RZ ;  /* 0x000001800b209824 */ /* 0x001fe200078e02ff */
[----:B------:R-:W-:Y:S01]  /*30340*/  @P4 LOP3.LUT R0, R0, 0x10, RZ, 0xfc, !PT ;  /* 0x0000001000004812 */ /* 0x000fe200078efcff */
[----:B------:R-:W4:Y:S03]  /*30350*/  LDL.LU R5, [R1+0x760] ;  /* 0x0007600001057983 */ /* 0x000f260000300800 */
[----:B------:R-:W-:Y:S01]  /*30360*/  @!P1 IADD3.X R37, R39, R37, R32, P2, !PT ;  /* 0x0000002527259210 */ /* 0x000fe200017fe420 */
[----:B------:R-:W-:Y:S01]  /*30370*/  IMAD.U32 R32, RZ, RZ, UR8 ;  /* 0x00000008ff207e24 */ /* 0x000fe2000f8e00ff */
[----:B------:R-:W-:Y:S01]  /*30380*/  LOP3.LUT R0, R0, 0xfffffffb, RZ, 0xc0, !PT ;  /* 0xfffffffb00007812 */ /* 0x000fe200078ec0ff */
[----:B------:R-:W4:Y:S04]  /*30390*/  LDL.LU.64 R124, [R1+0xa0] ;  /* 0x0000a000017c7983 */ /* 0x000f280000300a00 */
[----:B------:R-:W-:Y:S01]  /*303a0*/  @!P5 IADD3 R122, P2, P3, R32, UR11, R24 ;  /* 0x0000000b207adc10 */ /* 0x000fe2000fb5e018 */
[----:B------:R-:W4:Y:S01]  /*303b0*/  LDL.LU R119, [R1+0x764] ;  /* 0x0007640001777983 */ /* 0x000f220000300800 */
[----:B------:R-:W-:-:S02]  /*303c0*/  PRMT R32, RZ, 0x7610, R32 ;  /* 0x00007610ff207816 */ /* 0x000fc40000000020 */
[----:B------:R-:W-:Y:S01]  /*303d0*/  @P5 LOP3.LUT R0, R0, 0x4, RZ, 0xfc, !PT ;  /* 0x0000000400005812 */ /* 0x000fe200078efcff */
[----:B------:R-:W4:Y:S04]  /*303e0*/  LDL.LU.64 R120, [R1+0x98] ;  /* 0x0000980001787983 */ /* 0x000f280000300a00 */
[----:B------:R-:W3:Y:S01]  /*303f0*/  @!P1 LDG.E.U8 R32, desc[UR54][R22.64+0x70] ;  /* 0x0000703616209981 */ /* 0x000ee2000c1e1100 */
[----:B------:R-:W-:Y:S02]  /*30400*/  @!P5 IADD3.X R123, R35, UR10, R31, P2, P3 ;  /* 0x0000000a237bdc10 */ /* 0x000fe400097e641f */
[----:B------:R-:W-:Y:S01]  /*30410*/  LOP3.LUT P5, RZ, R33, 0x40000, RZ, 0xc0, !PT ;  /* 0x0004000021ff7812 */ /* 0x000fe200078ac0ff */
[----:B------:R-:W4:Y:S01]  /*30420*/  LDL.LU R45, [R1+0x768] ;  /* 0x00076800012d7983 */ /* 0x000f220000300800 */
[----:B------:R-:W-:-:S02]  /*30430*/  LOP3.LUT P4, RZ, R7, 0x10000000, RZ, 0xc0, !PT ;  /* 0x1000000007ff7812 */ /* 0x000fc4000788c0ff */
[----:B------:R-:W-:-:S09]  /*30440*/  LOP3.LUT R7, R7, 0xf7ffffff, RZ, 0xc0, !PT ;  /* 0xf7ffffff07077812 */ /* 0x000fd200078ec0ff */
[----:B------:R-:W-:Y:S02]  /*30450*/  @P5 LOP3.LUT R7, R7, 0x8000000, RZ, 0xfc, !PT ;  /* 0x0800000007075812 */ /* 0x000fe400078efcff */
[----:B------:R-:W-:Y:S02]  /*30460*/  ISETP.LT.OR P5, PT, R30, 0xc1, !P4 ;  /* 0x000000c11e00780c */ /* 0x000fe400067a1670 */
        /* <DEDUP_REMOVED lines=15> */
[----:B------:R-:W-:-:S05]  /*30560*/  IMAD.U32 R32, RZ, RZ, UR8 ;  /* 0x00000008ff207e24 */ /* 0x000fca000f8e00ff */
[----:B------:R-:W-:Y:S02]  /*30570*/  @!P5 IADD3 R80, P2, P3, R32, UR6, R24 ;  /* 0x000000062050dc10 */ /* 0x000fe4000fb5e018 */
[----:B------:R-:W-:-:S06]  /*30580*/  PRMT R32, RZ, 0x7610, R32 ;  /* 0x00007610ff207816 */ /* 0x000fcc0000000020 */
[----:B------:R-:W3:Y:S01]  /*30590*/  @!P1 LDG.E.U8 R32, desc[UR54][R22.64+0x71] ;  /* 0x0000713616209981 */ /* 0x000ee2000c1e1100 */
[----:B------:R-:W-:Y:S02]  /*305a0*/  @!P5 IADD3.X R81, R35, UR5, R31, P2, P3 ;  /* 0x000000052351dc10 */ /* 0x000fe400097e641f */
[----:B------:R-:W-:Y:S02]  /*305b0*/  ISETP.LT.OR P3, PT, R30, 0xc2, !P4 ;  /* 0x000000c21e00780c */ /* 0x000fe40006761670 */
[----:B------:R-:W-:-:S04]  /*305c0*/  LOP3.LUT R7, R7, 0xfbffffff, RZ, 0xc0, !PT ;  /* 0xfbffffff07077812 */ /* 0x000fc800078ec0ff */
[----:B------:R-:W-:Y:S02]  /*305d0*/  @P6 LOP3.LUT R7, R7, 0x4000000, RZ, 0xfc, !PT ;  /* 0x0400000007076812 */ /* 0x000fe400078efcff */
        /* <DEDUP_REMOVED lines=8> */
[----:B0-----:R-:W-:-:S05]  /*30660*/  IMAD.U32 R32, RZ, RZ, UR8 ;  /* 0x00000008ff207e24 */ /* 0x001fca000f8e00ff */
[----:B------:R-:W-:Y:S02]  /*30670*/  @!P3 IADD3 R8, P1, P2, R32, UR6, R24 ;  /* 0x000000062008bc10 */ /* 0x000fe4000fa3e018 */
        /* <DEDUP_REMOVED lines=14> */
[----:B------:R-:W-:Y:S02]  /*30760*/  LOP3.LUT R2, R2, 0xffffff7f, RZ, 0xc0, !PT ;  /* 0xffffff7f02027812 */ /* 0x000fe400078ec0ff */
[----:B------:R-:W-:Y:S02]  /*30770*/  @!P3 IADD3.X R6, R35, UR5, R31, P1, P2 ;  /* 0x000000052306bc10 */ /* 0x000fe40008fe441f */
[----:B------:R-:W-:Y:S02]  /*30780*/  @P3 LOP3.LUT R2, R2, 0x80, RZ, 0xfc, !PT ;  /* 0x0000008002023812 */ /* 0x000fe400078efcff */
[----:B------:R-:W-:Y:S01]  /*30790*/  ISETP.LT.OR P3, PT, R30, 0xc9, !P4 ;  /* 0x000000c91e00780c */ /* 0x000fe20006761670 */
[----:B------:R-:W-:Y:S02]  /*307a0*/  IMAD.U32 R35, RZ, RZ, UR8 ;  /* 0x00000008ff237e24 */ /* 0x000fe4000f8e00ff */
[----:B------:R-:W-:-:S10]  /*307b0*/  IMAD.U32 R36, RZ, RZ, UR7 ;  /* 0x00000007ff247e24 */ /* 0x000fd4000f8e00ff */
[----:B------:R-:W-:-:S04]  /*307c0*/  @!P3 IADD3 R5, P1, P2, R35, UR6, R24 ;  /* 0x000000062305bc10 */ /* 0x000fc8000fa3e018 */
[----:B------:R-:W-:Y:S02]  /*307d0*/  @!P3 IADD3.X R4, R36, UR5, R31, P1, P2 ;  /* 0x000000052404bc10 */ /* 0x000fe40008fe441f */
[----:B------:R-:W-:-:S13]  /*307e0*/  ISETP.LT.OR P1, PT, R30, 0x79, !P0 ;  /* 0x000000791e00780c */ /* 0x000fda0004721670 */
[----:B------:R-:W0:Y:S01]  /*307f0*/  @!P1 LDC.64 R38, c[0x0][0x5c0] ;  /* 0x00017000ff269b82 */ /* 0x000e220000000a00 */
[----:B------:R-:W-:Y:S02]  /*30800*/  @!P1 IMAD.MOV.U32 R36, RZ, RZ, R24 ;  /* 0x000000ffff249224 */ /* 0x000fe400078e0018 */
[----:B------:R-:W-:Y:S02]  /*30810*/  @!P1 IMAD.MOV.U32 R37, RZ, RZ, R31 ;  /* 0x000000ffff259224 */ /* 0x000fe400078e001f */
[----:B------:R-:W-:Y:S01]  /*30820*/  @!P1 IMAD.WIDE.U32 R36, R10, 0x180, R36 ;  /* 0x000001800a249825 */ /* 0x000fe200078e0024 */
[----:B------:R-:W-:-:S04]  /*30830*/  LOP3.LUT R2, R2, 0xffffffdf, RZ, 0xc0, !PT ;  /* 0xffffffdf02027812 */ /* 0x000fc800078ec0ff */
[----:B------:R-:W-:Y:S02]  /*30840*/  @P3 LOP3.LUT R2, R2, 0x20, RZ, 0xfc, !PT ;  /* 0x0000002002023812 */ /* 0x000fe400078efcff */
[----:B0-----:R-:W-:Y:S02]  /*30850*/  @!P1 IADD3 R36, P2, R36, R38, RZ ;  /* 0x0000002624249210 */ /* 0x001fe40007f5e0ff */
[----:B--2---:R-:W-:-:S04]  /*30860*/  LOP3.LUT R32, R32, 0xff, RZ, 0xc0, !PT ;  /* 0x000000ff20207812 */ /* 0x004fc800078ec0ff */
[----:B------:R-:W-:-:S05]  /*30870*/  F2FP.F16.E4M3.UNPACK_B R32, R32 ;  /* 0x00000020ff20723e */ /* 0x000fca00020006ff */
[----:B------:R-:W-:-:S05]  /*30880*/  HADD2.F32 R32, -RZ, R32.H0_H0 ;  /* 0x20000020ff207230 */ /* 0x000fca0000004100 */
[----:B------:R-:W-:-:S04]  /*30890*/  FMUL R32, R32, UR50 ;  /* 0x0000003220207c20 */ /* 0x000fc80008400000 */
[----:B------:R-:W-:Y:S01]  /*308a0*/  FFMA R32, R119, UR51, R32 ;  /* 0x0000003377207c23 */ /* 0x000fe20008000020 */
[----:B------:R-:W-:Y:S01]  /*308b0*/  IMAD.U32 R35, RZ, RZ, UR7 ;  /* 0x00000007ff237e24 */ /* 0x000fe2000f8e00ff */
[----:B------:R-:W-:Y:S01]  /*308c0*/  LOP3.LUT R2, R2, 0xfffffffd, RZ, 0xc0, !PT ;  /* 0xfffffffd02027812 */ /* 0x000fe200078ec0ff */
[----:B------:R-:W2:Y:S02]  /*308d0*/  LDL.LU R119, [R1+0x76c] ;  /* 0x00076c0001777983 */ /* 0x000ea40000300800 */
[----:B------:R-:W-:-:S05]  /*308e0*/  F2FP.SATFINITE.E4M3.F32.PACK_AB_MERGE_C R32, RZ, R32, RZ ;  /* 0x00000020ff20723e */ /* 0x000fca00048070ff */
[----:B------:R0:W-:Y:S01]  /*308f0*/  @!P5 STG.E.U8 desc[UR54][R120.64+0x71], R32 ;  /* 0x000071207800d986 */ /* 0x0001e2000c101136 */
[----:B------:R-:W-:Y:S01]  /*30900*/  ISETP.LT.OR P5, PT, R30, 0xca, !P4 ;  /* 0x000000ca1e00780c */ /* 0x000fe200067a1670 */
[----:B0-----:R-:W-:-:S05]  /*30910*/  @!P1 IMAD R32, R11, 0x180, RZ ;  /* 0x000001800b209824 */ /* 0x001fca00078e02ff */
[----:B------:R-:W-:Y:S01]  /*30920*/  @!P1 IADD3.X R37, R39, R37, R32, P2, !PT ;  /* 0x0000002527259210 */ /* 0x000fe200017fe420 */
[----:B------:R-:W-:-:S06]  /*30930*/  IMAD.U32 R32, RZ, RZ, UR8 ;  /* 0x00000008ff207e24 */ /* 0x000fcc000f8e00ff */
[----:B------:R-:W-:Y:S02]  /*30940*/  @!P5 IADD3 R135, P2, P3, R32, UR6, R24 ;  /* 0x000000062087dc10 */ /* 0x000fe4000fb5e018 */
[----:B------:R-:W-:-:S06]  /*30950*/  PRMT R32, RZ, 0x7610, R32 ;  /* 0x00007610ff207816 */ /* 0x000fcc0000000020 */
[----:B------:R-:W3:Y:S01]  /*30960*/  @!P1 LDG.E.U8 R32, desc[UR54][R22.64+0x78] ;  /* 0x0000783616209981 */ /* 0x000ee2000c1e1100 */
[----:B------:R-:W-:Y:S02]  /*30970*/  @P5 LOP3.LUT R2, R2, 0x2, RZ, 0xfc, !PT ;  /* 0x0000000202025812 */ /* 0x000fe400078efcff */
[----:B------:R-:W-:Y:S02]  /*30980*/  @!P5 IADD3.X R134, R35, UR5, R31, P2, P3 ;  /* 0x000000052386dc10 */ /* 0x000fe400097e641f */
[----:B------:R-:W-:Y:S02]  /*30990*/  ISETP.LT.OR P5, PT, R30, 0xd1, !P4 ;  /* 0x000000d11e00780c */ /* 0x000fe400067a1670 */
[----:B---3--:R-:W-:-:S04]  /*309a0*/  LOP3.LUT R32, R32, 0xff, RZ, 0xc0, !PT ;  /* 0x000000ff20207812 */ /* 0x008fc800078ec0ff */
[----:B------:R-:W-:-:S05]  /*309b0*/  F2FP.F16.E4M3.UNPACK_B R32, R32 ;  /* 0x00000020ff20723e */ /* 0x000fca00020006ff */
[----:B------:R-:W-:-:S05]  /*309c0*/  HADD2.F32 R32, -RZ, R32.H0_H0 ;  /* 0x20000020ff207230 */ /* 0x000fca0000004100 */
[----:B------:R-:W-:-:S04]  /*309d0*/  FMUL R32, R32, UR50 ;  /* 0x0000003220207c20 */ /* 0x000fc80008400000 */
[----:B------:R-:W-:Y:S01]  /*309e0*/  FFMA R32, R45, UR51, R32 ;  /* 0x000000332d207c23 */ /* 0x000fe20008000020 */
[C---:B------:R-:W-:Y:S01]  /*309f0*/  ISETP.LT.OR P6, PT, R30.reuse, 0xd2, !P4 ;  /* 0x000000d21e00780c */ /* 0x040fe200067c1670 */
[----:B------:R-:W3:Y:S03]  /*30a00*/  LDL.LU R45, [R1+0x770] ;  /* 0x00077000012d7983 */ /* 0x000ee60000300800 */
[----:B------:R-:W-:Y:S01]  /*30a10*/  F2FP.SATFINITE.E4M3.F32.PACK_AB_MERGE_C R32, RZ, R32, RZ ;  /* 0x00000020ff20723e */ /* 0x000fe200048070ff */
[----:B------:R-:W4:Y:S04]  /*30a20*/  LDL.LU.64 R50, [R1+0xb0] ;  /* 0x0000b00001327983 */ /* 0x000f280000300a00 */
[----:B------:R0:W-:Y:S01]  /*30a30*/  @!P1 STG.E.U8 desc[UR54][R36.64+0x78], R32 ;  /* 0x0000782024009986 */ /* 0x0001e2000c101136 */
[----:B------:R-:W-:-:S02]  /*30a40*/  ISETP.LT.OR P1, PT, R30, 0x7a, !P0 ;  /* 0x0000007a1e00780c */ /* 0x000fc40004721670 */
[----:B------:R-:W-:Y:S01]  /*30a50*/  LOP3.LUT R0, R0, 0xf7ffffff, RZ, 0xc0, !PT ;  /* 0xf7ffffff00007812 */ /* 0x000fe200078ec0ff */
[----:B------:R-:W4:Y:S10]  /*30a60*/  LDL.LU R46, [R1+0x774] ;  /* 0x00077400012e7983 */ /* 0x000f340000300800 */
[----:B------:R-:W1:Y:S01]  /*30a70*/  @!P1 LDC.64 R38, c[0x0][0x5c0] ;  /* 0x00017000ff269b82 */ /* 0x000e620000000a00 */
[----:B0-----:R-:W-:-:S02]  /*30a80*/  @!P1 IMAD.MOV.U32 R36, RZ, RZ, R24 ;  /* 0x000000ffff249224 */ /* 0x001fc400078e0018 */
[----:B------:R-:W-:Y:S02]  /*30a90*/  @!P1 IMAD.MOV.U32 R37, RZ, RZ, R31 ;  /* 0x000000ffff259224 */ /* 0x000fe400078e001f */
[----:B------:R-:W-:Y:S01]  /*30aa0*/  @!P1 IMAD R32, R11, 0x180, RZ ;  /* 0x000001800b209824 */ /* 0x000fe200078e02ff */
[----:B------:R-:W-:Y:S01]  /*30ab0*/  @P5 LOP3.LUT R0, R0, 0x8000000, RZ, 0xfc, !PT ;  /* 0x0800000000005812 */ /* 0x000fe200078efcff */
[----:B------:R-:W-:Y:S01]  /*30ac0*/  @!P1 IMAD.WIDE.U32 R36, R10, 0x180, R36 ;  /* 0x000001800a249825 */ /* 0x000fe200078e0024 */
[----:B------:R-:W4:Y:S02]  /*30ad0*/  LDL.LU.64 R40, [R1+0xa8] ;  /* 0x0000a80001287983 */ /* 0x000f240000300a00 */
[----:B-1----:R-:W-:-:S04]  /*30ae0*/  @!P1 IADD3 R36, P2, R36, R38, RZ ;  /* 0x0000002624249210 */ /* 0x002fc80007f5e0ff */
[----:B------:R-:W-:Y:S01]  /*30af0*/  @!P1 IADD3.X R37, R39, R37, R32, P2, !PT ;  /* 0x0000002527259210 */ /* 0x000fe200017fe420 */
[----:B------:R-:W-:-:S05]  /*30b00*/  IMAD.U32 R32, RZ, RZ, UR8 ;  /* 0x00000008ff207e24 */ /* 0x000fca000f8e00ff */
[----:B------:R-:W-:Y:S02]  /*30b10*/  @!P5 IADD3 R125, P2, P3, R32, UR6, R24 ;  /* 0x00000006207ddc10 */ /* 0x000fe4000fb5e018 */
[----:B------:R-:W-:-:S06]  /*30b20*/  PRMT R32, RZ, 0x7610, R32 ;  /* 0x00007610ff207816 */ /* 0x000fcc0000000020 */
[----:B------:R-:W2:Y:S01]  /*30b30*/  @!P1 LDG.E.U8 R32, desc[UR54][R22.64+0x79] ;  /* 0x0000793616209981 */ /* 0x000ea2000c1e1100 */
        /* <DEDUP_REMOVED lines=9> */
[----:B0-----:R-:W-:-:S05]  /*30bd0*/  IMAD.U32 R32, RZ, RZ, UR8 ;  /* 0x00000008ff207e24 */ /* 0x001fca000f8e00ff */
[----:B------:R-:W-:Y:S02]  /*30be0*/  @!P6 IADD3 R121, P1, P2, R32, UR6, R24 ;  /* 0x000000062079ec10 */ /* 0x000fe4000fa3e018 */
[----:B------:R-:W-:-:S06]  /*30bf0*/  PRMT R32, RZ, 0x7610, R32 ;  /* 0x00007610ff207816 */ /* 0x000fcc0000000020 */
[----:B------:R-:W2:Y:S01]  /*30c00*/  @!P3 LDG.E.U8 R32, desc[UR54][R28.64+0x78] ;  /* 0x000078361c20b981 */ /* 0x000ea2000c1e1100 */
[----:B------:R-:W-:Y:S02]  /*30c10*/  LOP3.LUT R0, R0, 0xfdffffff, RZ, 0xc0, !PT ;  /* 0xfdffffff00007812 */ /* 0x000fe400078ec0ff */
[----:B------:R-:W-:Y:S02]  /*30c20*/  @!P6 IADD3.X R120, R35, UR5, R31, P1, P2 ;  /* 0x000000052378ec10 */ /* 0x000fe40008fe441f */
[----:B------:R-:W-:Y:S02]  /*30c30*/  @P6 LOP3.LUT R0, R0, 0x2000000, RZ, 0xfc, !PT ;  /* 0x0200000000006812 */ /* 0x000fe400078efcff */
[----:B------:R-:W-:Y:S01]  /*30c40*/  ISETP.LT.OR P6, PT, R30, 0xd9, !P4 ;  /* 0x000000d91e00780c */ /* 0x000fe200067c1670 */
[----:B------:R-:W-:Y:S01]  /*30c50*/  IMAD.U32 R35, RZ, RZ, UR8 ;  /* 0x00000008ff237e24 */ /* 0x000fe2000f8e00ff */
[----:B------:R-:W-:Y:S01]  /*30c60*/  LOP3.LUT P5, RZ, R33, 0x100000, RZ, 0xc0, !PT ;  /* 0x0010000021ff7812 */ /* 0x000fe200078ac0ff */
[----:B------:R-:W-:-:S10]  /*30c70*/  IMAD.U32 R36, RZ, RZ, UR7 ;  /* 0x00000007ff247e24 */ /* 0x000fd4000f8e00ff */
[----:B------:R-:W-:-:S04]  /*30c80*/  @!P6 IADD3 R119, P1, P2, R35, UR6, R24 ;  /* 0x000000062377ec10 */ /* 0x000fc8000fa3e018 */
[----:B------:R-:W-:Y:S02]  /*30c90*/  @!P6 IADD3.X R54, R36, UR5, R31, P1, P2 ;  /* 0x000000052436ec10 */ /* 0x000fe40008fe441f */
[----:B--2---:R-:W-:-:S04]  /*30ca0*/  LOP3.LUT R32, R32, 0xff, RZ, 0xc0, !PT ;  /* 0x000000ff20207812 */ /* 0x004fc800078ec0ff */
[----:B------:R-:W-:-:S05]  /*30cb0*/  F2FP.F16.E4M3.UNPACK_B R32, R32 ;  /* 0x00000020ff20723e */ /* 0x000fca00020006ff */
[----:B------:R-:W-:-:S05]  /*30cc0*/  HADD2.F32 R32, -RZ, R32.H0_H0 ;  /* 0x20000020ff207230 */ /* 0x000fca0000004100 */
[----:B------:R-:W-:-:S04]  /*30cd0*/  FMUL R32, R32, UR50 ;  /* 0x0000003220207c20 */ /* 0x000fc80008400000 */
[----:B---3--:R-:W-:Y:S01]  /*30ce0*/  FFMA R32, R45, UR51, R32 ;  /* 0x000000332d207c23 */ /* 0x008fe20008000020 */
[----:B------:R-:W-:Y:S01]  /*30cf0*/  LOP3.LUT R0, R0, 0xfeffffff, RZ, 0xc0, !PT ;  /* 0xfeffffff00007812 */ /* 0x000fe200078ec0ff */
[----:B------:R-:W-:Y:S01]  /*30d00*/  IMAD.U32 R35, RZ, RZ, UR7 ;  /* 0x00000007ff237e24 */ /* 0x000fe2000f8e00ff */
[----:B------:R-:W2:Y:S02]  /*30d10*/  LDL.LU R45, [R1+0x778] ;  /* 0x00077800012d7983 */ /* 0x000ea40000300800 */
[----:B------:R-:W-:-:S05]  /*30d20*/  F2FP.SATFINITE.E4M3.F32.PACK_AB_MERGE_C R32, RZ, R32, RZ ;  /* 0x00000020ff20723e */ /* 0x000fca00048070ff */
[----:B----4-:R0:W-:Y:S01]  /*30d30*/  @!P3 STG.E.U8 desc[UR54][R50.64+0x78], R32 ;  /* 0x000078203200b986 */ /* 0x0101e2000c101136 */
[----:B------:R-:W-:Y:S01]  /*30d40*/  ISETP.LT.OR P3, PT, R30, 0xda, !P4 ;  /* 0x000000da1e00780c */ /* 0x000fe20006761670 */
[----:B0-----:R-:W-:-:S12]  /*30d50*/  IMAD.U32 R32, RZ, RZ, UR8 ;  /* 0x00000008ff207e24 */ /* 0x001fd8000f8e00ff */
[----:B------:R-:W-:Y:S02]  /*30d60*/  @!P3 IADD3 R53, P1, P2, R32, UR6, R24 ;  /* 0x000000062035bc10 */ /* 0x000fe4000fa3e018 */
[----:B------:R-:W-:-:S06]  /*30d70*/  PRMT R32, RZ, 0x7610, R32 ;  /* 0x00007610ff207816 */ /* 0x000fcc0000000020 */
[----:B------:R-:W3:Y:S01]  /*30d80*/  @!P5 LDG.E.U8 R32, desc[UR54][R28.64+0x79] ;  /* 0x000079361c20d981 */ /* 0x000ee2000c1e1100 */
[----:B------:R-:W-:Y:S02]  /*30d90*/  @P6 LOP3.LUT R0, R0, 0x1000000, RZ, 0xfc, !PT ;  /* 0x0100000000006812 */ /* 0x000fe400078efcff */
[----:B------:R-:W-:Y:S02]  /*30da0*/  LOP3.LUT P6, RZ, R7, 0x4000000, RZ, 0xc0, !PT ;  /* 0x0400000007ff7812 */ /* 0x000fe400078cc0ff */
[----:B------:R-:W-:Y:S02]  /*30db0*/  LOP3.LUT R0, R0, 0xffdfffff, RZ, 0xc0, !PT ;  /* 0xffdfffff00007812 */ /* 0x000fe400078ec0ff */
[----:B------:R-:W-:Y:S02]  /*30dc0*/  @!P3 IADD3.X R52, R35, UR5, R31, P1, P2 ;  /* 0x000000052334bc10 */ /* 0x000fe40008fe441f */
[----:B------:R-:W-:Y:S02]  /*30dd0*/  @P3 LOP3.LUT R0, R0, 0x200000, RZ, 0xfc, !PT ;  /* 0x0020000000003812 */ /* 0x000fe400078efcff */
[----:B------:R-:W-:-:S02]  /*30de0*/  ISETP.LT.OR P3, PT, R30, 0xc1, !P6 ;  /* 0x000000c11e00780c */ /* 0x000fc40007761670 */
[----:B---3--:R-:W-:-:S04]  /*30df0*/  LOP3.LUT R32, R32, 0xff, RZ, 0xc0, !PT ;  /* 0x000000ff20207812 */ /* 0x008fc800078ec0ff */
[----:B------:R-:W-:-:S05]  /*30e00*/  F2FP.F16.E4M3.UNPACK_B R32, R32 ;  /* 0x00000020ff20723e */ /* 0x000fca00020006ff */
[----:B------:R-:W-:-:S05]  /*30e10*/  HADD2.F32 R32, -RZ, R32.H0_H0 ;  /* 0x20000020ff207230 */ /* 0x000fca0000004100 */
[----:B------:R-:W-:-:S04]  /*30e20*/  FMUL R32, R32, UR50 ;  /* 0x0000003220207c20 */ /* 0x000fc80008400000 */
[----:B------:R-:W-:-:S05]  /*30e30*/  FFMA R32, R46, UR51, R32 ;  /* 0x000000332e207c23 */ /* 0x000fca0008000020 */
[----:B------:R-:W-:-:S05]  /*30e40*/  F2FP.SATFINITE.E4M3.F32.PACK_AB_MERGE_C R32, RZ, R32, RZ ;  /* 0x00000020ff20723e */ /* 0x000fca00048070ff */
[----:B------:R0:W-:Y:S01]  /*30e50*/  @!P5 STG.E.U8 desc[UR54][R40.64+0x79], R32 ;  /* 0x000079202800d986 */ /* 0x0001e2000c101136 */
[----:B------:R-:W-:Y:S01]  /*30e60*/  ISETP.GE.AND P5, PT, R9, 0x1, PT ;  /* 0x000000010900780c */ /* 0x000fe20003fa6270 */
[----:B0-----:R-:W-:Y:S02]  /*30e70*/  IMAD.U32 R32, RZ, RZ, UR8 ;  /* 0x00000008ff207e24 */ /* 0x001fe4000f8e00ff */
[----:B------:R-:W3:Y:S03]  /*30e80*/  LDL.LU R40, [R1+0x77c] ;  /* 0x00077c0001287983 */ /* 0x000ee60000300800 */
[----:B------:R-:W-:-:S04]  /*30e90*/  @!P3 IADD3 R51, P1, P2, R32, UR11, R24 ;  /* 0x0000000b2033bc10 */ /* 0x000fc8000fa3e018 */
        /* <DEDUP_REMOVED lines=28> */
[----:B---3--:R-:W-:Y:S01]  /*31060*/  FFMA R32, R40, UR51, R32 ;  /* 0x0000003328207c23 */ /* 0x008fe20008000020 */
[----:B------:R-:W-:Y:S01]  /*31070*/  LOP3.LUT P5, RZ, R3, 0x20000, RZ, 0xc0, !PT ;  /* 0x0002000003ff7812 */ /* 0x000fe200078ac0ff */
[----:B------:R-:W3:Y:S03]  /*31080*/  LDL.LU R40, [R1+0x784] ;  /* 0x0007840001287983 */ /* 0x000ee60000300800 */
[----:B------:R-:W-:Y:S02]  /*31090*/  F2FP.SATFINITE.E4M3.F32.PACK_AB_MERGE_C R32, RZ, R32, RZ ;  /* 0x00000020ff20723e */ /* 0x000fe400048070ff */
[----:B------:R-:W-:Y:S01]  /*310a0*/  ISETP.LT.OR P4, PT, R30, 0xc2, !P6 ;  /* 0x000000c21e00780c */ /* 0x000fe20007781670 */
[----:B------:R-:W-:Y:S01]  /*310b0*/  IMAD.U32 R47, RZ, RZ, UR8 ;  /* 0x00000008ff2f7e24 */ /* 0x000fe2000f8e00ff */
[----:B------:R-:W-:Y:S01]  /*310c0*/  LOP3.LUT R0, R0, 0xffffffdf, RZ, 0xc0, !PT ;  /* 0xffffffdf00007812 */ /* 0x000fe200078ec0ff */
[----:B------:R0:W-:Y:S01]  /*310d0*/  @!P1 STG.E.U8 desc[UR54][R36.64+0x81], R32 ;  /* 0x0000812024009986 */ /* 0x0001e2000c101136 */
[----:B------:R-:W-:-:S02]  /*310e0*/  IMAD.U32 R46, RZ, RZ, UR7 ;  /* 0x00000007ff2e7e24 */ /* 0x000fc4000f8e00ff */
[----:B------:R-:W-:Y:S02]  /*310f0*/  IMAD.U32 R44, RZ, RZ, UR7 ;  /* 0x00000007ff2c7e24 */ /* 0x000fe4000f8e00ff */
[----:B------:R-:W-:Y:S02]  /*31100*/  IMAD.U32 R43, RZ, RZ, UR8 ;  /* 0x00000008ff2b7e24 */ /* 0x000fe4000f8e00ff */
[----:B------:R-:W-:Y:S01]  /*31110*/  IMAD.U32 R42, RZ, RZ, UR7 ;  /* 0x00000007ff2a7e24 */ /* 0x000fe2000f8e00ff */
[----:B------:R-:W-:Y:S01]  /*31120*/  LOP3.LUT R7, R7, 0xffdfffff, RZ, 0xc0, !PT ;  /* 0xffdfffff07077812 */ /* 0x000fe200078ec0ff */
[----:B------:R-:W-:Y:S01]  /*31130*/  IMAD.U32 R41, RZ, RZ, UR8 ;  /* 0x00000008ff297e24 */ /* 0x000fe2000f8e00ff */
[----:B------:R-:W4:Y:S01]  /*31140*/  LDL.LU R35, [R1+0x788] ;  /* 0x0007880001237983 */ /* 0x000f220000300800 */
[----:B0-----:R-:W-:Y:S02]  /*31150*/  PRMT R32, RZ, 0x7610, R32 ;  /* 0x00007610ff207816 */ /* 0x001fe40000000020 */
[----:B------:R-:W-:Y:S01]  /*31160*/  @!P4 IADD3 R47, P1, P2, R47, UR11, R24 ;  /* 0x0000000b2f2fcc10 */ /* 0x000fe2000fa3e018 */
[----:B------:R-:W4:Y:S04]  /*31170*/  LDL.LU R39, [R1+0x78c] ;  /* 0x00078c0001277983 */ /* 0x000f280000300800 */
[----:B------:R-:W2:Y:S02]  /*31180*/  @!P3 LDG.E.U8 R32, desc[UR54][R12.64+0x80] ;  /* 0x000080360c20b981 */ /* 0x000ea4000c1e1100 */
[----:B--2---:R-:W-:-:S04]  /*31190*/  LOP3.LUT R32, R32, 0xff, RZ, 0xc0, !PT ;  /* 0x000000ff20207812 */ /* 0x004fc800078ec0ff */
[----:B------:R-:W-:-:S05]  /*311a0*/  F2FP.F16.E4M3.UNPACK_B R32, R32 ;  /* 0x00000020ff20723e */ /* 0x000fca00020006ff */
[----:B------:R-:W-:-:S05]  /*311b0*/  HADD2.F32 R32, -RZ, R32.H0_H0 ;  /* 0x20000020ff207230 */ /* 0x000fca0000004100 */
[----:B------:R-:W-:-:S04]  /*311c0*/  FMUL R32, R32, UR50 ;  /* 0x0000003220207c20 */ /* 0x000fc80008400000 */
[----:B------:R-:W-:-:S05]  /*311d0*/  FFMA R32, R45, UR51, R32 ;  /* 0x000000332d207c23 */ /* 0x000fca0008000020 */
[----:B------:R-:W-:-:S05]  /*311e0*/  F2FP.SATFINITE.E4M3.F32.PACK_AB_MERGE_C R32, RZ, R32, RZ ;  /* 0x00000020ff20723e */ /* 0x000fca00048070ff */
[----:B------:R0:W-:Y:S02]  /*311f0*/  @!P3 STG.E.U8 desc[UR54][R158.64+0x80], R32 ;  /* 0x000080209e00b986 */ /* 0x0001e4000c101136 */
[----:B0-----:R-:W-:Y:S02]  /*31200*/  PRMT R32, RZ, 0x7610, R32 ;  /* 0x00007610ff207816 */ /* 0x001fe40000000020 */
[----:B------:R-:W-:Y:S02]  /*31210*/  @P4 LOP3.LUT R0, R0, 0x20, RZ, 0xfc, !PT ;  /* 0x0000002000004812 */ /* 0x000fe400078efcff */
[----:B------:R-:W-:Y:S01]  /*31220*/  @!P4 IADD3.X R46, R46, UR10, R31, P1, P2 ;  /* 0x0000000a2e2ecc10 */ /* 0x000fe20008fe441f */
[----:B------:R-:W-:Y:S01]  /*31230*/  IMAD.U32 R45, RZ, RZ, UR8 ;  /* 0x00000008ff2d7e24 */ /* 0x000fe2000f8e00ff */
[----:B------:R-:W2:Y:S01]  /*31240*/  @!P5 LDG.E.U8 R32, desc[UR54][R12.64+0x81] ;  /* 0x000081360c20d981 */ /* 0x000ea2000c1e1100 */
[C---:B------:R-:W-:Y:S02]  /*31250*/  ISETP.LT.OR P4, PT, R30.reuse, 0xc9, !P6 ;  /* 0x000000c91e00780c */ /* 0x040fe40007781670 */
[----:B------:R-:W-:Y:S01]  /*31260*/  ISETP.LT.OR P3, PT, R30, 0xca, !P6 ;  /* 0x000000ca1e00780c */ /* 0x000fe20007761670 */
[----:B------:R-:W4:Y:S04]  /*31270*/  LDL.LU R158, [R1+0x790] ;  /* 0x00079000019e7983 */ /* 0x000f280000300800 */
[----:B------:R-:W4:Y:S06]  /*31280*/  LDL.LU R159, [R1+0x794] ;  /* 0x00079400019f7983 */ /* 0x000f2c0000300800 */
[----:B------:R-:W-:-:S04]  /*31290*/  @!P4 IADD3 R45, P1, P2, R45, UR11, R24 ;  /* 0x0000000b2d2dcc10 */ /* 0x000fc8000fa3e018 */
[----:B------:R-:W-:Y:S02]  /*312a0*/  @!P4 IADD3.X R44, R44, UR10, R31, P1, P2 ;  /* 0x0000000a2c2ccc10 */ /* 0x000fe40008fe441f */
[----:B------:R-:W-:-:S04]  /*312b0*/  @!P3 IADD3 R43, P1, P2, R43, UR11, R24 ;  /* 0x0000000b2b2bbc10 */ /* 0x000fc8000fa3e018 */
[----:B------:R-:W-:Y:S02]  /*312c0*/  @!P3 IADD3.X R42, R42, UR10, R31, P1, P2 ;  /* 0x0000000a2a2abc10 */ /* 0x000fe40008fe441f */
[----:B------:R-:W-:Y:S02]  /*312d0*/  ISETP.LT.OR P2, PT, R30, 0xd1, !P6 ;  /* 0x000000d11e00780c */ /* 0x000fe40007741670 */
[----:B------:R-:W-:-:S04]  /*312e0*/  @P4 LOP3.LUT R7, R7, 0x200000, RZ, 0xfc, !PT ;  /* 0x0020000007074812 */ /* 0x000fc800078efcff */
[----:B------:R-:W-:-:S04]  /*312f0*/  LOP3.LUT R7, R7, 0xffbfffff, RZ, 0xc0, !PT ;  /* 0xffbfffff07077812 */ /* 0x000fc800078ec0ff */
[----:B------:R-:W-:Y:S02]  /*31300*/  @P3 LOP3.LUT R7, R7, 0x400000, RZ, 0xfc, !PT ;  /* 0x0040000007073812 */ /* 0x000fe400078efcff */
[----:B------:R-:W-:Y:S02]  /*31310*/  ISETP.GE.AND P3, PT, R9, 0x1, PT ;  /* 0x000000010900780c */ /* 0x000fe40003f66270 */
[----:B------:R-:W-:Y:S02]  /*31320*/  @!P2 IADD3 R41, P1, P6, R41, UR11, R24 ;  /* 0x0000000b2929ac10 */ /* 0x000fe4000fe3e018 */
[----:B--2---:R-:W-:-:S04]  /*31330*/  LOP3.LUT R32, R32, 0xff, RZ, 0xc0, !PT ;  /* 0x000000ff20207812 */ /* 0x004fc800078ec0ff */
[----:B------:R-:W-:-:S05]  /*31340*/  F2FP.F16.E4M3.UNPACK_B R32, R32 ;  /* 0x00000020ff20723e */ /* 0x000fca00020006ff */
[----:B------:R-:W-:-:S05]  /*31350*/  HADD2.F32 R32, -RZ, R32.H0_H0 ;  /* 0x20000020ff207230 */ /* 0x000fca0000004100 */
[----:B------:R-:W-:-:S04]  /*31360*/  FMUL R32, R32, UR50 ;  /* 0x0000003220207c20 */ /* 0x000fc80008400000 */
[----:B---3--:R-:W-:Y:S01]  /*31370*/  FFMA R32, R40, UR51, R32 ;  /* 0x0000003328207c23 */ /* 0x008fe20008000020 */
[----:B------:R-:W-:-:S05]  /*31380*/  IMAD.U32 R40, RZ, RZ, UR7 ;  /* 0x00000007ff287e24 */ /* 0x000fca000f8e00ff */
[----:B------:R-:W-:Y:S02]  /*31390*/  @!P2 IADD3.X R40, R40, UR10, R31, P1, P6 ;  /* 0x0000000a2828ac10 */ /* 0x000fe40008fec41f */
[----:B------:R-:W-:Y:S02]  /*313a0*/  ISETP.LT.OR P1, PT, R30, 0x89, !P3 ;  /* 0x000000891e00780c */ /* 0x000fe40005f21670 */
[----:B------:R-:W-:-:S05]  /*313b0*/  F2FP.SATFINITE.E4M3.F32.PACK_AB_MERGE_C R32, RZ, R32, RZ ;  /* 0x00000020ff20723e */ /* 0x000fca00048070ff */
[----:B------:R0:W-:Y:S06]  /*313c0*/  @!P5 STG.E.U8 desc[UR54][R162.64+0x81], R32 ;  /* 0x00008120a200d986 */ /* 0x0001ec000c101136 */
[----:B------:R-:W1:Y:S01]  /*313d0*/  @!P1 LDC.64 R36, c[0x0][0x5c0] ;  /* 0x00017000ff249b82 */ /* 0x000e620000000a00 */
[----:B0-----:R-:W-:-:S06]  /*313e0*/  PRMT R32, RZ, 0x7610, R32 ;  /* 0x00007610ff207816 */ /* 0x001fcc0000000020 */
[----:B------:R-:W2:Y:S01]  /*313f0*/  @!P1 LDG.E.U8 R32, desc[UR54][R26.64+0x88] ;  /* 0x000088361a209981 */ /* 0x000ea2000c1e1100 */
[----:B-1----:R-:W-:-:S05]  /*31400*/  @!P1 IADD3 R36, P6, R24, R36, RZ ;  /* 0x0000002418249210 */ /* 0x002fca0007fde0ff */
[----:B------:R-:W-:Y:S01]  /*31410*/  @!P1 IMAD.X R37, R31, 0x1, R37, P6 ;  /* 0x000000011f259824 */ /* 0x000fe200030e0625 */
[----:B--2---:R-:W-:-:S04]  /*31420*/  LOP3.LUT R32, R32, 0xff, RZ, 0xc0, !PT ;  /* 0x000000ff20207812 */ /* 0x004fc800078ec0ff */
        /* <DEDUP_REMOVED lines=9> */
[----:B------:R-:W2:Y:S01]  /*314c0*/  @!P1 LDG.E.U8 R32, desc[UR54][R26.64+0x89] ;  /* 0x000089361a209981 */ /* 0x000ea2000c1e1100 */
[----:B------:R-:W-:Y:S02]  /*314d0*/  LOP3.LUT P4, RZ, R3, 0x80000, RZ, 0xc0, !PT ;  /* 0x0008000003ff7812 */ /* 0x000fe4000788c0ff */
[----:B0-----:R-:W-:-:S05]  /*314e0*/  @!P1 IADD3 R36, P6, R24, R36, RZ ;  /* 0x0000002418249210 */ /* 0x001fca0007fde0ff */
[----:B------:R-:W-:Y:S01]  /*314f0*/  @!P1 IMAD.X R37, R31, 0x1, R37, P6 ;  /* 0x000000011f259824 */ /* 0x000fe200030e0625 */
[----:B--2---:R-:W-:-:S04]  /*31500*/  LOP3.LUT R32, R32, 0xff, RZ, 0xc0, !PT ;  /* 0x000000ff20207812 */ /* 0x004fc800078ec0ff */
[----:B------:R-:W-:-:S05]  /*31510*/  F2FP.F16.E4M3.UNPACK_B R32, R32 ;  /* 0x00000020ff20723e */ /* 0x000fca00020006ff */
[----:B------:R-:W-:-:S05]  /*31520*/  HADD2.F32 R32, -RZ, R32.H0_H0 ;  /* 0x20000020ff207230 */ /* 0x000fca0000004100 */
[----:B------:R-:W-:-:S04]  /*31530*/  FMUL R32, R32, UR50 ;  /* 0x0000003220207c20 */ /* 0x000fc80008400000 */
[----:B------:R-:W-:Y:S01]  /*31540*/  FFMA R32, R39, UR51, R32 ;  /* 0x0000003327207c23 */ /* 0x000fe20008000020 */
[----:B------:R-:W-:Y:S02]  /*31550*/  LOP3.LUT P5, RZ, R3, 0x4000, RZ, 0xc0, !PT ;  /* 0x0000400003ff7812 */ /* 0x000fe400078ac0ff */
[----:B------:R-:W-:Y:S01]  /*31560*/  LOP3.LUT R7, R7, 0xff7fffff, RZ, 0xc0, !PT ;  /* 0xff7fffff07077812 */ /* 0x000fe200078ec0ff */
[----:B------:R-:W-:Y:S01]  /*31570*/  IMAD.U32 R35, RZ, RZ, UR8 ;  /* 0x00000008ff237e24 */ /* 0x000fe2000f8e00ff */
[----:B------:R-:W-:Y:S01]  /*31580*/  F2FP.SATFINITE.E4M3.F32.PACK_AB_MERGE_C R32, RZ, R32, RZ ;  /* 0x00000020ff20723e */ /* 0x000fe200048070ff */
[----:B------:R-:W2:Y:S04]  /*31590*/  LDL.LU R39, [R1+0x798] ;  /* 0x0007980001277983 */ /* 0x000ea80000300800 */
[----:B------:R0:W-:Y:S02]  /*315a0*/  @!P1 STG.E.U8 desc[UR54][R36.64+0x89], R32 ;  /* 0x0000892024009986 */ /* 0x0001e4000c101136 */
[----:B0-----:R-:W-:-:S06]  /*315b0*/  PRMT R36, RZ, 0x7610, R36 ;  /* 0x00007610ff247816 */ /* 0x001fcc0000000024 */
[----:B------:R-:W3:Y:S02]  /*315c0*/  @!P4 LDG.E.U8 R36, desc[UR54][R12.64+0x88] ;  /* 0x000088360c24c981 */ /* 0x000ee4000c1e1100 */
[----:B---3--:R-:W-:-:S04]  /*315d0*/  LOP3.LUT R36, R36, 0xff, RZ, 0xc0, !PT ;  /* 0x000000ff24247812 */ /* 0x008fc800078ec0ff */
[----:B------:R-:W-:-:S05]  /*315e0*/  F2FP.F16.E4M3.UNPACK_B R36, R36 ;  /* 0x00000024ff24723e */ /* 0x000fca00020006ff */
[----:B------:R-:W-:-:S05]  /*315f0*/  HADD2.F32 R36, -RZ, R36.H0_H0 ;  /* 0x20000024ff247230 */ /* 0x000fca0000004100 */
[----:B------:R-:W-:-:S04]  /*31600*/  FMUL R36, R36, UR50 ;  /* 0x0000003224247c20 */ /* 0x000fc80008400000 */
[----:B------:R-:W-:Y:S01]  /*31610*/  FFMA R36, R158, UR51, R36 ;  /* 0x000000339e247c23 */ /* 0x000fe20008000024 */
[----:B------:R-:W-:Y:S01]  /*31620*/  @P2 LOP3.LUT R7, R7, 0x800000, RZ, 0xfc, !PT ;  /* 0x0080000007072812 */ /* 0x000fe200078efcff */
[----:B------:R-:W-:Y:S01]  /*31630*/  IMAD.U32 R32, RZ, RZ, UR7 ;  /* 0x00000007ff207e24 */ /* 0x000fe2000f8e00ff */
[----:B------:R-:W-:Y:S01]  /*31640*/  PRMT R38, RZ, 0x7610, R38 ;  /* 0x00007610ff267816 */ /* 0x000fe20000000026 */
[----:B------:R-:W3:Y:S01]  /*31650*/  LDL.LU R158, [R1+0x79c] ;  /* 0x00079c00019e7983 */ /* 0x000ee20000300800 */
[----:B------:R-:W-:-:S05]  /*31660*/  F2FP.SATFINITE.E4M3.F32.PACK_AB_MERGE_C R36, RZ, R36, RZ ;  /* 0x00000024ff24723e */ /* 0x000fca00048070ff */
[----:B------:R0:W-:Y:S02]  /*31670*/  @!P4 STG.E.U8 desc[UR54][R166.64+0x88], R36 ;  /* 0x00008824a600c986 */ /* 0x0001e4000c101136 */
[----:B0-----:R-:W-:-:S06]  /*31680*/  PRMT R36, RZ, 0x7610, R36 ;  /* 0x00007610ff247816 */ /* 0x001fcc0000000024 */
[----:B------:R-:W4:Y:S01]  /*31690*/  @!P5 LDG.E.U8 R36, desc[UR54][R12.64+0x89] ;  /* 0x000089360c24d981 */ /* 0x000f22000c1e1100 */
[----:B------:R-:W-:-:S04]  /*316a0*/  ISETP.GE.AND P2, PT, R9, 0x109, PT ;  /* 0x000001090900780c */ /* 0x000fc80003f46270 */
[----:B------:R-:W-:-:S13]  /*316b0*/  ISETP.LT.OR P1, PT, R30, 0xd2, !P2 ;  /* 0x000000d21e00780c */ /* 0x000fda0005721670 */
[----:B------:R-:W-:-:S04]  /*316c0*/  @!P1 IADD3 R35, P2, P6, R35, UR11, R24 ;  /* 0x0000000b23239c10 */ /* 0x000fc8000fe5e018 */
[----:B------:R-:W-:Y:S02]  /*316d0*/  @!P1 IADD3.X R32, R32, UR10, R31, P2, P6 ;  /* 0x0000000a20209c10 */ /* 0x000fe400097ec41f */
[----:B------:R-:W-:Y:S02]  /*316e0*/  ISETP.LT.OR P6, PT, R30, 0x91, !P3 ;  /* 0x000000911e00780c */ /* 0x000fe40005fc1670 */
[----:B----4-:R-:W-:-:S04]  /*316f0*/  LOP3.LUT R36, R36, 0xff, RZ, 0xc0, !PT ;  /* 0x000000ff24247812 */ /* 0x010fc800078ec0ff */
[----:B------:R-:W-:-:S05]  /*31700*/  F2FP.F16.E4M3.UNPACK_B R36, R36 ;  /* 0x00000024ff24723e */ /* 0x000fca00020006ff */
[----:B------:R-:W-:-:S05]  /*31710*/  HADD2.F32 R36, -RZ, R36.H0_H0 ;  /* 0x20000024ff247230 */ /* 0x000fca0000004100 */
[----:B------:R-:W-:-:S04]  /*31720*/  FMUL R36, R36, UR50 ;  /* 0x0000003224247c20 */ /* 0x000fc80008400000 */
[----:B------:R-:W-:Y:S01]  /*31730*/  FFMA R36, R159, UR51, R36 ;  /* 0x000000339f247c23 */ /* 0x000fe20008000024 */
[----:B------:R-:W-:Y:S01]  /*31740*/  LOP3.LUT R7, R7, 0xfeffffff, RZ, 0xc0, !PT ;  /* 0xfeffffff07077812 */ /* 0x000fe200078ec0ff */
[----:B------:R-:W4:Y:S03]  /*31750*/  LDL.LU R159, [R1+0x7a0] ;  /* 0x0007a000019f7983 */ /* 0x000f260000300800 */
[----:B------:R-:W-:-:S05]  /*31760*/  F2FP.SATFINITE.E4M3.F32.PACK_AB_MERGE_C R36, RZ, R36, RZ ;  /* 0x00000024ff24723e */ /* 0x000fca00048070ff */
[----:B------:R0:W-:Y:S04]  /*31770*/  @!P5 STG.E.U8 desc[UR54][R164.64+0x89], R36 ;  /* 0x00008924a400d986 */ /* 0x0001e8000c101136 */
[----:B------:R-:W2:Y:S01]  /*31780*/  @!P6 LDG.E.U8 R38, desc[UR54][R26.64+0x90] ;  /* 0x000090361a26e981 */ /* 0x000ea2000c1e1100 */
[----:B0-----:R-:W0:Y:S01]  /*31790*/  @!P6 LDC.64 R36, c[0x0][0x5c0] ;  /* 0x00017000ff24eb82 */ /* 0x001e220000000a00 */
[----:B------:R-:W-:Y:S02]  /*317a0*/  @P1 LOP3.LUT R7, R7, 0x1000000, RZ, 0xfc, !PT ;  /* 0x0100000007071812 */ /* 0x000fe400078efcff */
[----:B0-----:R-:W-:-:S05]  /*317b0*/  @!P6 IADD3 R36, P1, R24, R36, RZ ;  /* 0x000000241824e210 */ /* 0x001fca0007f3e0ff */
[----:B------:R-:W-:Y:S01]  /*317c0*/  @!P6 IMAD.X R37, R31, 0x1, R37, P1 ;  /* 0x000000011f25e824 */ /* 0x000fe200008e0625 */
        /* <DEDUP_REMOVED lines=19> */
[----:B------:R-:W-:Y:S01]  /*31900*/  FFMA R38, R158, UR51, R38 ;  /* 0x000000339e267c23 */ /* 0x000fe20008000026 */
        /* <DEDUP_REMOVED lines=10> */
[----:B------:R-:W-:Y:S01]  /*319b0*/  FFMA R36, R159, UR51, R36 ;  /* 0x000000339f247c23 */ /* 0x000fe20008000024 */
[----:B------:R-:W-:Y:S01]  /*319c0*/  ISETP.LT.OR P6, PT, R30, 0x99, !P3 ;  /* 0x000000991e00780c */ /* 0x000fe20005fc1670 */
[----:B------:R-:W4:Y:S03]  /*319d0*/  LDL.LU R159, [R1+0x7ac] ;  /* 0x0007ac00019f7983 */ /* 0x000f260000300800 */
[----:B------:R-:W-:-:S05]  /*319e0*/  F2FP.SATFINITE.E4M3.F32.PACK_AB_MERGE_C R36, RZ, R36, RZ ;  /* 0x00000024ff24723e */ /* 0x000fca00048070ff */
[----:B------:R0:W-:Y:S02]  /*319f0*/  @!P4 STG.E.U8 desc[UR54][R178.64+0x90], R36 ;  /* 0x00009024b200c986 */ /* 0x0001e4000c101136 */
[----:B0-----:R-:W-:-:S06]  /*31a00*/  PRMT R36, RZ, 0x7610, R36 ;  /* 0x00007610ff247816 */ /* 0x001fcc0000000024 */
[----:B------:R-:W2:Y:S01]  /*31a10*/  @!P5 LDG.E.U8 R36, desc[UR54][R12.64+0x91] ;  /* 0x000091360c24d981 */ /* 0x000ea2000c1e1100 */
[----:B------:R-:W-:Y:S02]  /*31a20*/  PRMT R38, RZ, 0x7610, R38 ;  /* 0x00007610ff267816 */ /* 0x000fe40000000026 */
        /* <DEDUP_REMOVED lines=8> */
[----:B------:R0:W-:Y:S04]  /*31ab0*/  @!P5 STG.E.U8 desc[UR54][R184.64+0x91], R36 ;  /* 0x00009124b800d986 */ /* 0x0001e8000c101136 */
[----:B------:R-:W3:Y:S01]  /*31ac0*/  @!P6 LDG.E.U8 R38, desc[UR54][R26.64+0x98] ;  /* 0x000098361a26e981 */ /* 0x000ee2000c1e1100 */
[----:B0-----:R-:W0:Y:S02]  /*31ad0*/  @!P6 LDC.64 R36, c[0x0][0x5c0] ;  /* 0x00017000ff24eb82 */ /* 0x001e240000000a00 */
        /* <DEDUP_REMOVED lines=21> */
[----:B------:R-:W-:Y:S01]  /*31c30*/  FFMA R38, R159, UR51, R38 ;  /* 0x000000339f267c23 */ /* 0x000fe20008000026 */
[----:B------:R-:W-:Y:S01]  /*31c40*/  LOP3.LUT P1, RZ, R33, 0x10000000, RZ, 0xc0, !PT ;  /* 0x1000000021ff7812 */ /* 0x000fe2000782c0ff */
[----:B------:R-:W4:Y:S03]  /*31c50*/  LDL.LU R159, [R1+0x7b8] ;  /* 0x0007b800019f7983 */ /* 0x000f260000300800 */
[----:B------:R-:W-:-:S05]  /*31c60*/  F2FP.SATFINITE.E4M3.F32.PACK_AB_MERGE_C R38, RZ, R38, RZ ;  /* 0x00000026ff26723e */ /* 0x000fca00048070ff */
[----:B------:R0:W-:Y:S02]  /*31c70*/  @!P6 STG.E.U8 desc[UR54][R36.64+0x99], R38 ;  /* 0x000099262400e986 */ /* 0x0001e4000c101136 */
[----:B0-----:R-:W-:-:S06]  /*31c80*/  PRMT R36, RZ, 0x7610, R36 ;  /* 0x00007610ff247816 */ /* 0x001fcc0000000024 */
[----:B------:R-:W2:Y:S02]  /*31c90*/  @!P4 LDG.E.U8 R36, desc[UR54][R12.64+0x98] ;  /* 0x000098360c24c981 */ /* 0x000ea4000c1e1100 */
        /* <DEDUP_REMOVED lines=27> */
[----:B------:R-:W-:Y:S01]  /*31e50*/  PRMT R38, RZ, 0x7610, R38 ;  /* 0x00007610ff267816 */ /* 0x000fe20000000026 */
        /* <DEDUP_REMOVED lines=27> */
[----:B0-----:R-:W-:Y:S01]  /*32010*/  PRMT R38, RZ, 0x7610, R38 ;  /* 0x00007610ff267816 */ /* 0x001fe20000000026 */
[----:B------:R-:W0:Y:S05]  /*32020*/  @!P5 LDC.64 R36, c[0x0][0x5c0] ;  /* 0x00017000ff24db82 */ /* 0x000e2a0000000a00 */
        /* <DEDUP_REMOVED lines=24> */
[----:B------:R-:W3:Y:S01]  /*321b0*/  @!P2 LDG.E.U8 R36, desc[UR54][R14.64+0x89] ;  /* 0x000089360e24a981 */ /* 0x000ee2000c1e1100 */
[----:B------:R-:W-:Y:S02]  /*321c0*/  PRMT R38, RZ, 0x7610, R38 ;  /* 0x00007610ff267816 */ /* 0x000fe40000000026 */
        /* <DEDUP_REMOVED lines=8> */
[----:B------:R0:W-:Y:S04]  /*32250*/  @!P2 STG.E.U8 desc[UR54][R168.64+0x89], R36 ;  /* 0x00008924a800a986 */ /* 0x0001e8000c101136 */
        /* <DEDUP_REMOVED lines=13> */
[----:B0-----:R-:W-:Y:S01]  /*32330*/  PRMT R38, RZ, 0x7610, R38 ;  /* 0x00007610ff267816 */ /* 0x001fe20000000026 */
[----:B------:R-:W0:Y:S05]  /*32340*/  @!P5 LDC.64 R36, c[0x0][0x5c0] ;  /* 0x00017000ff24db82 */ /* 0x000e2a0000000a00 */
[----:B------:R-:W2:Y:S01]  /*32350*/  @!P5 LDG.E.U8 R38, desc[UR54][R16.64+0x89] ;  /* 0x000089361026d981 */ /* 0x000ea2000c1e1100 */
        /* <DEDUP_REMOVED lines=8> */
[----:B------:R-:W-:Y:S01]  /*323e0*/  LOP3.LUT P4, RZ, R0, 0x4000000, RZ, 0xc0, !PT ;  /* 0x0400000000ff7812 */ /* 0x000fe2000788c0ff */
[----:B------:R-:W2:Y:S01]  /*323f0*/  LDL.LU R39, [R1+0x7e0] ;  /* 0x0007e00001277983 */ /* 0x000ea20000300800 */
        /* <DEDUP_REMOVED lines=9> */
[----:B------:R-:W-:Y:S02]  /*32490*/  PRMT R38, RZ, 0x7610, R38 ;  /* 0x00007610ff267816 */ /* 0x000fe40000000026 */
[----:B------:R-:W-:Y:S01]  /*324a0*/  LOP3.LUT P5, RZ, R0, 0x800000, RZ, 0xc0, !PT ;  /* 0x0080000000ff7812 */ /* 0x000fe200078ac0ff */
[----:B------:R-:W3:Y:S01]  /*324b0*/  LDL.LU R158, [R1+0x7e4] ;  /* 0x0007e400019e7983 */ /* 0x000ee20000300800 */
        /* <DEDUP_REMOVED lines=12> */
[----:B------:R0:W-:Y:S04]  /*32580*/  @!P2 STG.E.U8 desc[UR54][R192.64+0x91], R36 ;  /* 0x00009124c000a986 */ /* 0x0001e8000c101136 */
[----:B------:R-:W2:Y:S01]  /*32590*/  @!P4 LDG.E.U8 R38, desc[UR54][R16.64+0x90] ;  /* 0x000090361026c981 */ /* 0x000ea2000c1e1100 */
[----:B0-----:R-:W0:Y:S02]  /*325a0*/  @!P4 LDC.64 R36, c[0x0][0x5c0] ;  /* 0x00017000ff24cb82 */ /* 0x001e240000000a00 */
        /* <DEDUP_REMOVED lines=11> */
[----:B0-----:R-:W-:Y:S01]  /*32660*/  PRMT R38, RZ, 0x7610, R38 ;  /* 0x00007610ff267816 */ /* 0x001fe20000000026 */
[----:B------:R-:W0:Y:S05]  /*32670*/  @!P5 LDC.64 R36, c[0x0][0x5c0] ;  /* 0x00017000ff24db82 */ /* 0x000e2a0000000a00 */
        /* <DEDUP_REMOVED lines=19> */
[----:B------:R-:W-:Y:S02]  /*327b0*/  PRMT R38, RZ, 0x7610, R38 ;  /* 0x00007610ff267816 */ /* 0x000fe40000000026 */
[----:B------:R-:W-:Y:S01]  /*327c0*/  LOP3.LUT P5, RZ, R0, 0x40000, RZ, 0xc0, !PT ;  /* 0x0004000000ff7812 */ /* 0x000fe200078ac0ff */
[----:B------:R-:W4:Y:S01]  /*327d0*/  LDL.LU R159, [R1+0x7f4] ;  /* 0x0007f400019f7983 */ /* 0x000f220000300800 */
        /* <DEDUP_REMOVED lines=47> */
[----:B------:R-:W-:Y:S02]  /*32ad0*/  PRMT R38, RZ, 0x7610, R38 ;  /* 0x00007610ff267816 */ /* 0x000fe40000000026 */
        /* <DEDUP_REMOVED lines=160> */
[----:B------:R-:W-:Y:S02]  /*334e0*/  FFMA R36, R158, UR51, R36 ;  /* 0x000000339e247c23 */ /* 0x000fe40008000024 */
        /* <DEDUP_REMOVED lines=11> */
[----:B------:R-:W-:Y:S02]  /*335a0*/  FFMA R38, R159, UR51, R38 ;  /* 0x000000339f267c23 */ /* 0x000fe40008000026 */
[----:B------:R-:W4:Y:S01]  /*335b0*/  LDL.LU R159, [R1+0x83c] ;  /* 0x00083c00019f7983 */ /* 0x000f220000300800 */
[----:B------:R-:W-:-:S03]  /*335c0*/  LOP3.LUT P2, RZ, R3, 0x100, RZ, 0xc0, !PT ;  /* 0x0000010003ff7812 */ /* 0x000fc6000784c0ff */
[----:B------:R-:W4:Y:S01]  /*335d0*/  LDL.LU R165, [R1+0x840] ;  /* 0x0008400001a57983 */ /* 0x000f220000300800 */
[----:B------:R-:W-:-:S03]  /*335e0*/  F2FP.SATFINITE.E4M3.F32.PACK_AB_MERGE_C R38, RZ, R38, RZ ;  /* 0x00000026ff26723e */ /* 0x000fc600048070ff */
[----:B------:R-:W4:Y:S04]  /*335f0*/  LDL.LU.64 R166, [R1+0xc8] ;  /* 0x0000c80001a67983 */ /* 0x000f280000300a00 */
        /* <DEDUP_REMOVED lines=17> */
[----:B------:R-:W-:-:S03]  /*33710*/  @!P5 IMAD.WIDE.U32 R36, R10, 0x180, R36 ;  /* 0x000001800a24d825 */ /* 0x000fc600078e0024 */
[----:B0-----:R-:W-:Y:S02]  /*33720*/  @!P5 IADD3 R36, P6, R36, R38, RZ ;  /* 0x000000262424d210 */ /* 0x001fe40007fde0ff */
[----:B------:R-:W-:-:S06]  /*33730*/  PRMT R38, RZ, 0x7610, R38 ;  /* 0x00007610ff267816 */ /* 0x000fcc0000000026 */
[----:B------:R-:W2:Y:S01]  /*33740*/  @!P5 LDG.E.U8 R38, desc[UR54][R22.64+0x80] ;  /* 0x000080361626d981 */ /* 0x000ea2000c1e1100 */
[----:B------:R-:W-:-:S05]  /*33750*/  @!P5 IMAD R48, R11, 0x180, RZ ;  /* 0x000001800b30d824 */ /* 0x000fca00078e02ff */
[----:B------:R-:W-:Y:S02]  /*33760*/  @!P5 IADD3.X R37, R39, R37, R48, P6, !PT ;  /* 0x000000252725d210 */ /* 0x000fe400037fe430 */
[----:B--2---:R-:W-:-:S04]  /*33770*/  LOP3.LUT R38, R38, 0xff, RZ, 0xc0, !PT ;  /* 0x000000ff26267812 */ /* 0x004fc800078ec0ff */
[----:B------:R-:W-:-:S05]  /*33780*/  F2FP.F16.E4M3.UNPACK_B R38, R38 ;  /* 0x00000026ff26723e */ /* 0x000fca00020006ff */
[----:B------:R-:W-:-:S05]  /*33790*/  HADD2.F32 R38, -RZ, R38.H0_H0 ;  /* 0x20000026ff267230 */ /* 0x000fca0000004100 */
[----:B------:R-:W-:-:S04]  /*337a0*/  FMUL R38, R38, UR50 ;  /* 0x0000003226267c20 */ /* 0x000fc80008400000 */
[----:B---3--:R-:W-:Y:S01]  /*337b0*/  FFMA R38, R158, UR51, R38 ;  /* 0x000000339e267c23 */ /* 0x008fe20008000026 */
[----:B------:R-:W-:Y:S01]  /*337c0*/  LOP3.LUT P4, RZ, R3, 0x40, RZ, 0xc0, !PT ;  /* 0x0000004003ff7812 */ /* 0x000fe2000788c0ff */
[----:B------:R-:W2:Y:S04]  /*337d0*/  LDL.LU R158, [R1+0x844] ;  /* 0x00084400019e7983 */ /* 0x000ea80000300800 */
[----:B------:R-:W3:Y:S01]  /*337e0*/  LDL.LU.64 R162, [R1+0xc0] ;  /* 0x0000c00001a27983 */ /* 0x000ee20000300a00 */
        /* <DEDUP_REMOVED lines=9> */
[----:B------:R-:W4:Y:S01]  /*33880*/  @!P5 LDG.E.U8 R38, desc[UR54][R22.64+0x81] ;  /* 0x000081361626d981 */ /* 0x000f22000c1e1100 */
[----:B------:R-:W-:-:S05]  /*33890*/  @!P5 IMAD R48, R11, 0x180, RZ ;  /* 0x000001800b30d824 */ /* 0x000fca00078e02ff */
[----:B------:R-:W-:Y:S02]  /*338a0*/  @!P5 IADD3.X R37, R39, R37, R48, P6, !PT ;  /* 0x000000252725d210 */ /* 0x000fe400037fe430 */
[----:B----4-:R-:W-:-:S04]  /*338b0*/  LOP3.LUT R38, R38, 0xff, RZ, 0xc0, !PT ;  /* 0x000000ff26267812 */ /* 0x010fc800078ec0ff */
[----:B------:R-:W-:-:S05]  /*338c0*/  F2FP.F16.E4M3.UNPACK_B R38, R38 ;  /* 0x00000026ff26723e */ /* 0x000fca00020006ff */
[----:B------:R-:W-:-:S05]  /*338d0*/  HADD2.F32 R38, -RZ, R38.H0_H0 ;  /* 0x20000026ff267230 */ /* 0x000fca0000004100 */
[----:B------:R-:W-:-:S04]  /*338e0*/  FMUL R38, R38, UR50 ;  /* 0x0000003226267c20 */ /* 0x000fc80008400000 */
[----:B------:R-:W-:Y:S02]  /*338f0*/  FFMA R38, R159, UR51, R38 ;  /* 0x000000339f267c23 */ /* 0x000fe40008000026 */
        /* <DEDUP_REMOVED lines=16> */
[----:B------:R-:W-:Y:S01]  /*33a00*/  @!P5 IMAD.MOV.U32 R37, RZ, RZ, R31 ;  /* 0x000000ffff25d224 */ /* 0x000fe200078e001f */
[----:B--2---:R-:W-:-:S04]  /*33a10*/  LOP3.LUT R36, R36, 0xff, RZ, 0xc0, !PT ;  /* 0x000000ff24247812 */ /* 0x004fc800078ec0ff */
[----:B------:R-:W-:-:S05]  /*33a20*/  F2FP.F16.E4M3.UNPACK_B R36, R36 ;  /* 0x00000024ff24723e */ /* 0x000fca00020006ff */
[----:B------:R-:W-:-:S05]  /*33a30*/  HADD2.F32 R36, -RZ, R36.H0_H0 ;  /* 0x20000024ff247230 */ /* 0x000fca0000004100 */
[----:B------:R-:W-:-:S04]  /*33a40*/  FMUL R36, R36, UR50 ;  /* 0x0000003224247c20 */ /* 0x000fc80008400000 */
[----:B------:R-:W-:Y:S01]  /*33a50*/  FFMA R36, R158, UR51, R36 ;  /* 0x000000339e247c23 */ /* 0x000fe20008000024 */
[----:B------:R-:W-:Y:S01]  /*33a60*/  @!P5 IMAD R48, R11, 0x180, RZ ;  /* 0x000001800b30d824 */ /* 0x000fe200078e02ff */
[----:B------:R-:W2:Y:S01]  /*33a70*/  LDL.LU R158, [R1+0x84c] ;  /* 0x00084c00019e7983 */ /* 0x000ea20000300800 */
[----:B------:R-:W-:-:S03]  /*33a80*/  LOP3.LUT P2, RZ, R3, 0x20, RZ, 0xc0, !PT ;  /* 0x0000002003ff7812 */ /* 0x000fc6000784c0ff */
[----:B------:R-:W2:Y:S01]  /*33a90*/  LDL.LU R165, [R1+0x850] ;  /* 0x0008500001a57983 */ /* 0x000ea20000300800 */
[----:B------:R-:W-:-:S03]  /*33aa0*/  F2FP.SATFINITE.E4M3.F32.PACK_AB_MERGE_C R36, RZ, R36, RZ ;  /* 0x00000024ff24723e */ /* 0x000fc600048070ff */
[----:B------:R-:W2:Y:S04]  /*33ab0*/  LDL.LU.64 R166, [R1+0xd0] ;  /* 0x0000d00001a67983 */ /* 0x000ea80000300a00 */
[----:B---3--:R1:W-:Y:S02]  /*33ac0*/  @!P4 STG.E.U8 desc[UR54][R162.64+0x81], R36 ;  /* 0x00008124a200c986 */ /* 0x0083e4000c101136 */
[----:B-1----:R-:W-:-:S04]  /*33ad0*/  @!P5 IMAD.MOV.U32 R36, RZ, RZ, R24 ;  /* 0x000000ffff24d224 */ /* 0x002fc800078e0018 */
[----:B------:R-:W-:-:S03]  /*33ae0*/  @!P5 IMAD.WIDE.U32 R36, R10, 0x180, R36 ;  /* 0x000001800a24d825 */ /* 0x000fc600078e0024 */
[----:B0-----:R-:W-:Y:S02]  /*33af0*/  @!P5 IADD3 R36, P6, R36, R38, RZ ;  /* 0x000000262424d210 */ /* 0x001fe40007fde0ff */
[----:B------:R-:W-:-:S06]  /*33b00*/  PRMT R38, RZ, 0x7610, R38 ;  /* 0x00007610ff267816 */ /* 0x000fcc0000000026 */
[----:B------:R-:W3:Y:S01]  /*33b10*/  @!P5 LDG.E.U8 R38, desc[UR54][R22.64+0x88] ;  /* 0x000088361626d981 */ /* 0x000ee2000c1e1100 */
[----:B------:R-:W-:Y:S02]  /*33b20*/  @!P5 IADD3.X R37, R39, R37, R48, P6, !PT ;  /* 0x000000252725d210 */ /* 0x000fe400037fe430 */
[----:B---3--:R-:W-:-:S04]  /*33b30*/  LOP3.LUT R38, R38, 0xff, RZ, 0xc0, !PT ;  /* 0x000000ff26267812 */ /* 0x008fc800078ec0ff */
[----:B------:R-:W-:-:S05]  /*33b40*/  F2FP.F16.E4M3.UNPACK_B R38, R38 ;  /* 0x00000026ff26723e */ /* 0x000fca00020006ff */
[----:B------:R-:W-:-:S05]  /*33b50*/  HADD2.F32 R38, -RZ, R38.H0_H0 ;  /* 0x20000026ff267230 */ /* 0x000fca0000004100 */
[----:B------:R-:W-:-:S04]  /*33b60*/  FMUL R38, R38, UR50 ;  /* 0x0000003226267c20 */ /* 0x000fc80008400000 */
[----:B----4-:R-:W-:Y:S01]  /*33b70*/  FFMA R38, R159, UR51, R38 ;  /* 0x000000339f267c23 */ /* 0x010fe20008000026 */
[----:B------:R-:W-:Y:S01]  /*33b80*/  LOP3.LUT P4, RZ, R3, 0x8, RZ, 0xc0, !PT ;  /* 0x0000000803ff7812 */ /* 0x000fe2000788c0ff */
[----:B------:R-:W3:Y:S04]  /*33b90*/  LDL.LU R159, [R1+0x854] ;  /* 0x00085400019f7983 */ /* 0x000ee80000300800 */
[----:B------:R-:W4:Y:S01]  /*33ba0*/  LDL.LU.64 R162, [R1+0xb8] ;  /* 0x0000b80001a27983 */ /* 0x000f220000300a00 */
        /* <DEDUP_REMOVED lines=16> */
[----:B------:R-:W-:Y:S02]  /*33cb0*/  FFMA R38, R158, UR51, R38 ;  /* 0x000000339e267c23 */ /* 0x000fe40008000026 */
        /* <DEDUP_REMOVED lines=14> */
[----:B------:R-:W-:-:S13]  /*33da0*/  ISETP.LT.OR P5, PT, R30, 0x91, !P0 ;  /* 0x000000911e00780c */ /* 0x000fda00047a1670 */
[----:B------:R-:W0:Y:S01]  /*33db0*/  @!P5 LDC.64 R38, c[0x0][0x5c0] ;  /* 0x00017000ff26db82 */ /* 0x000e220000000a00 */
[----:B------:R-:W-:Y:S01]  /*33dc0*/  @!P5 IMAD.MOV.U32 R37, RZ, RZ, R31 ;  /* 0x000000ffff25d224 */ /* 0x000fe200078e001f */
[----:B---3--:R-:W-:-:S04]  /*33dd0*/  LOP3.LUT R36, R36, 0xff, RZ, 0xc0, !PT ;  /* 0x000000ff24247812 */ /* 0x008fc800078ec0ff */
[----:B------:R-:W-:-:S05]  /*33de0*/  F2FP.F16.E4M3.UNPACK_B R36, R36 ;  /* 0x00000024ff24723e */ /* 0x000fca00020006ff */
[----:B------:R-:W-:-:S05]  /*33df0*/  HADD2.F32 R36, -RZ, R36.H0_H0 ;  /* 0x20000024ff247230 */ /* 0x000fca0000004100 */
[----:B------:R-:W-:-:S04]  /*33e00*/  FMUL R36, R36, UR50 ;  /* 0x0000003224247c20 */ /* 0x000fc80008400000 */
[----:B------:R-:W-:Y:S01]  /*33e10*/  FFMA R36, R159, UR51, R36 ;  /* 0x000000339f247c23 */ /* 0x000fe20008000024 */
[----:B------:R-:W-:Y:S01]  /*33e20*/  @!P5 IMAD R48, R11, 0x180, RZ ;  /* 0x000001800b30d824 */ /* 0x000fe200078e02ff */
[----:B------:R-:W3:Y:S01]  /*33e30*/  LDL.LU R159, [R1+0x85c] ;  /* 0x00085c00019f7983 */ /* 0x000ee20000300800 */
[----:B------:R-:W-:-:S03]  /*33e40*/  LOP3.LUT P2, RZ, R3, 0x10, RZ, 0xc0, !PT ;  /* 0x0000001003ff7812 */ /* 0x000fc6000784c0ff */
[----:B------:R-:W3:Y:S01]  /*33e50*/  LDL.LU R165, [R1+0x860] ;  /* 0x0008600001a57983 */ /* 0x000ee20000300800 */
[----:B------:R-:W-:-:S03]  /*33e60*/  F2FP.SATFINITE.E4M3.F32.PACK_AB_MERGE_C R36, RZ, R36, RZ ;  /* 0x00000024ff24723e */ /* 0x000fc600048070ff */
[----:B------:R-:W3:Y:S04]  /*33e70*/  LDL.LU.64 R166, [R1+0xe0] ;  /* 0x0000e00001a67983 */ /* 0x000ee80000300a00 */
[----:B----4-:R1:W-:Y:S02]  /*33e80*/  @!P4 STG.E.U8 desc[UR54][R162.64+0x89], R36 ;  /* 0x00008924a200c986 */ /* 0x0103e4000c101136 */
[----:B-1----:R-:W-:-:S04]  /*33e90*/  @!P5 IMAD.MOV.U32 R36, RZ, RZ, R24 ;  /* 0x000000ffff24d224 */ /* 0x002fc800078e0018 */
[----:B------:R-:W-:-:S03]  /*33ea0*/  @!P5 IMAD.WIDE.U32 R36, R10, 0x180, R36 ;  /* 0x000001800a24d825 */ /* 0x000fc600078e0024 */
[----:B0-----:R-:W-:Y:S02]  /*33eb0*/  @!P5 IADD3 R36, P6, R36, R38, RZ ;  /* 0x000000262424d210 */ /* 0x001fe40007fde0ff */
[----:B------:R-:W-:-:S06]  /*33ec0*/  PRMT R38, RZ, 0x7610, R38 ;  /* 0x00007610ff267816 */ /* 0x000fcc0000000026 */
[----:B------:R-:W4:Y:S01]  /*33ed0*/  @!P5 LDG.E.U8 R38, desc[UR54][R22.64+0x90] ;  /* 0x000090361626d981 */ /* 0x000f22000c1e1100 */
[----:B------:R-:W-:Y:S02]  /*33ee0*/  @!P5 IADD3.X R37, R39, R37, R48, P6, !PT ;  /* 0x000000252725d210 */ /* 0x000fe400037fe430 */
[----:B----4-:R-:W-:-:S04]  /*33ef0*/  LOP3.LUT R38, R38, 0xff, RZ, 0xc0, !PT ;  /* 0x000000ff26267812 */ /* 0x010fc800078ec0ff */
[----:B------:R-:W-:-:S05]  /*33f00*/  F2FP.F16.E4M3.UNPACK_B R38, R38 ;  /* 0x00000026ff26723e */ /* 0x000fca00020006ff */
[----:B------:R-:W-:-:S05]  /*33f10*/  HADD2.F32 R38, -RZ, R38.H0_H0 ;  /* 0x20000026ff267230 */ /* 0x000fca0000004100 */
[----:B------:R-:W-:-:S04]  /*33f20*/  FMUL R38, R38, UR50 ;  /* 0x0000003226267c20 */ /* 0x000fc80008400000 */
[----:B--2---:R-:W-:Y:S01]  /*33f30*/  FFMA R38, R158, UR51, R38 ;  /* 0x000000339e267c23 */ /* 0x004fe20008000026 */
[----:B------:R-:W-:Y:S01]  /*33f40*/  LOP3.LUT P4, RZ, R3, 0x2, RZ, 0xc0, !PT ;  /* 0x0000000203ff7812 */ /* 0x000fe2000788c0ff */
[----:B------:R-:W2:Y:S04]  /*33f50*/  LDL.LU R158, [R1+0x864] ;  /* 0x00086400019e7983 */ /* 0x000ea80000300800 */
        /* <DEDUP_REMOVED lines=10> */
[----:B------:R-:W3:Y:S01]  /*34000*/  @!P5 LDG.E.U8 R38, desc[UR54][R22.64+0x91] ;  /* 0x000091361626d981 */ /* 0x000ee2000c1e1100 */
[----:B------:R-:W-:-:S05]  /*34010*/  @!P5 IMAD R48, R11, 0x180, RZ ;  /* 0x000001800b30d824 */ /* 0x000fca00078e02ff */
[----:B------:R-:W-:Y:S02]  /*34020*/  @!P5 IADD3.X R37, R39, R37, R48, P6, !PT ;  /* 0x000000252725d210 */ /* 0x000fe400037fe430 */
        /* <DEDUP_REMOVED lines=26> */
[----:B------:R-:W-:-:S05]  /*341d0*/  FFMA R36, R158, UR51, R36 ;  /* 0x000000339e247c23 */ /* 0x000fca0008000024 */
[----:B------:R-:W-:-:S05]  /*341e0*/  F2FP.SATFINITE.E4M3.F32.PACK_AB_MERGE_C R36, RZ, R36, RZ ;  /* 0x00000024ff24723e */ /* 0x000fca00048070ff */
[----:B----4-:R1:W-:Y:S02]  /*341f0*/  @!P4 STG.E.U8 desc[UR54][R162.64+0x91], R36 ;  /* 0x00009124a200c986 */ /* 0x0103e4000c101136 */
[----:B-1----:R-:W-:Y:S02]  /*34200*/  @!P5 IMAD.MOV.U32 R36, RZ, RZ, R24 ;  /* 0x000000ffff24d224 */ /* 0x002fe400078e0018 */
[----:B------:R-:W-:Y:S01]  /*34210*/  @!P5 IMAD R48, R11, 0x180, RZ ;  /* 0x000001800b30d824 */ /* 0x000fe200078e02ff */
[----:B------:R-:W2:Y:S01]  /*34220*/  LDL.LU R163, [R1+0x86c] ;  /* 0x00086c0001a37983 */ /* 0x000ea20000300800 */
[----:B------:R-:W-:Y:S01]  /*34230*/  LOP3.LUT P2, RZ, R3, 0x4, RZ, 0xc0, !PT ;  /* 0x0000000403ff7812 */ /* 0x000fe2000784c0ff */
[----:B------:R-:W-:Y:S02]  /*34240*/  @!P5 IMAD.WIDE.U32 R36, R10, 0x180, R36 ;  /* 0x000001800a24d825 */ /* 0x000fe400078e0024 */
[----:B------:R-:W4:Y:S04]  /*34250*/  LDL.LU R158, [R1+0x870] ;  /* 0x00087000019e7983 */ /* 0x000f280000300800 */
[----:B------:R-:W4:Y:S01]  /*34260*/  LDL.LU.64 R164, [R1+0xf0] ;  /* 0x0000f00001a47983 */ /* 0x000f220000300a00 */
[----:B0-----:R-:W-:-:S02]  /*34270*/  @!P5 IADD3 R36, P6, R36, R38, RZ ;  /* 0x000000262424d210 */ /* 0x001fc40007fde0ff */
[----:B------:R-:W-:-:S06]  /*34280*/  PRMT R38, RZ, 0x7610, R38 ;  /* 0x00007610ff267816 */ /* 0x000fcc0000000026 */
[----:B------:R-:W3:Y:S01]  /*34290*/  @!P5 LDG.E.U8 R38, desc[UR54][R22.64+0x98] ;  /* 0x000098361626d981 */ /* 0x000ee2000c1e1100 */
[----:B------:R-:W-:Y:S02]  /*342a0*/  @!P5 IADD3.X R37, R39, R37, R48, P6, !PT ;  /* 0x000000252725d210 */ /* 0x000fe400037fe430 */
[----:B---3--:R-:W-:-:S04]  /*342b0*/  LOP3.LUT R38, R38, 0xff, RZ, 0xc0, !PT ;  /* 0x000000ff26267812 */ /* 0x008fc800078ec0ff */
[----:B------:R-:W-:-:S05]  /*342c0*/  F2FP.F16.E4M3.UNPACK_B R38, R38 ;  /* 0x00000026ff26723e */ /* 0x000fca00020006ff */
[----:B------:R-:W-:-:S05]  /*342d0*/  HADD2.F32 R38, -RZ, R38.H0_H0 ;  /* 0x20000026ff267230 */ /* 0x000fca0000004100 */
[----:B------:R-:W-:-:S04]  /*342e0*/  FMUL R38, R38, UR50 ;  /* 0x0000003226267c20 */ /* 0x000fc80008400000 */
[----:B------:R-:W-:Y:S01]  /*342f0*/  FFMA R38, R159, UR51, R38 ;  /* 0x000000339f267c23 */ /* 0x000fe20008000026 */
[----:B------:R-:W-:Y:S01]  /*34300*/  LOP3.LUT P4, RZ, R33, 0x80000000, RZ, 0xc0, !PT ;  /* 0x8000000021ff7812 */ /* 0x000fe2000788c0ff */
[----:B------:R-:W3:Y:S04]  /*34310*/  LDL.LU R159, [R1+0x874] ;  /* 0x00087400019f7983 */ /* 0x000ee80000300800 */
        /* <DEDUP_REMOVED lines=28> */
[----:B------:R-:W-:Y:S02]  /*344e0*/  ISETP.LT.OR P5, PT, R30, 0xa1, !P3 ;  /* 0x000000a11e00780c */ /* 0x000fe40005fa1670 */
[----:B------:R-:W-:Y:S01]  /*344f0*/  PRMT R38, RZ, 0x7610, R38 ;  /* 0x00007610ff267816 */ /* 0x000fe20000000026 */
[----:B------:R-:W4:Y:S01]  /*34500*/  LDL.LU R158, [R1+0x87c] ;  /* 0x00087c00019e7983 */ /* 0x000f220000300800 */
        /* <DEDUP_REMOVED lines=47> */
[----:B------:R-:W-:Y:S02]  /*34800*/  ISETP.LT.OR P5, PT, R30, 0xa9, !P3 ;  /* 0x000000a91e00780c */ /* 0x000fe40005fa1670 */
[----:B------:R-:W-:Y:S01]  /*34810*/  PRMT R38, RZ, 0x7610, R38 ;  /* 0x00007610ff267816 */ /* 0x000fe20000000026 */
[----:B------:R-:W3:Y:S01]  /*34820*/  LDL.LU R159, [R1+0x88c] ;  /* 0x00088c00019f7983 */ /* 0x000ee20000300800 */
        /* <DEDUP_REMOVED lines=47> */
[----:B------:R-:W-:Y:S02]  /*34b20*/  ISETP.LT.OR P5, PT, R30, 0xb1, !P3 ;  /* 0x000000b11e00780c */ /* 0x000fe40005fa1670 */
[----:B------:R-:W-:Y:S01]  /*34b30*/  PRMT R38, RZ, 0x7610, R38 ;  /* 0x00007610ff267816 */ /* 0x000fe20000000026 */
[----:B------:R-:W2:Y:S01]  /*34b40*/  LDL.LU R163, [R1+0x89c] ;  /* 0x00089c0001a37983 */ /* 0x000ea20000300800 */
        /* <DEDUP_REMOVED lines=10> */
[----:B------:R-:W4:Y:S04]  /*34bf0*/  LDL.LU R158, [R1+0x8a0] ;  /* 0x0008a000019e7983 */ /* 0x000f280000300800 */
[----:B------:R-:W4:Y:S01]  /*34c00*/  LDL.LU.64 R164, [R1] ;  /* 0x0000000001a47983 */ /* 0x000f220000300a00 */
        /* <DEDUP_REMOVED lines=16> */
[----:B------:R-:W-:Y:S02]  /*34d10*/  ISETP.LT.OR P5, PT, R30, 0xb2, !P3 ;  /* 0x000000b21e00780c */ /* 0x000fe40005fa1670 */
[----:B0-----:R-:W-:-:S11]  /*34d20*/  PRMT R38, RZ, 0x7610, R38 ;  /* 0x00007610ff267816 */ /* 0x001fd60000000026 */
[----:B------:R-:W0:Y:S01]  /*34d30*/  @!P5 LDC.64 R36, c[0x0][0x5c0] ;  /* 0x00017000ff24db82 */ /* 0x000e220000000a00 */
[----:B------:R-:W2:Y:S01]  /*34d40*/  @!P5 LDG.E.U8 R38, desc[UR54][R26.64+0xb1] ;  /* 0x0000b1361a26d981 */ /* 0x000ea2000c1e1100 */
[----:B0-----:R-:W-:-:S05]  /*34d50*/  @!P5 IADD3 R36, P6, R24, R36, RZ ;  /* 0x000000241824d210 */ /* 0x001fca0007fde0ff */
[----:B------:R-:W-:Y:S01]  /*34d60*/  @!P5 IMAD.X R37, R31, 0x1, R37, P6 ;  /* 0x000000011f25d824 */ /* 0x000fe200030e0625 */
        /* <DEDUP_REMOVED lines=65> */
[C---:B------:R-:W-:Y:S02]  /*35180*/  LOP3.LUT P5, RZ, R34.reuse, 0x8000000, RZ, 0xc0, !PT ;  /* 0x0800000022ff7812 */ /* 0x040fe400078ac0ff */
[----:B------:R-:W-:Y:S01]  /*35190*/  LOP3.LUT P6, RZ, R34, 0x4000000, RZ, 0xc0, !PT ;  /* 0x0400000022ff7812 */ /* 0x000fe200078cc0ff */
        /* <DEDUP_REMOVED lines=10> */
[----:B------:R-:W-:Y:S02]  /*35240*/  LOP3.LUT P2, RZ, R2, 0x400, RZ, 0xc0, !PT ;  /* 0x0000040002ff7812 */ /* 0x000fe4000784c0ff */
        /* <DEDUP_REMOVED lines=23> */
[----:B------:R0:W-:Y:S04]  /*353c0*/  @!P6 STG.E.U8 desc[UR54][R222.64+0xa1], R36 ;  /* 0x0000a124de00e986 */ /* 0x0001e8000c101136 */
[----:B------:R-:W3:Y:S01]  /*353d0*/  @!P2 LDG.E.U8 R38, desc[UR54][R16.64+0xa0] ;  /* 0x0000a0361026a981 */ /* 0x000ee2000c1e1100 */
[----:B0-----:R-:W0:Y:S02]  /*353e0*/  @!P2 LDC.64 R36, c[0x0][0x5c0] ;  /* 0x00017000ff24ab82 */ /* 0x001e240000000a00 */
[----:B0-----:R-:W-:Y:S02]  /*353f0*/  @!P2 IADD3 R36, P5, R218, R36, RZ ;  /* 0x00000024da24a210 */ /* 0x001fe40007fbe0ff */
[----:B------:R-:W4:Y:S03]  /*35400*/  LDL.LU R218, [R1+0xb00] ;  /* 0x000b000001da7983 */ /* 0x000f260000300800 */
[----:B------:R-:W-:-:S02]  /*35410*/  @!P2 IMAD.X R37, R219, 0x1, R37, P5 ;  /* 0x00000001db25a824 */ /* 0x000fc400028e0625 */
[----:B------:R-:W4:Y:S04]  /*35420*/  LDL.LU R219, [R1+0xafc] ;  /* 0x000afc0001db7983 */ /* 0x000f280000300800 */
        /* <DEDUP_REMOVED lines=9> */
[----:B0-----:R-:W-:Y:S01]  /*354c0*/  PRMT R38, RZ, 0x7610, R38 ;  /* 0x00007610ff267816 */ /* 0x001fe20000000026 */
[----:B------:R-:W0:Y:S05]  /*354d0*/  @!P4 LDC.64 R36, c[0x0][0x5c0] ;  /* 0x00017000ff24cb82 */ /* 0x000e2a0000000a00 */
[----:B------:R-:W3:Y:S01]  /*354e0*/  @!P4 LDG.E.U8 R38, desc[UR54][R16.64+0xa1] ;  /* 0x0000a1361026c981 */ /* 0x000ee2000c1e1100 */
[----:B0-----:R-:W-:-:S03]  /*354f0*/  @!P4 IADD3 R36, P5, R220, R36, RZ ;  /* 0x00000024dc24c210 */ /* 0x001fc60007fbe0ff */
[----:B------:R-:W2:Y:S02]  /*35500*/  LDL.LU R220, [R1+0xaf8] ;  /* 0x000af80001dc7983 */ /* 0x000ea40000300800 */
[----:B------:R-:W-:Y:S01]  /*35510*/  @!P4 IMAD.X R37, R221, 0x1, R37, P5 ;  /* 0x00000001dd25c824 */ /* 0x000fe200028e0625 */
[----:B------:R-:W-:Y:S01]  /*35520*/  LOP3.LUT P5, RZ, R34, 0x2000000, RZ, 0xc0, !PT ;  /* 0x0200000022ff7812 */ /* 0x000fe200078ac0ff */
[----:B------:R-:W2:Y:S01]  /*35530*/  LDL.LU R221, [R1+0xaf4] ;  /* 0x000af40001dd7983 */ /* 0x000ea20000300800 */
[----:B---3--:R-:W-:-:S04]  /*35540*/  LOP3.LUT R38, R38, 0xff, RZ, 0xc0, !PT ;  /* 0x000000ff26267812 */ /* 0x008fc800078ec0ff */
[----:B------:R-:W-:-:S05]  /*35550*/  F2FP.F16.E4M3.UNPACK_B R38, R38 ;  /* 0x00000026ff26723e */ /* 0x000fca00020006ff */
[----:B------:R-:W-:-:S05]  /*35560*/  HADD2.F32 R38, -RZ, R38.H0_H0 ;  /* 0x20000026ff267230 */ /* 0x000fca0000004100 */
[----:B------:R-:W-:-:S04]  /*35570*/  FMUL R38, R38, UR50 ;  /* 0x0000003226267c20 */ /* 0x000fc80008400000 */
[----:B----4-:R-:W-:Y:S01]  /*35580*/  FFMA R38, R158, UR51, R38 ;  /* 0x000000339e267c23 */ /* 0x010fe20008000026 */
[----:B------:R-:W-:Y:S02]  /*35590*/  LOP3.LUT P6, RZ, R34, 0x800000, RZ, 0xc0, !PT ;  /* 0x0080000022ff7812 */ /* 0x000fe400078cc0ff */
        /* <DEDUP_REMOVED lines=15> */
[----:B--2---:R0:W-:Y:S02]  /*35690*/  @!P5 STG.E.U8 desc[UR54][R220.64+0xa8], R36 ;  /* 0x0000a824dc00d986 */ /* 0x0041e4000c101136 */
        /* <DEDUP_REMOVED lines=8> */
[----:B------:R0:W-:Y:S04]  /*35720*/  @!P6 STG.E.U8 desc[UR54][R218.64+0xa9], R36 ;  /* 0x0000a924da00e986 */ /* 0x0001e8000c101136 */
[----:B------:R-:W2:Y:S01]  /*35730*/  @!P2 LDG.E.U8 R38, desc[UR54][R16.64+0xa8] ;  /* 0x0000a8361026a981 */ /* 0x000ea2000c1e1100 */
[----:B0-----:R-:W0:Y:S02]  /*35740*/  @!P2 LDC.64 R36, c[0x0][0x5c0] ;  /* 0x00017000ff24ab82 */ /* 0x001e240000000a00 */
[----:B0-----:R-:W-:Y:S02]  /*35750*/  @!P2 IADD3 R36, P5, R214, R36, RZ ;  /* 0x00000024d624a210 */ /* 0x001fe40007fbe0ff */
[----:B------:R-:W4:Y:S03]  /*35760*/  LDL.LU R214, [R1+0xaf0] ;  /* 0x000af00001d67983 */ /* 0x000f260000300800 */
[----:B------:R-:W-:-:S02]  /*35770*/  @!P2 IMAD.X R37, R215, 0x1, R37, P5 ;  /* 0x00000001d725a824 */ /* 0x000fc400028e0625 */
[----:B------:R-:W4:Y:S04]  /*35780*/  LDL.LU R215, [R1+0xaec] ;  /* 0x000aec0001d77983 */ /* 0x000f280000300800 */
[----:B------:R-:W4:Y:S01]  /*35790*/  LDL.LU R163, [R1+0x8d8] ;  /* 0x0008d80001a37983 */ /* 0x000f220000300800 */
[----:B--2---:R-:W-:-:S04]  /*357a0*/  LOP3.LUT R38, R38, 0xff, RZ, 0xc0, !PT ;  /* 0x000000ff26267812 */ /* 0x004fc800078ec0ff */
[----:B------:R-:W-:-:S05]  /*357b0*/  F2FP.F16.E4M3.UNPACK_B R38, R38 ;  /* 0x00000026ff26723e */ /* 0x000fca00020006ff */
[----:B------:R-:W-:-:S05]  /*357c0*/  HADD2.F32 R38, -RZ, R38.H0_H0 ;  /* 0x20000026ff267230 */ /* 0x000fca0000004100 */
[----:B------:R-:W-:-:S04]  /*357d0*/  FMUL R38, R38, UR50 ;  /* 0x0000003226267c20 */ /* 0x000fc80008400000 */
[----:B---3--:R-:W-:Y:S02]  /*357e0*/  FFMA R38, R158, UR51, R38 ;  /* 0x000000339e267c23 */ /* 0x008fe40008000026 */
        /* <DEDUP_REMOVED lines=191> */
[----:B------:R-:W-:Y:S02]  /*363e0*/  LOP3.LUT P4, RZ, R0, 0x800, RZ, 0xc0, !PT ;  /* 0x0000080000ff7812 */ /* 0x000fe4000788c0ff */
[----:B------:R-:W-:Y:S01]  /*363f0*/  PRMT R39, RZ, 0x7610, R39 ;  /* 0x00007610ff277816 */ /* 0x000fe20000000027 */
        /* <DEDUP_REMOVED lines=26> */
[----:B------:R0:W-:Y:S04]  /*365a0*/  @!P2 STG.E.U8 desc[UR54][R36.64+0xa8], R38 ;  /* 0x0000a8262400a986 */ /* 0x0001e8000c101136 */
[----:B------:R-:W3:Y:S01]  /*365b0*/  @!P4 LDG.E.U8 R39, desc[UR54][R20.64+0xa9] ;  /* 0x0000a9361427c981 */ /* 0x000ee2000c1e1100 */
[----:B0-----:R-:W0:Y:S01]  /*365c0*/  @!P4 LDC.64 R36, c[0x0][0x5c0] ;  /* 0x00017000ff24cb82 */ /* 0x001e220000000a00 */
[----:B------:R-:W-:Y:S02]  /*365d0*/  PRMT R38, RZ, 0x7610, R38 ;  /* 0x00007610ff267816 */ /* 0x000fe40000000026 */
[----:B0-----:R-:W-:Y:S02]  /*365e0*/  @!P4 IADD3 R36, P5, R150, R36, RZ ;  /* 0x000000249624c210 */ /* 0x001fe40007fbe0ff */
[----:B------:R-:W2:Y:S03]  /*365f0*/  LDL.LU R150, [R1+0xaa8] ;  /* 0x000aa80001967983 */ /* 0x000ea60000300800 */
        /* <DEDUP_REMOVED lines=12> */
[----:B------:R0:W-:Y:S04]  /*366c0*/  @!P4 STG.E.U8 desc[UR54][R36.64+0xa9], R39 ;  /* 0x0000a9272400c986 */ /* 0x0001e8000c101136 */
[----:B------:R-:W4:Y:S02]  /*366d0*/  @!P5 LDG.E.U8 R38, desc[UR54][R18.64+0xb0] ;  /* 0x0000b0361226d981 */ /* 0x000f24000c1e1100 */
[----:B0-----:R-:W0:Y:S01]  /*366e0*/  @!P2 LDC.64 R36, c[0x0][0x5c0] ;  /* 0x00017000ff24ab82 */ /* 0x001e220000000a00 */
[----:B----4-:R-:W-:-:S04]  /*366f0*/  LOP3.LUT R38, R38, 0xff, RZ, 0xc0, !PT ;  /* 0x000000ff26267812 */ /* 0x010fc800078ec0ff */
[----:B------:R-:W-:-:S05]  /*36700*/  F2FP.F16.E4M3.UNPACK_B R38, R38 ;  /* 0x00000026ff26723e */ /* 0x000fca00020006ff */
[----:B------:R-:W-:-:S05]  /*36710*/  HADD2.F32 R38, -RZ, R38.H0_H0 ;  /* 0x20000026ff267230 */ /* 0x000fca0000004100 */
[----:B------:R-:W-:-:S04]  /*36720*/  FMUL R38, R38, UR50 ;  /* 0x0000003226267c20 */ /* 0x000fc80008400000 */
[----:B------:R-:W-:Y:S01]  /*36730*/  FFMA R38, R158, UR51, R38 ;  /* 0x000000339e267c23 */ /* 0x000fe20008000026 */
[----:B------:R-:W-:Y:S01]  /*36740*/  LOP3.LUT P4, RZ, R0, 0x40, RZ, 0xc0, !PT ;  /* 0x0000004000ff7812 */ /* 0x000fe2000788c0ff */
[----:B------:R-:W4:Y:S03]  /*36750*/  LDL.LU R158, [R1+0x924] ;  /* 0x00092400019e7983 */ /* 0x000f260000300800 */
[----:B------:R-:W-:Y:S02]  /*36760*/  F2FP.SATFINITE.E4M3.F32.PACK_AB_MERGE_C R49, RZ, R38, RZ ;  /* 0x00000026ff31723e */ /* 0x000fe400048070ff */
[----:B------:R-:W-:-:S03]  /*36770*/  PRMT R38, RZ, 0x7610, R38 ;  /* 0x00007610ff267816 */ /* 0x000fc60000000026 */
[----:B--2---:R-:W-:Y:S04]  /*36780*/  @!P5 STG.E.U8 desc[UR54][R150.64+0xb0], R49 ;  /* 0x0000b0319600d986 */ /* 0x004fe8000c101136 */
[----:B------:R-:W2:Y:S02]  /*36790*/  @!P6 LDG.E.U8 R38, desc[UR54][R18.64+0xb1] ;  /* 0x0000b1361226e981 */ /* 0x000ea4000c1e1100 */
[----:B--2---:R-:W-:-:S04]  /*367a0*/  LOP3.LUT R38, R38, 0xff, RZ, 0xc0, !PT ;  /* 0x000000ff26267812 */ /* 0x004fc800078ec0ff */
[----:B------:R-:W-:-:S05]  /*367b0*/  F2FP.F16.E4M3.UNPACK_B R38, R38 ;  /* 0x00000026ff26723e */ /* 0x000fca00020006ff */
[----:B------:R-:W-:-:S05]  /*367c0*/  HADD2.F32 R38, -RZ, R38.H0_H0 ;  /* 0x20000026ff267230 */ /* 0x000fca0000004100 */
[----:B------:R-:W-:-:S04]  /*367d0*/  FMUL R38, R38, UR50 ;  /* 0x0000003226267c20 */ /* 0x000fc80008400000 */
[----:B------:R-:W-:Y:S01]  /*367e0*/  FFMA R38, R159, UR51, R38 ;  /* 0x000000339f267c23 */ /* 0x000fe20008000026 */
[----:B0-----:R-:W-:Y:S01]  /*367f0*/  @!P2 IADD3 R36, P5, R132, R36, RZ ;  /* 0x000000248424a210 */ /* 0x001fe20007fbe0ff */
[----:B------:R-:W2:Y:S03]  /*36800*/  LDL.LU R159, [R1+0x928] ;  /* 0x00092800019f7983 */ /* 0x000ea60000300800 */
[----:B------:R-:W-:Y:S02]  /*36810*/  F2FP.SATFINITE.E4M3.F32.PACK_AB_MERGE_C R39, RZ, R38, RZ ;  /* 0x00000026ff27723e */ /* 0x000fe400048070ff */
[----:B------:R-:W-:-:S03]  /*36820*/  PRMT R38, RZ, 0x7610, R38 ;  /* 0x00007610ff267816 */ /* 0x000fc60000000026 */
[----:B------:R0:W-:Y:S04]  /*36830*/  @!P6 STG.E.U8 desc[UR54][R144.64+0xb1], R39 ;  /* 0x0000b1279000e986 */ /* 0x0001e8000c101136 */
[----:B------:R-:W3:Y:S01]  /*36840*/  @!P2 LDG.E.U8 R38, desc[UR54][R20.64+0xb0] ;  /* 0x0000b0361426a981 */ /* 0x000ee2000c1e1100 */
        /* <DEDUP_REMOVED lines=8> */
[----:B0-----:R-:W-:Y:S02]  /*368d0*/  F2FP.SATFINITE.E4M3.F32.PACK_AB_MERGE_C R39, RZ, R38, RZ ;  /* 0x00000026ff27723e */ /* 0x001fe400048070ff */
[----:B------:R-:W-:-:S03]  /*368e0*/  PRMT R38, RZ, 0x7610, R38 ;  /* 0x00007610ff267816 */ /* 0x000fc60000000026 */
[----:B------:R0:W-:Y:S04]  /*368f0*/  @!P2 STG.E.U8 desc[UR54][R36.64+0xb0], R39 ;  /* 0x0000b0272400a986 */ /* 0x0001e8000c101136 */
[----:B------:R-:W4:Y:S01]  /*36900*/  @!P4 LDG.E.U8 R38, desc[UR54][R20.64+0xb1] ;  /* 0x0000b1361426c981 */ /* 0x000f22000c1e1100 */
[----:B0-----:R-:W0:Y:S02]  /*36910*/  @!P4 LDC.64 R36, c[0x0][0x5c0] ;  /* 0x00017000ff24cb82 */ /* 0x001e240000000a00 */
[----:B0-----:R-:W-:-:S05]  /*36920*/  @!P4 IADD3 R36, P5, R128, R36, RZ ;  /* 0x000000248024c210 */ /* 0x001fca0007fbe0ff */
[----:B------:R-:W-:Y:S01]  /*36930*/  @!P4 IMAD.X R37, R129, 0x1, R37, P5 ;  /* 0x000000018125c824 */ /* 0x000fe200028e0625 */
[----:B------:R-:W-:Y:S02]  /*36940*/  LOP3.LUT P5, RZ, R34, 0x4, RZ, 0xc0, !PT ;  /* 0x0000000422ff7812 */ /* 0x000fe400078ac0ff */
        /* <DEDUP_REMOVED lines=9> */
[----:B------:R0:W-:Y:S04]  /*369e0*/  @!P4 STG.E.U8 desc[UR54][R36.64+0xb1], R39 ;  /* 0x0000b1272400c986 */ /* 0x0001e8000c101136 */
[----:B------:R-:W2:Y:S01]  /*369f0*/  @!P5 LDG.E.U8 R38, desc[UR54][R18.64+0xb8] ;  /* 0x0000b8361226d981 */ /* 0x000ea2000c1e1100 */
[----:B0-----:R-:W0:Y:S01]  /*36a00*/  @!P2 LDC.64 R36, c[0x0][0x5c0] ;  /* 0x00017000ff24ab82 */ /* 0x001e220000000a00 */
[----:B--2---:R-:W-:-:S04]  /*36a10*/  LOP3.LUT R38, R38, 0xff, RZ, 0xc0, !PT ;  /* 0x000000ff26267812 */ /* 0x004fc800078ec0ff */
[----:B------:R-:W-:-:S05]  /*36a20*/  F2FP.F16.E4M3.UNPACK_B R38, R38 ;  /* 0x00000026ff26723e */ /* 0x000fca00020006ff */
[----:B------:R-:W-:-:S05]  /*36a30*/  HADD2.F32 R38, -RZ, R38.H0_H0 ;  /* 0x20000026ff267230 */ /* 0x000fca0000004100 */
[----:B------:R-:W-:-:S04]  /*36a40*/  FMUL R38, R38, UR50 ;  /* 0x0000003226267c20 */ /* 0x000fc80008400000 */
[----:B------:R-:W-:Y:S01]  /*36a50*/  FFMA R38, R159, UR51, R38 ;  /* 0x000000339f267c23 */ /* 0x000fe20008000026 */
[----:B------:R-:W-:Y:S01]  /*36a60*/  LOP3.LUT P4, RZ, R0, 0x4, RZ, 0xc0, !PT ;  /* 0x0000000400ff7812 */ /* 0x000fe2000788c0ff */
[----:B------:R-:W2:Y:S03]  /*36a70*/  LDL.LU R159, [R1+0x934] ;  /* 0x00093400019f7983 */ /* 0x000ea60000300800 */
[----:B------:R-:W-:Y:S02]  /*36a80*/  F2FP.SATFINITE.E4M3.F32.PACK_AB_MERGE_C R49, RZ, R38, RZ ;  /* 0x00000026ff31723e */ /* 0x000fe400048070ff */
[----:B------:R-:W-:-:S03]  /*36a90*/  PRMT R38, RZ, 0x7610, R38 ;  /* 0x00007610ff267816 */ /* 0x000fc60000000026 */
[----:B------:R-:W-:Y:S04]  /*36aa0*/  @!P5 STG.E.U8 desc[UR54][R146.64+0xb8], R49 ;  /* 0x0000b8319200d986 */ /* 0x000fe8000c101136 */
[----:B------:R-:W3:Y:S02]  /*36ab0*/  @!P6 LDG.E.U8 R38, desc[UR54][R18.64+0xb9] ;  /* 0x0000b9361226e981 */ /* 0x000ee4000c1e1100 */
[----:B---3--:R-:W-:-:S04]  /*36ac0*/  LOP3.LUT R38, R38, 0xff, RZ, 0xc0, !PT ;  /* 0x000000ff26267812 */ /* 0x008fc800078ec0ff */
[----:B------:R-:W-:-:S05]  /*36ad0*/  F2FP.F16.E4M3.UNPACK_B R38, R38 ;  /* 0x00000026ff26723e */ /* 0x000fca00020006ff */
[----:B------:R-:W-:-:S05]  /*36ae0*/  HADD2.F32 R38, -RZ, R38.H0_H0 ;  /* 0x20000026ff267230 */ /* 0x000fca0000004100 */
[----:B------:R-:W-:-:S04]  /*36af0*/  FMUL R38, R38, UR50 ;  /* 0x0000003226267c20 */ /* 0x000fc80008400000 */
[----:B------:R-:W-:-:S05]  /*36b00*/  FFMA R38, R163, UR51, R38 ;  /* 0x00000033a3267c23 */ /* 0x000fca0008000026 */
[----:B------:R-:W-:Y:S02]  /*36b10*/  F2FP.SATFINITE.E4M3.F32.PACK_AB_MERGE_C R39, RZ, R38, RZ ;  /* 0x00000026ff27723e */ /* 0x000fe400048070ff */
[----:B------:R-:W-:-:S03]  /*36b20*/  PRMT R38, RZ, 0x7610, R38 ;  /* 0x00007610ff267816 */ /* 0x000fc60000000026 */
[----:B------:R1:W-:Y:S04]  /*36b30*/  @!P6 STG.E.U8 desc[UR54][R140.64+0xb9], R39 ;  /* 0x0000b9278c00e986 */ /* 0x0003e8000c101136 */
[----:B------:R-:W3:Y:S01]  /*36b40*/  @!P2 LDG.E.U8 R38, desc[UR54][R20.64+0xb8] ;  /* 0x0000b8361426a981 */ /* 0x000ee2000c1e1100 */
[----:B0-----:R-:W-:-:S05]  /*36b50*/  @!P2 IADD3 R36, P5, R126, R36, RZ ;  /* 0x000000247e24a210 */ /* 0x001fca0007fbe0ff */
[----:B------:R-:W-:Y:S01]  /*36b60*/  @!P2 IMAD.X R37, R127, 0x1, R37, P5 ;  /* 0x000000017f25a824 */ /* 0x000fe200028e0625 */
[----:B---3--:R-:W-:-:S04]  /*36b70*/  LOP3.LUT R38, R38, 0xff, RZ, 0xc0, !PT ;  /* 0x000000ff26267812 */ /* 0x008fc800078ec0ff */
[----:B------:R-:W-:-:S05]  /*36b80*/  F2FP.F16.E4M3.UNPACK_B R38, R38 ;  /* 0x00000026ff26723e */ /* 0x000fca00020006ff */
[----:B------:R-:W-:-:S05]  /*36b90*/  HADD2.F32 R38, -RZ, R38.H0_H0 ;  /* 0x20000026ff267230 */ /* 0x000fca0000004100 */
[----:B------:R-:W-:-:S04]  /*36ba0*/  FMUL R38, R38, UR50 ;  /* 0x0000003226267c20 */ /* 0x000fc80008400000 */
[----:B----4-:R-:W-:Y:S02]  /*36bb0*/  FFMA R38, R158, UR51, R38 ;  /* 0x000000339e267c23 */ /* 0x010fe40008000026 */
[----:B------:R-:W3:Y:S03]  /*36bc0*/  LDL.LU R158, [R1+0x938] ;  /* 0x00093800019e7983 */ /* 0x000ee60000300800 */
[----:B-1----:R-:W-:Y:S02]  /*36bd0*/  F2FP.SATFINITE.E4M3.F32.PACK_AB_MERGE_C R39, RZ, R38, RZ ;  /* 0x00000026ff27723e */ /* 0x002fe400048070ff */
[----:B------:R-:W-:-:S03]  /*36be0*/  PRMT R38, RZ, 0x7610, R38 ;  /* 0x00007610ff267816 */ /* 0x000fc60000000026 */
[----:B------:R0:W-:Y:S04]  /*36bf0*/  @!P2 STG.E.U8 desc[UR54][R36.64+0xb8], R39 ;  /* 0x0000b8272400a986 */ /* 0x0001e8000c101136 */
[----:B------:R-:W4:Y:S01]  /*36c00*/  @!P4 LDG.E.U8 R38, desc[UR54][R20.64+0xb9] ;  /* 0x0000b9361426c981 */ /* 0x000f22000c1e1100 */
[----:B0-----:R-:W0:Y:S02]  /*36c10*/  @!P4 LDC.64 R36, c[0x0][0x5c0] ;  /* 0x00017000ff24cb82 */ /* 0x001e240000000a00 */
[----:B0-----:R-:W-:-:S05]  /*36c20*/  @!P4 IADD3 R36, P5, R122, R36, RZ ;  /* 0x000000247a24c210 */ /* 0x001fca0007fbe0ff */
[----:B------:R-:W-:Y:S01]  /*36c30*/  @!P4 IMAD.X R37, R123, 0x1, R37, P5 ;  /* 0x000000017b25c824 */ /* 0x000fe200028e0625 */
[----:B------:R-:W-:-:S13]  /*36c40*/  ISETP.LT.OR P5, PT, R30, 0xa1, !P0 ;  /* 0x000000a11e00780c */ /* 0x000fda00047a1670 */
[----:B------:R-:W-:Y:S01]  /*36c50*/  @!P5 IMAD.MOV.U32 R39, RZ, RZ, R31 ;  /* 0x000000ffff27d224 */ /* 0x000fe200078e001f */
[----:B----4-:R-:W-:-:S04]  /*36c60*/  LOP3.LUT R38, R38, 0xff, RZ, 0xc0, !PT ;  /* 0x000000ff26267812 */ /* 0x010fc800078ec0ff */
[----:B------:R-:W-:-:S05]  /*36c70*/  F2FP.F16.E4M3.UNPACK_B R38, R38 ;  /* 0x00000026ff26723e */ /* 0x000fca00020006ff */
[----:B------:R-:W-:-:S05]  /*36c80*/  HADD2.F32 R38, -RZ, R38.H0_H0 ;  /* 0x20000026ff267230 */ /* 0x000fca0000004100 */
[----:B------:R-:W-:-:S04]  /*36c90*/  FMUL R38, R38, UR50 ;  /* 0x0000003226267c20 */ /* 0x000fc80008400000 */
[----:B--2---:R-:W-:Y:S01]  /*36ca0*/  FFMA R38, R159, UR51, R38 ;  /* 0x000000339f267c23 */ /* 0x004fe20008000026 */
[----:B------:R-:W-:Y:S01]  /*36cb0*/  @!P5 IMAD R48, R11, 0x180, RZ ;  /* 0x000001800b30d824 */ /* 0x000fe200078e02ff */
[----:B------:R-:W2:Y:S01]  /*36cc0*/  LDL.LU R159, [R1+0x93c] ;  /* 0x00093c00019f7983 */ /* 0x000ea20000300800 */
[----:B------:R-:W-:-:S03]  /*36cd0*/  LOP3.LUT P2, RZ, R3, 0x10000, RZ, 0xc0, !PT ;  /* 0x0001000003ff7812 */ /* 0x000fc6000784c0ff */
[----:B------:R-:W4:Y:S01]  /*36ce0*/  LDL.LU R165, [R1+0x940] ;  /* 0x0009400001a57983 */ /* 0x000f220000300800 */
[----:B------:R-:W-:-:S03]  /*36cf0*/  F2FP.SATFINITE.E4M3.F32.PACK_AB_MERGE_C R49, RZ, R38, RZ ;  /* 0x00000026ff31723e */ /* 0x000fc600048070ff */
[----:B------:R-:W4:Y:S04]  /*36d00*/  LDL.LU.64 R166, [R1+0x130] ;  /* 0x0001300001a67983 */ /* 0x000f280000300a00 */
[----:B------:R0:W-:Y:S02]  /*36d10*/  @!P4 STG.E.U8 desc[UR54][R36.64+0xb9], R49 ;  /* 0x0000b9312400c986 */ /* 0x0001e4000c101136 */
[----:B0-----:R-:W0:Y:S01]  /*36d20*/  @!P5 LDC.64 R36, c[0x0][0x5c0] ;  /* 0x00017000ff24db82 */ /* 0x001e220000000a00 */
[----:B------:R-:W-:-:S04]  /*36d30*/  @!P5 IMAD.MOV.U32 R38, RZ, RZ, R24 ;  /* 0x000000ffff26d224 */ /* 0x000fc800078e0018 */
        /* <DEDUP_REMOVED lines=31> */
[----:B------:R-:W-:Y:S02]  /*36f30*/  F2FP.SATFINITE.E4M3.F32.PACK_AB_MERGE_C R39, RZ, R38, RZ ;  /* 0x00000026ff27723e */ /* 0x000fe400048070ff */
[----:B------:R-:W-:-:S03]  /*36f40*/  PRMT R38, RZ, 0x7610, R38 ;  /* 0x00007610ff267816 */ /* 0x000fc60000000026 */
[----:B------:R0:W-:Y:S04]  /*36f50*/  @!P5 STG.E.U8 desc[UR54][R36.64+0xa1], R39 ;  /* 0x0000a1272400d986 */ /* 0x0001e8000c101136 */
[----:B------:R-:W4:Y:S02]  /*36f60*/  @!P2 LDG.E.U8 R38, desc[UR54][R28.64+0xa0] ;  /* 0x0000a0361c26a981 */ /* 0x000f24000c1e1100 */
[----:B----4-:R-:W-:-:S04]  /*36f70*/  LOP3.LUT R38, R38, 0xff, RZ, 0xc0, !PT ;  /* 0x000000ff26267812 */ /* 0x010fc800078ec0ff */
[----:B------:R-:W-:-:S05]  /*36f80*/  F2FP.F16.E4M3.UNPACK_B R38, R38 ;  /* 0x00000026ff26723e */ /* 0x000fca00020006ff */
[----:B------:R-:W-:-:S05]  /*36f90*/  HADD2.F32 R38, -RZ, R38.H0_H0 ;  /* 0x20000026ff267230 */ /* 0x000fca0000004100 */
[----:B------:R-:W-:-:S04]  /*36fa0*/  FMUL R38, R38, UR50 ;  /* 0x0000003226267c20 */ /* 0x000fc80008400000 */
[----:B------:R-:W-:-:S05]  /*36fb0*/  FFMA R38, R165, UR51, R38 ;  /* 0x00000033a5267c23 */ /* 0x000fca0008000026 */
[----:B------:R-:W-:Y:S02]  /*36fc0*/  F2FP.SATFINITE.E4M3.F32.PACK_AB_MERGE_C R48, RZ, R38, RZ ;  /* 0x00000026ff30723e */ /* 0x000fe400048070ff */
[----:B------:R-:W-:-:S03]  /*36fd0*/  PRMT R38, RZ, 0x7610, R38 ;  /* 0x00007610ff267816 */ /* 0x000fc60000000026 */
[----:B------:R1:W-:Y:S04]  /*36fe0*/  @!P2 STG.E.U8 desc[UR54][R166.64+0xa0], R48 ;  /* 0x0000a030a600a986 */ /* 0x0003e8000c101136 */
[----:B------:R-:W4:Y:S01]  /*36ff0*/  @!P4 LDG.E.U8 R38, desc[UR54][R28.64+0xa1] ;  /* 0x0000a1361c26c981 */ /* 0x000f22000c1e1100 */
[----:B------:R-:W-:-:S13]  /*37000*/  ISETP.LT.OR P5, PT, R30, 0xa9, !P0 ;  /* 0x000000a91e00780c */ /* 0x000fda00047a1670 */
[----:B0-----:R-:W0:Y:S01]  /*37010*/  @!P5 LDC.64 R36, c[0x0][0x5c0] ;  /* 0x00017000ff24db82 */ /* 0x001e220000000a00 */
[----:B------:R-:W-:Y:S01]  /*37020*/  @!P5 IMAD.MOV.U32 R39, RZ, RZ, R31 ;  /* 0x000000ffff27d224 */ /* 0x000fe200078e001f */
[----:B----4-:R-:W-:-:S04]  /*37030*/  LOP3.LUT R38, R38, 0xff, RZ, 0xc0, !PT ;  /* 0x000000ff26267812 */ /* 0x010fc800078ec0ff */
[----:B------:R-:W-:-:S05]  /*37040*/  F2FP.F16.E4M3.UNPACK_B R38, R38 ;  /* 0x00000026ff26723e */ /* 0x000fca00020006ff */
[----:B------:R-:W-:-:S05]  /*37050*/  HADD2.F32 R38, -RZ, R38.H0_H0 ;  /* 0x20000026ff267230 */ /* 0x000fca0000004100 */
[----:B------:R-:W-:-:S04]  /*37060*/  FMUL R38, R38, UR50 ;  /* 0x0000003226267c20 */ /* 0x000fc80008400000 */
[----:B---3--:R-:W-:Y:S01]  /*37070*/  FFMA R38, R158, UR51, R38 ;  /* 0x000000339e267c23 */ /* 0x008fe20008000026 */
[----:B-1----:R-:W-:Y:S01]  /*37080*/  @!P5 IMAD R48, R11, 0x180, RZ ;  /* 0x000001800b30d824 */ /* 0x002fe200078e02ff */
[----:B------:R-:W3:Y:S01]  /*37090*/  LDL.LU R158, [R1+0x94c] ;  /* 0x00094c00019e7983 */ /* 0x000ee20000300800 */
[----:B------:R-:W-:-:S03]  /*370a0*/  LOP3.LUT P2, RZ, R3, 0x800, RZ, 0xc0, !PT ;  /* 0x0000080003ff7812 */ /* 0x000fc6000784c0ff */
[----:B------:R-:W4:Y:S01]  /*370b0*/  LDL.LU R165, [R1+0x950] ;  /* 0x0009500001a57983 */ /* 0x000f220000300800 */
[----:B------:R-:W-:Y:S01]  /*370c0*/  F2FP.SATFINITE.E4M3.F32.PACK_AB_MERGE_C R49, RZ, R38, RZ ;  /* 0x00000026ff31723e */ /* 0x000fe200048070ff */
[----:B------:R-:W-:Y:S02]  /*370d0*/  @!P5 IMAD.MOV.U32 R38, RZ, RZ, R24 ;  /* 0x000000ffff26d224 */ /* 0x000fe400078e0018 */
[----:B------:R-:W4:Y:S02]  /*370e0*/  LDL.LU.64 R166, [R1+0x120] ;  /* 0x0001200001a67983 */ /* 0x000f240000300a00 */
[----:B------:R-:W-:-:S03]  /*370f0*/  @!P5 IMAD.WIDE.U32 R38, R10, 0x180, R38 ;  /* 0x000001800a26d825 */ /* 0x000fc600078e0026 */
[----:B0-----:R-:W-:Y:S02]  /*37100*/  @!P5 IADD3 R36, P6, R38, R36, RZ ;  /* 0x000000242624d210 */ /* 0x001fe40007fde0ff */
[----:B------:R-:W-:Y:S01]  /*37110*/  PRMT R38, RZ, 0x7610, R38 ;  /* 0x00007610ff267816 */ /* 0x000fe20000000026 */
[----:B------:R0:W-:Y:S05]  /*37120*/  @!P4 STG.E.U8 desc[UR54][R162.64+0xa1], R49 ;  /* 0x0000a131a200c986 */ /* 0x0001ea000c101136 */
[----:B------:R-:W2:Y:S01]  /*37130*/  @!P5 LDG.E.U8 R38, desc[UR54][R22.64+0xa8] ;  /* 0x0000a8361626d981 */ /* 0x000ea2000c1e1100 */
[----:B------:R-:W-:Y:S02]  /*37140*/  @!P5 IADD3.X R37, R37, R39, R48, P6, !PT ;  /* 0x000000272525d210 */ /* 0x000fe400037fe430 */
[----:B--2---:R-:W-:-:S04]  /*37150*/  LOP3.LUT R38, R38, 0xff, RZ, 0xc0, !PT ;  /* 0x000000ff26267812 */ /* 0x004fc800078ec0ff */
[----:B------:R-:W-:-:S05]  /*37160*/  F2FP.F16.E4M3.UNPACK_B R38, R38 ;  /* 0x00000026ff26723e */ /* 0x000fca00020006ff */
[----:B------:R-:W-:-:S05]  /*37170*/  HADD2.F32 R38, -RZ, R38.H0_H0 ;  /* 0x20000026ff267230 */ /* 0x000fca0000004100 */
[----:B------:R-:W-:-:S04]  /*37180*/  FMUL R38, R38, UR50 ;  /* 0x0000003226267c20 */ /* 0x000fc80008400000 */
[----:B------:R-:W-:Y:S01]  /*37190*/  FFMA R38, R159, UR51, R38 ;  /* 0x000000339f267c23 */ /* 0x000fe20008000026 */
[----:B------:R-:W-:Y:S01]  /*371a0*/  LOP3.LUT P4, RZ, R3, 0x200, RZ, 0xc0, !PT ;  /* 0x0000020003ff7812 */ /* 0x000fe2000788c0ff */
[----:B------:R-:W2:Y:S04]  /*371b0*/  LDL.LU R159, [R1+0x954] ;  /* 0x00095400019f7983 */ /* 0x000ea80000300800 */
[----:B0-----:R-:W2:Y:S01]  /*371c0*/  LDL.LU.64 R162, [R1+0x118] ;  /* 0x0001180001a27983 */ /* 0x001ea20000300a00 */
        /* <DEDUP_REMOVED lines=38> */
[----:B--2---:R-:W-:Y:S01]  /*37430*/  FFMA R38, R159, UR51, R38 ;  /* 0x000000339f267c23 */ /* 0x004fe20008000026 */
[----:B-1----:R-:W-:Y:S01]  /*37440*/  @!P5 IMAD R48, R11, 0x180, RZ ;  /* 0x000001800b30d824 */ /* 0x002fe200078e02ff */
[----:B------:R-:W2:Y:S01]  /*37450*/  LDL.LU R159, [R1+0x95c] ;  /* 0x00095c00019f7983 */ /* 0x000ea20000300800 */
        /* <DEDUP_REMOVED lines=18> */
[----:B0-----:R-:W3:Y:S01]  /*37580*/  LDL.LU.64 R162, [R1+0x108] ;  /* 0x0001080001a27983 */ /* 0x001ee20000300a00 */
        /* <DEDUP_REMOVED lines=29> */
[----:B------:R-:W-:Y:S04]  /*37760*/  @!P2 STG.E.U8 desc[UR54][R166.64+0xb0], R48 ;  /* 0x0000b030a600a986 */ /* 0x000fe8000c101136 */
[----:B------:R-:W4:Y:S01]  /*37770*/  @!P4 LDG.E.U8 R38, desc[UR54][R28.64+0xb1] ;  /* 0x0000b1361c26c981 */ /* 0x000f22000c1e1100 */
[----:B------:R-:W-:-:S13]  /*37780*/  ISETP.LT.OR P5, PT, R30, 0xb9, !P0 ;  /* 0x000000b91e00780c */ /* 0x000fda00047a1670 */
[----:B0-----:R-:W0:Y:S01]  /*37790*/  @!P5 LDC.64 R36, c[0x0][0x5c0] ;  /* 0x00017000ff24db82 */ /* 0x001e220000000a00 */
[----:B------:R-:W-:Y:S01]  /*377a0*/  @!P5 IMAD.MOV.U32 R39, RZ, RZ, R31 ;  /* 0x000000ffff27d224 */ /* 0x000fe200078e001f */
[----:B------:R-:W-:Y:S02]  /*377b0*/  LOP3.LUT P2, RZ, R33, 0x40000000, RZ, 0xc0, !PT ;  /* 0x4000000021ff7812 */ /* 0x000fe4000784c0ff */
[----:B----4-:R-:W-:-:S04]  /*377c0*/  LOP3.LUT R38, R38, 0xff, RZ, 0xc0, !PT ;  /* 0x000000ff26267812 */ /* 0x010fc800078ec0ff */
[----:B------:R-:W-:-:S05]  /*377d0*/  F2FP.F16.E4M3.UNPACK_B R38, R38 ;  /* 0x00000026ff26723e */ /* 0x000fca00020006ff */
[----:B------:R-:W-:-:S05]  /*377e0*/  HADD2.F32 R38, -RZ, R38.H0_H0 ;  /* 0x20000026ff267230 */ /* 0x000fca0000004100 */
[----:B------:R-:W-:-:S04]  /*377f0*/  FMUL R38, R38, UR50 ;  /* 0x0000003226267c20 */ /* 0x000fc80008400000 */
[----:B---3--:R-:W-:Y:S02]  /*37800*/  FFMA R38, R158, UR51, R38 ;  /* 0x000000339e267c23 */ /* 0x008fe40008000026 */
[----:B------:R-:W3:Y:S04]  /*37810*/  LDL.LU R158, [R1+0x96c] ;  /* 0x00096c00019e7983 */ /* 0x000ee80000300800 */
[----:B------:R-:W4:Y:S01]  /*37820*/  LDL.LU R165, [R1+0x970] ;  /* 0x0009700001a57983 */ /* 0x000f220000300800 */
[----:B------:R-:W-:Y:S01]  /*37830*/  F2FP.SATFINITE.E4M3.F32.PACK_AB_MERGE_C R49, RZ, R38, RZ ;  /* 0x00000026ff31723e */ /* 0x000fe200048070ff */
[----:B------:R-:W-:-:S04]  /*37840*/  @!P5 IMAD.MOV.U32 R38, RZ, RZ, R24 ;  /* 0x000000ffff26d224 */ /* 0x000fc800078e0018 */
[----:B------:R-:W-:Y:S01]  /*37850*/  @!P5 IMAD.WIDE.U32 R38, R10, 0x180, R38 ;  /* 0x000001800a26d825 */ /* 0x000fe200078e0026 */
[----:B------:R1:W-:Y:S01]  /*37860*/  @!P4 STG.E.U8 desc[UR54][R162.64+0xb1], R49 ;  /* 0x0000b131a200c986 */ /* 0x0003e2000c101136 */
[----:B------:R-:W-:Y:S02]  /*37870*/  LOP3.LUT P4, RZ, R33, 0x8000000, RZ, 0xc0, !PT ;  /* 0x0800000021ff7812 */ /* 0x000fe4000788c0ff */
[----:B------:R-:W-:Y:S01]  /*37880*/  @!P5 IMAD R33, R11, 0x180, RZ ;  /* 0x000001800b21d824 */ /* 0x000fe200078e02ff */
[----:B0-----:R-:W-:-:S04]  /*37890*/  @!P5 IADD3 R36, P6, R38, R36, RZ ;  /* 0x000000242624d210 */ /* 0x001fc80007fde0ff */
[--C-:B------:R-:W-:Y:S02]  /*378a0*/  @!P5 IADD3.X R37, R37, R39, R33.reuse, P6, !PT ;  /* 0x000000272525d210 */ /* 0x100fe400037fe421 */
[----:B------:R-:W-:Y:S01]  /*378b0*/  PRMT R33, RZ, 0x7610, R33 ;  /* 0x00007610ff217816 */ /* 0x000fe20000000021 */
[----:B-1----:R-:W4:Y:S05]  /*378c0*/  LDL.LU.64 R162, [R1+0x100] ;  /* 0x0001000001a27983 */ /* 0x002f2a0000300a00 */
[----:B------:R-:W2:Y:S02]  /*378d0*/  @!P5 LDG.E.U8 R33, desc[UR54][R22.64+0xb8] ;  /* 0x0000b8361621d981 */ /* 0x000ea4000c1e1100 */
[----:B--2---:R-:W-:-:S04]  /*378e0*/  LOP3.LUT R33, R33, 0xff, RZ, 0xc0, !PT ;  /* 0x000000ff21217812 */ /* 0x004fc800078ec0ff */
[----:B------:R-:W-:-:S05]  /*378f0*/  F2FP.F16.E4M3.UNPACK_B R33, R33 ;  /* 0x00000021ff21723e */ /* 0x000fca00020006ff */
[----:B------:R-:W-:-:S05]  /*37900*/  HADD2.F32 R33, -RZ, R33.H0_H0 ;  /* 0x20000021ff217230 */ /* 0x000fca0000004100 */
[----:B------:R-:W-:-:S04]  /*37910*/  FMUL R33, R33, UR50 ;  /* 0x0000003221217c20 */ /* 0x000fc80008400000 */
[----:B------:R-:W-:Y:S02]  /*37920*/  FFMA R33, R159, UR51, R33 ;  /* 0x000000339f217c23 */ /* 0x000fe40008000021 */
[----:B------:R-:W2:Y:S04]  /*37930*/  LDL.LU R159, [R1+0x974] ;  /* 0x00097400019f7983 */ /* 0x000ea80000300800 */
[----:B------:R-:W2:Y:S01]  /*37940*/  LDL.LU.64 R166, [R1+0xf8] ;  /* 0x0000f80001a67983 */ /* 0x000ea20000300a00 */
        /* <DEDUP_REMOVED lines=11> */
[----:B------:R-:W3:Y:S02]  /*37a00*/  @!P5 LDG.E.U8 R33, desc[UR54][R22.64+0xb9] ;  /* 0x0000b9361621d981 */ /* 0x000ee4000c1e1100 */
        /* <DEDUP_REMOVED lines=8> */
[----:B------:R-:W-:Y:S04]  /*37a90*/  @!P5 STG.E.U8 desc[UR54][R36.64+0xb9], R39 ;  /* 0x0000b9272400d986 */ /* 0x000fe8000c101136 */
        /* <DEDUP_REMOVED lines=10> */
[----:B------:R-:W-:-:S03]  /*37b40*/  ISETP.LT.OR P5, PT, R30, 0xc1, !P3 ;  /* 0x000000c11e00780c */ /* 0x000fc60005fa1670 */
[----:B0-----:R-:W3:Y:S10]  /*37b50*/  LDL.LU R163, [R1+0x97c] ;  /* 0x00097c0001a37983 */ /* 0x001ef40000300800 */
[----:B------:R-:W0:Y:S01]  /*37b60*/  @!P5 LDC.64 R36, c[0x0][0x5c0] ;  /* 0x00017000ff24db82 */ /* 0x000e220000000a00 */
[----:B----4-:R-:W-:-:S04]  /*37b70*/  LOP3.LUT R33, R33, 0xff, RZ, 0xc0, !PT ;  /* 0x000000ff21217812 */ /* 0x010fc800078ec0ff */
[----:B------:R-:W-:-:S05]  /*37b80*/  F2FP.F16.E4M3.UNPACK_B R33, R33 ;  /* 0x00000021ff21723e */ /* 0x000fca00020006ff */
[----:B------:R-:W-:-:S05]  /*37b90*/  HADD2.F32 R33, -RZ, R33.H0_H0 ;  /* 0x20000021ff217230 */ /* 0x000fca0000004100 */
[----:B------:R-:W-:-:S04]  /*37ba0*/  FMUL R33, R33, UR50 ;  /* 0x0000003221217c20 */ /* 0x000fc80008400000 */
[----:B--2---:R-:W-:Y:S01]  /*37bb0*/  FFMA R33, R159, UR51, R33 ;  /* 0x000000339f217c23 */ /* 0x004fe20008000021 */
[----:B0-----:R-:W-:Y:S02]  /*37bc0*/  @!P5 IADD3 R36, P6, R24, R36, RZ ;  /* 0x000000241824d210 */ /* 0x001fe40007fde0ff */
[----:B------:R-:W-:Y:S01]  /*37bd0*/  LOP3.LUT P2, RZ, R34, 0x20000, RZ, 0xc0, !PT ;  /* 0x0002000022ff7812 */ /* 0x000fe2000784c0ff */
[----:B------:R-:W2:Y:S01]  /*37be0*/  LDL.LU R159, [R1+0x980] ;  /* 0x00098000019f7983 */ /* 0x000ea20000300800 */
[----:B------:R-:W-:Y:S02]  /*37bf0*/  F2FP.SATFINITE.E4M3.F32.PACK_AB_MERGE_C R39, RZ, R33, RZ ;  /* 0x00000021ff27723e */ /* 0x000fe400048070ff */
[----:B------:R-:W-:-:S03]  /*37c00*/  PRMT R33, RZ, 0x7610, R33 ;  /* 0x00007610ff217816 */ /* 0x000fc60000000021 */
[----:B------:R0:W-:Y:S04]  /*37c10*/  @!P4 STG.E.U8 desc[UR54][R166.64+0xb9], R39 ;  /* 0x0000b927a600c986 */ /* 0x0001e8000c101136 */
[----:B------:R-:W4:Y:S01]  /*37c20*/  @!P5 LDG.E.U8 R33, desc[UR54][R26.64+0xc0] ;  /* 0x0000c0361a21d981 */ /* 0x000f22000c1e1100 */
        /* <DEDUP_REMOVED lines=8> */
[----:B0-----:R-:W-:-:S05]  /*37cb0*/  F2FP.SATFINITE.E4M3.F32.PACK_AB_MERGE_C R39, RZ, R33, RZ ;  /* 0x00000021ff27723e */ /* 0x001fca00048070ff */
[----:B------:R0:W-:Y:S01]  /*37cc0*/  @!P5 STG.E.U8 desc[UR54][R36.64+0xc0], R39 ;  /* 0x0000c0272400d986 */ /* 0x0001e2000c101136 */
[----:B------:R-:W-:Y:S02]  /*37cd0*/  ISETP.LT.OR P5, PT, R30, 0xc2, !P3 ;  /* 0x000000c21e00780c */ /* 0x000fe40005fa1670 */
[----:B------:R-:W-:-:S11]  /*37ce0*/  PRMT R33, RZ, 0x7610, R33 ;  /* 0x00007610ff217816 */ /* 0x000fd60000000021 */
        /* <DEDUP_REMOVED lines=10> */
[----:B------:R-:W-:Y:S02]  /*37d90*/  F2FP.SATFINITE.E4M3.F32.PACK_AB_MERGE_C R39, RZ, R33, RZ ;  /* 0x00000021ff27723e */ /* 0x000fe400048070ff */
[----:B------:R-:W-:-:S03]  /*37da0*/  PRMT R33, RZ, 0x7610, R33 ;  /* 0x00007610ff217816 */ /* 0x000fc60000000021 */
[----:B------:R0:W-:Y:S04]  /*37db0*/  @!P5 STG.E.U8 desc[UR54][R36.64+0xc1], R39 ;  /* 0x0000c1272400d986 */ /* 0x0001e8000c101136 */
[----:B------:R-:W2:Y:S02]  /*37dc0*/  @!P2 LDG.E.U8 R33, desc[UR54][R12.64+0xc0] ;  /* 0x0000c0360c21a981 */ /* 0x000ea4000c1e1100 */
[----:B--2---:R-:W-:-:S04]  /*37dd0*/  LOP3.LUT R33, R33, 0xff, RZ, 0xc0, !PT ;  /* 0x000000ff21217812 */ /* 0x004fc800078ec0ff */
[----:B------:R-:W-:-:S05]  /*37de0*/  F2FP.F16.E4M3.UNPACK_B R33, R33 ;  /* 0x00000021ff21723e */ /* 0x000fca00020006ff */
[----:B------:R-:W-:-:S05]  /*37df0*/  HADD2.F32 R33, -RZ, R33.H0_H0 ;  /* 0x20000021ff217230 */ /* 0x000fca0000004100 */
[----:B------:R-:W-:-:S04]  /*37e00*/  FMUL R33, R33, UR50 ;  /* 0x0000003221217c20 */ /* 0x000fc80008400000 */
[----:B------:R-:W-:Y:S01]  /*37e10*/  FFMA R33, R159, UR51, R33 ;  /* 0x000000339f217c23 */ /* 0x000fe20008000021 */
[----:B------:R-:W-:Y:S01]  /*37e20*/  ISETP.LT.OR P5, PT, R30, 0xc9, !P3 ;  /* 0x000000c91e00780c */ /* 0x000fe20005fa1670 */
[----:B------:R-:W2:Y:S03]  /*37e30*/  LDL.LU R159, [R1+0x98c] ;  /* 0x00098c00019f7983 */ /* 0x000ea60000300800 */
[----:B------:R-:W-:Y:S02]  /*37e40*/  F2FP.SATFINITE.E4M3.F32.PACK_AB_MERGE_C R49, RZ, R33, RZ ;  /* 0x00000021ff31723e */ /* 0x000fe400048070ff */
[----:B------:R-:W-:-:S03]  /*37e50*/  PRMT R33, RZ, 0x7610, R33 ;  /* 0x00007610ff217816 */ /* 0x000fc60000000021 */
[----:B------:R-:W-:Y:S04]  /*37e60*/  @!P2 STG.E.U8 desc[UR54][R152.64+0xc0], R49 ;  /* 0x0000c0319800a986 */ /* 0x000fe8000c101136 */
[----:B------:R-:W3:Y:S01]  /*37e70*/  @!P4 LDG.E.U8 R33, desc[UR54][R12.64+0xc1] ;  /* 0x0000c1360c21c981 */ /* 0x000ee2000c1e1100 */
[----:B0-----:R-:W0:Y:S01]  /*37e80*/  @!P5 LDC.64 R36, c[0x0][0x5c0] ;  /* 0x00017000ff24db82 */ /* 0x001e220000000a00 */
[----:B---3--:R-:W-:-:S04]  /*37e90*/  LOP3.LUT R33, R33, 0xff, RZ, 0xc0, !PT ;  /* 0x000000ff21217812 */ /* 0x008fc800078ec0ff */
[----:B------:R-:W-:-:S05]  /*37ea0*/  F2FP.F16.E4M3.UNPACK_B R33, R33 ;  /* 0x00000021ff21723e */ /* 0x000fca00020006ff */
[----:B------:R-:W-:-:S05]  /*37eb0*/  HADD2.F32 R33, -RZ, R33.H0_H0 ;  /* 0x20000021ff217230 */ /* 0x000fca0000004100 */
[----:B------:R-:W-:-:S04]  /*37ec0*/  FMUL R33, R33, UR50 ;  /* 0x0000003221217c20 */ /* 0x000fc80008400000 */
[----:B------:R-:W-:Y:S01]  /*37ed0*/  FFMA R33, R158, UR51, R33 ;  /* 0x000000339e217c23 */ /* 0x000fe20008000021 */
[----:B0-----:R-:W-:Y:S02]  /*37ee0*/  @!P5 IADD3 R36, P6, R24, R36, RZ ;  /* 0x000000241824d210 */ /* 0x001fe40007fde0ff */
[----:B------:R-:W-:Y:S01]  /*37ef0*/  LOP3.LUT P2, RZ, R34, 0x8000, RZ, 0xc0, !PT ;  /* 0x0000800022ff7812 */ /* 0x000fe2000784c0ff */
[----:B------:R-:W3:Y:S01]  /*37f00*/  LDL.LU R158, [R1+0x990] ;  /* 0x00099000019e7983 */ /* 0x000ee20000300800 */
        /* <DEDUP_REMOVED lines=12> */
[----:B0-----:R-:W-:-:S05]  /*37fd0*/  F2FP.SATFINITE.E4M3.F32.PACK_AB_MERGE_C R39, RZ, R33, RZ ;  /* 0x00000021ff27723e */ /* 0x001fca00048070ff */
[----:B------:R0:W-:Y:S01]  /*37fe0*/  @!P5 STG.E.U8 desc[UR54][R36.64+0xc8], R39 ;  /* 0x0000c8272400d986 */ /* 0x0001e2000c101136 */
[----:B------:R-:W-:Y:S02]  /*37ff0*/  ISETP.LT.OR P5, PT, R30, 0xca, !P3 ;  /* 0x000000ca1e00780c */ /* 0x000fe40005fa1670 */
[----:B------:R-:W-:-:S11]  /*38000*/  PRMT R33, RZ, 0x7610, R33 ;  /* 0x00007610ff217816 */ /* 0x000fd60000000021 */
        /* <DEDUP_REMOVED lines=13> */
[----:B------:R-:W3:Y:S02]  /*380e0*/  @!P2 LDG.E.U8 R33, desc[UR54][R12.64+0xc8] ;  /* 0x0000c8360c21a981 */ /* 0x000ee4000c1e1100 */
[----:B---3--:R-:W-:-:S04]  /*380f0*/  LOP3.LUT R33, R33, 0xff, RZ, 0xc0, !PT ;  /* 0x000000ff21217812 */ /* 0x008fc800078ec0ff */
[----:B------:R-:W-:-:S05]  /*38100*/  F2FP.F16.E4M3.UNPACK_B R33, R33 ;  /* 0x00000021ff21723e */ /* 0x000fca00020006ff */
[----:B------:R-:W-:-:S05]  /*38110*/  HADD2.F32 R33, -RZ, R33.H0_H0 ;  /* 0x20000021ff217230 */ /* 0x000fca0000004100 */
[----:B------:R-:W-:-:S04]  /*38120*/  FMUL R33, R33, UR50 ;  /* 0x0000003221217c20 */ /* 0x000fc80008400000 */
[----:B------:R-:W-:Y:S01]  /*38130*/  FFMA R33, R158, UR51, R33 ;  /* 0x000000339e217c23 */ /* 0x000fe20008000021 */
[----:B------:R-:W-:Y:S01]  /*38140*/  ISETP.LT.OR P5, PT, R30, 0xd1, !P3 ;  /* 0x000000d11e00780c */ /* 0x000fe20005fa1670 */
[----:B------:R-:W3:Y:S03]  /*38150*/  LDL.LU R158, [R1+0x99c] ;  /* 0x00099c00019e7983 */ /* 0x000ee60000300800 */
[----:B------:R-:W-:Y:S02]  /*38160*/  F2FP.SATFINITE.E4M3.F32.PACK_AB_MERGE_C R49, RZ, R33, RZ ;  /* 0x00000021ff31723e */ /* 0x000fe400048070ff */
[----:B------:R-:W-:-:S03]  /*38170*/  PRMT R33, RZ, 0x7610, R33 ;  /* 0x00007610ff217816 */ /* 0x000fc60000000021 */
[----:B------:R-:W-:Y:S04]  /*38180*/  @!P2 STG.E.U8 desc[UR54][R142.64+0xc8], R49 ;  /* 0x0000c8318e00a986 */ /* 0x000fe8000c101136 */
[----:B------:R-:W4:Y:S01]  /*38190*/  @!P4 LDG.E.U8 R33, desc[UR54][R12.64+0xc9] ;  /* 0x0000c9360c21c981 */ /* 0x000f22000c1e1100 */
[----:B0-----:R-:W0:Y:S01]  /*381a0*/  @!P5 LDC.64 R36, c[0x0][0x5c0] ;  /* 0x00017000ff24db82 */ /* 0x001e220000000a00 */
[----:B----4-:R-:W-:-:S04]  /*381b0*/  LOP3.LUT R33, R33, 0xff, RZ, 0xc0, !PT ;  /* 0x000000ff21217812 */ /* 0x010fc800078ec0ff */
[----:B------:R-:W-:-:S05]  /*381c0*/  F2FP.F16.E4M3.UNPACK_B R33, R33 ;  /* 0x00000021ff21723e */ /* 0x000fca00020006ff */
[----:B------:R-:W-:-:S05]  /*381d0*/  HADD2.F32 R33, -RZ, R33.H0_H0 ;  /* 0x20000021ff217230 */ /* 0x000fca0000004100 */
[----:B------:R-:W-:-:S04]  /*381e0*/  FMUL R33, R33, UR50 ;  /* 0x0000003221217c20 */ /* 0x000fc80008400000 */
[----:B------:R-:W-:Y:S01]  /*381f0*/  FFMA R33, R163, UR51, R33 ;  /* 0x00000033a3217c23 */ /* 0x000fe20008000021 */
[----:B0-----:R-:W-:Y:S02]  /*38200*/  @!P5 IADD3 R36, P6, R24, R36, RZ ;  /* 0x000000241824d210 */ /* 0x001fe40007fde0ff */
[----:B------:R-:W-:Y:S01]  /*38210*/  LOP3.LUT P2, RZ, R34, 0x200, RZ, 0xc0, !PT ;  /* 0x0000020022ff7812 */ /* 0x000fe2000784c0ff */
[----:B------:R-:W4:Y:S01]  /*38220*/  LDL.LU R163, [R1+0x9a0] ;  /* 0x0009a00001a37983 */ /* 0x000f220000300800 */
[----:B------:R-:W-:Y:S02]  /*38230*/  F2FP.SATFINITE.E4M3.F32.PACK_AB_MERGE_C R39, RZ, R33, RZ ;  /* 0x00000021ff27723e */ /* 0x000fe400048070ff */
[----:B------:R-:W-:-:S03]  /*38240*/  PRMT R33, RZ, 0x7610, R33 ;  /* 0x00007610ff217816 */ /* 0x000fc60000000021 */
[----:B------:R0:W-:Y:S04]  /*38250*/  @!P4 STG.E.U8 desc[UR54][R138.64+0xc9], R39 ;  /* 0x0000c9278a00c986 */ /* 0x0001e8000c101136 */
[----:B------:R-:W2:Y:S01]  /*38260*/  @!P5 LDG.E.U8 R33, desc[UR54][R26.64+0xd0] ;  /* 0x0000d0361a21d981 */ /* 0x000ea2000c1e1100 */
        /* <DEDUP_REMOVED lines=8> */
[----:B0-----:R-:W-:-:S05]  /*382f0*/  F2FP.SATFINITE.E4M3.F32.PACK_AB_MERGE_C R39, RZ, R33, RZ ;  /* 0x00000021ff27723e */ /* 0x001fca00048070ff */
[----:B------:R0:W-:Y:S01]  /*38300*/  @!P5 STG.E.U8 desc[UR54][R36.64+0xd0], R39 ;  /* 0x0000d0272400d986 */ /* 0x0001e2000c101136 */
[----:B------:R-:W-:Y:S02]  /*38310*/  ISETP.LT.OR P5, PT, R30, 0xd2, !P3 ;  /* 0x000000d21e00780c */ /* 0x000fe40005fa1670 */
[----:B------:R-:W-:-:S11]  /*38320*/  PRMT R33, RZ, 0x7610, R33 ;  /* 0x00007610ff217816 */ /* 0x000fd60000000021 */
        /* <DEDUP_REMOVED lines=21> */
[----:B------:R-:W-:Y:S02]  /*38480*/  F2FP.SATFINITE.E4M3.F32.PACK_AB_MERGE_C R49, RZ, R33, RZ ;  /* 0x00000021ff31723e */ /* 0x000fe400048070ff */
[----:B------:R-:W-:-:S03]  /*38490*/  PRMT R33, RZ, 0x7610, R33 ;  /* 0x00007610ff217816 */ /* 0x000fc60000000021 */
[----:B------:R-:W-:Y:S04]  /*384a0*/  @!P2 STG.E.U8 desc[UR54][R136.64+0xd0], R49 ;  /* 0x0000d0318800a986 */ /* 0x000fe8000c101136 */
[----:B------:R-:W2:Y:S01]  /*384b0*/  @!P4 LDG.E.U8 R33, desc[UR54][R12.64+0xd1] ;  /* 0x0000d1360c21c981 */ /* 0x000ea2000c1e1100 */
[----:B0-----:R-:W0:Y:S01]  /*384c0*/  @!P5 LDC.64 R36, c[0x0][0x5c0] ;  /* 0x00017000ff24db82 */ /* 0x001e220000000a00 */
[----:B--2---:R-:W-:-:S04]  /*384d0*/  LOP3.LUT R33, R33, 0xff, RZ, 0xc0, !PT ;  /* 0x000000ff21217812 */ /* 0x004fc800078ec0ff */
[----:B------:R-:W-:-:S05]  /*384e0*/  F2FP.F16.E4M3.UNPACK_B R33, R33 ;  /* 0x00000021ff21723e */ /* 0x000fca00020006ff */
[----:B------:R-:W-:-:S05]  /*384f0*/  HADD2.F32 R33, -RZ, R33.H0_H0 ;  /* 0x20000021ff217230 */ /* 0x000fca0000004100 */
[----:B------:R-:W-:-:S04]  /*38500*/  FMUL R33, R33, UR50 ;  /* 0x0000003221217c20 */ /* 0x000fc80008400000 */
[----:B------:R-:W-:Y:S01]  /*38510*/  FFMA R33, R159, UR51, R33 ;  /* 0x000000339f217c23 */ /* 0x000fe20008000021 */
[----:B0-----:R-:W-:Y:S02]  /*38520*/  @!P5 IADD3 R36, P6, R24, R36, RZ ;  /* 0x000000241824d210 */ /* 0x001fe40007fde0ff */
[----:B------:R-:W-:Y:S01]  /*38530*/  LOP3.LUT P2, RZ, R34, 0x100, RZ, 0xc0, !PT ;  /* 0x0000010022ff7812 */ /* 0x000fe2000784c0ff */
[----:B------:R-:W2:Y:S01]  /*38540*/  LDL.LU R159, [R1+0x9b0] ;  /* 0x0009b000019f7983 */ /* 0x000ea20000300800 */
        /* <DEDUP_REMOVED lines=50> */
[----:B------:R-:W-:Y:S02]  /*38870*/  F2FP.SATFINITE.E4M3.F32.PACK_AB_MERGE_C R27, RZ, R26, RZ ;  /* 0x0000001aff1b723e */ /* 0x000fe400048070ff */
[----:B------:R-:W-:-:S03]  /*38880*/  PRMT R26, RZ, 0x7610, R26 ;  /* 0x00007610ff1a7816 */ /* 0x000fc6000000001a */
        /* <DEDUP_REMOVED lines=8> */
[----:B------:R-:W-:Y:S02]  /*38910*/  LOP3.LUT P4, RZ, R2, 0x80, RZ, 0xc0, !PT ;  /* 0x0000008002ff7812 */ /* 0x000fe4000788c0ff */
[----:B-1----:R-:W-:Y:S01]  /*38920*/  PRMT R33, RZ, 0x7610, R33 ;  /* 0x00007610ff217816 */ /* 0x002fe20000000021 */
[----:B------:R-:W4:Y:S01]  /*38930*/  LDL.LU R163, [R1+0x9c4] ;  /* 0x0009c40001a37983 */ /* 0x000f220000300800 */
[----:B------:R-:W-:-:S05]  /*38940*/  F2FP.SATFINITE.E4M3.F32.PACK_AB_MERGE_C R13, RZ, R26, RZ ;  /* 0x0000001aff0d723e */ /* 0x000fca00048070ff */
[----:B------:R1:W-:Y:S04]  /*38950*/  @!P6 STG.E.U8 desc[UR54][R84.64+0xc0], R13 ;  /* 0x0000c00d5400e986 */ /* 0x0003e8000c101136 */
[----:B------:R-:W2:Y:S01]  /*38960*/  @!P5 LDG.E.U8 R12, desc[UR54][R14.64+0xc1] ;  /* 0x0000c1360e0cd981 */ /* 0x000ea2000c1e1100 */
[----:B------:R-:W-:Y:S02]  /*38970*/  PRMT R26, RZ, 0x7610, R26 ;  /* 0x00007610ff1a7816 */ /* 0x000fe4000000001a */
[----:B--2---:R-:W-:-:S04]  /*38980*/  LOP3.LUT R12, R12, 0xff, RZ, 0xc0, !PT ;  /* 0x000000ff0c0c7812 */ /* 0x004fc800078ec0ff */
[----:B------:R-:W-:-:S05]  /*38990*/  F2FP.F16.E4M3.UNPACK_B R12, R12 ;  /* 0x0000000cff0c723e */ /* 0x000fca00020006ff */
[----:B------:R-:W-:-:S05]  /*389a0*/  HADD2.F32 R12, -RZ, R12.H0_H0 ;  /* 0x2000000cff0c7230 */ /* 0x000fca0000004100 */
[----:B------:R-:W-:-:S04]  /*389b0*/  FMUL R12, R12, UR50 ;  /* 0x000000320c0c7c20 */ /* 0x000fc80008400000 */
[----:B------:R-:W-:-:S05]  /*389c0*/  FFMA R12, R159, UR51, R12 ;  /* 0x000000339f0c7c23 */ /* 0x000fca000800000c */
[----:B------:R-:W-:-:S05]  /*389d0*/  F2FP.SATFINITE.E4M3.F32.PACK_AB_MERGE_C R27, RZ, R12, RZ ;  /* 0x0000000cff1b723e */ /* 0x000fca00048070ff */
[----:B------:R2:W-:Y:S04]  /*389e0*/  @!P5 STG.E.U8 desc[UR54][R82.64+0xc1], R27 ;  /* 0x0000c11b5200d986 */ /* 0x0005e8000c101136 */
[----:B------:R-:W3:Y:S01]  /*389f0*/  @!P3 LDG.E.U8 R26, desc[UR54][R16.64+0xc0] ;  /* 0x0000c036101ab981 */ /* 0x000ee2000c1e1100 */
[----:B0-----:R-:W-:Y:S02]  /*38a00*/  @!P3 IADD3 R12, P5, R80, R36, RZ ;  /* 0x00000024500cb210 */ /* 0x001fe40007fbe0ff */
[----:B------:R-:W-:Y:S01]  /*38a10*/  LOP3.LUT P6, RZ, R2, 0x40000000, RZ, 0xc0, !PT ;  /* 0x4000000002ff7812 */ /* 0x000fe200078cc0ff */
[----:B------:R-:W4:Y:S02]  /*38a20*/  LDL.LU R80, [R1+0xaa0] ;  /* 0x000aa00001507983 */ /* 0x000f240000300800 */
[----:B-1----:R-:W-:-:S02]  /*38a30*/  @!P3 IMAD.X R13, R81, 0x1, R37, P5 ;  /* 0x00000001510db824 */ /* 0x002fc400028e0625 */
[----:B------:R-:W4:Y:S04]  /*38a40*/  LDL.LU R81, [R1+0xa9c] ;  /* 0x000a9c0001517983 */ /* 0x000f280000300800 */
[----:B------:R-:W4:Y:S01]  /*38a50*/  LDL.LU R159, [R1+0x9c8] ;  /* 0x0009c800019f7983 */ /* 0x000f220000300800 */
[----:B---3--:R-:W-:-:S04]  /*38a60*/  LOP3.LUT R26, R26, 0xff, RZ, 0xc0, !PT ;  /* 0x000000ff1a1a7812 */ /* 0x008fc800078ec0ff */
[----:B------:R-:W-:-:S05]  /*38a70*/  F2FP.F16.E4M3.UNPACK_B R26, R26 ;  /* 0x0000001aff1a723e */ /* 0x000fca00020006ff */
[----:B------:R-:W-:-:S05]  /*38a80*/  HADD2.F32 R26, -RZ, R26.H0_H0 ;  /* 0x2000001aff1a7230 */ /* 0x000fca0000004100 */
[----:B------:R-:W-:-:S04]  /*38a90*/  FMUL R26, R26, UR50 ;  /* 0x000000321a1a7c20 */ /* 0x000fc80008400000 */
[----:B------:R-:W-:-:S05]  /*38aa0*/  FFMA R26, R158, UR51, R26 ;  /* 0x000000339e1a7c23 */ /* 0x000fca000800001a */
[----:B------:R-:W-:Y:S02]  /*38ab0*/  F2FP.SATFINITE.E4M3.F32.PACK_AB_MERGE_C R37, RZ, R26, RZ ;  /* 0x0000001aff25723e */ /* 0x000fe400048070ff */
[----:B--2---:R-:W0:Y:S03]  /*38ac0*/  @!P4 LDC.64 R26, c[0x0][0x5c0] ;  /* 0x00017000ff1acb82 */ /* 0x004e260000000a00 */
[----:B------:R1:W-:Y:S04]  /*38ad0*/  @!P3 STG.E.U8 desc[UR54][R12.64+0xc0], R37 ;  /* 0x0000c0250c00b986 */ /* 0x0003e8000c101136 */
[----:B------:R-:W2:Y:S01]  /*38ae0*/  @!P4 LDG.E.U8 R33, desc[UR54][R16.64+0xc1] ;  /* 0x0000c1361021c981 */ /* 0x000ea2000c1e1100 */
[----:B-1----:R-:W-:-:S02]  /*38af0*/  PRMT R12, RZ, 0x7610, R12 ;  /* 0x00007610ff0c7816 */ /* 0x002fc4000000000c */
[----:B0-----:R-:W-:Y:S02]  /*38b00*/  @!P4 IADD3 R26, P5, R8, R26, RZ ;  /* 0x0000001a081ac210 */ /* 0x001fe40007fbe0ff */
[----:B------:R-:W5:Y:S04]  /*38b10*/  LDL.LU R8, [R1+0xa98] ;  /* 0x000a980001087983 */ /* 0x000f680000300800 */
[----:B------:R-:W3:Y:S01]  /*38b20*/  LDL.LU R158, [R1+0x9cc] ;  /* 0x0009cc00019e7983 */ /* 0x000ee20000300800 */
[----:B------:R-:W-:Y:S01]  /*38b30*/  @!P4 IMAD.X R27, R6, 0x1, R27, P5 ;  /* 0x00000001061bc824 */ /* 0x000fe200028e061b */
[----:B--2---:R-:W-:Y:S02]  /*38b40*/  LOP3.LUT R33, R33, 0xff, RZ, 0xc0, !PT ;  /* 0x000000ff21217812 */ /* 0x004fe400078ec0ff */
[----:B------:R-:W-:Y:S01]  /*38b50*/  LOP3.LUT P3, RZ, R2, 0x20, RZ, 0xc0, !PT ;  /* 0x0000002002ff7812 */ /* 0x000fe2000786c0ff */
[----:B------:R-:W5:Y:S01]  /*38b60*/  LDL.LU R6, [R1+0xa94] ;  /* 0x000a940001067983 */ /* 0x000f620000300800 */
[----:B------:R-:W-:-:S05]  /*38b70*/  F2FP.F16.E4M3.UNPACK_B R33, R33 ;  /* 0x00000021ff21723e */ /* 0x000fca00020006ff */
[----:B------:R-:W-:-:S05]  /*38b80*/  HADD2.F32 R33, -RZ, R33.H0_H0 ;  /* 0x20000021ff217230 */ /* 0x000fca0000004100 */
[----:B------:R-:W-:Y:S01]  /*38b90*/  FMUL R33, R33, UR50 ;  /* 0x0000003221217c20 */ /* 0x000fe20008400000 */
[----:B------:R-:W-:Y:S01]  /*38ba0*/  LOP3.LUT P5, RZ, R2, 0x20000000, RZ, 0xc0, !PT ;  /* 0x2000000002ff7812 */ /* 0x000fe200078ac0ff */
[----:B------:R-:W0:Y:S02]  /*38bb0*/  @!P3 LDC.64 R36, c[0x0][0x5c0] ;  /* 0x00017000ff24bb82 */ /* 0x000e240000000a00 */
[----:B----4-:R-:W-:Y:S02]  /*38bc0*/  FFMA R33, R163, UR51, R33 ;  /* 0x00000033a3217c23 */ /* 0x010fe40008000021 */
[----:B------:R-:W2:Y:S03]  /*38bd0*/  LDL.LU R163, [R1+0x9d0] ;  /* 0x0009d00001a37983 */ /* 0x000ea60000300800 */
[----:B------:R-:W-:-:S05]  /*38be0*/  F2FP.SATFINITE.E4M3.F32.PACK_AB_MERGE_C R33, RZ, R33, RZ ;  /* 0x00000021ff21723e */ /* 0x000fca00048070ff */
[----:B------:R1:W-:Y:S04]  /*38bf0*/  @!P4 STG.E.U8 desc[UR54][R26.64+0xc1], R33 ;  /* 0x0000c1211a00c986 */ /* 0x0003e8000c101136 */
[----:B------:R-:W4:Y:S02]  /*38c00*/  @!P6 LDG.E.U8 R12, desc[UR54][R14.64+0xc8] ;  /* 0x0000c8360e0ce981 */ /* 0x000f24000c1e1100 */
[----:B----4-:R-:W-:-:S04]  /*38c10*/  LOP3.LUT R12, R12, 0xff, RZ, 0xc0, !PT ;  /* 0x000000ff0c0c7812 */ /* 0x010fc800078ec0ff */
[----:B------:R-:W-:-:S05]  /*38c20*/  F2FP.F16.E4M3.UNPACK_B R12, R12 ;  /* 0x0000000cff0c723e */ /* 0x000fca00020006ff */
[----:B------:R-:W-:-:S05]  /*38c30*/  HADD2.F32 R12, -RZ, R12.H0_H0 ;  /* 0x2000000cff0c7230 */ /* 0x000fca0000004100 */
[----:B------:R-:W-:-:S04]  /*38c40*/  FMUL R12, R12, UR50 ;  /* 0x000000320c0c7c20 */ /* 0x000fc80008400000 */
[----:B------:R-:W-:Y:S01]  /*38c50*/  FFMA R12, R159, UR51, R12 ;  /* 0x000000339f0c7c23 */ /* 0x000fe2000800000c */
[----:B-1----:R-:W-:Y:S02]  /*38c60*/  PRMT R26, RZ, 0x7610, R26 ;  /* 0x00007610ff1a7816 */ /* 0x002fe4000000001a */
[----:B------:R-:W-:Y:S02]  /*38c70*/  LOP3.LUT P4, RZ, R2, 0x2, RZ, 0xc0, !PT ;  /* 0x0000000202ff7812 */ /* 0x000fe4000788c0ff */
[----:B------:R-:W-:Y:S01]  /*38c80*/  PRMT R33, RZ, 0x7610, R33 ;  /* 0x00007610ff217816 */ /* 0x000fe20000000021 */
[----:B------:R-:W4:Y:S01]  /*38c90*/  LDL.LU R159, [R1+0x9d4] ;  /* 0x0009d400019f7983 */ /* 0x000f220000300800 */
        /* <DEDUP_REMOVED lines=11> */
[----:B------:R-:W2:Y:S01]  /*38d50*/  @!P3 LDG.E.U8 R26, desc[UR54][R16.64+0xc8] ;  /* 0x0000c836101ab981 */ /* 0x000ea2000c1e1100 */
[----:B0-----:R-:W-:Y:S02]  /*38d60*/  @!P3 IADD3 R12, P5, R5, R36, RZ ;  /* 0x00000024050cb210 */ /* 0x001fe40007fbe0ff */
[----:B------:R-:W-:Y:S01]  /*38d70*/  LOP3.LUT P6, RZ, R2, 0x8000000, RZ, 0xc0, !PT ;  /* 0x0800000002ff7812 */ /* 0x000fe200078cc0ff */
[----:B------:R-:W5:Y:S02]  /*38d80*/  LDL.LU R5, [R1+0xa90] ;  /* 0x000a900001057983 */ /* 0x000f640000300800 */
[----:B-1----:R-:W-:-:S02]  /*38d90*/  @!P3 IMAD.X R13, R4, 0x1, R37, P5 ;  /* 0x00000001040db824 */ /* 0x002fc400028e0625 */
[----:B------:R-:W5:Y:S04]  /*38da0*/  LDL.LU R4, [R1+0xa8c] ;  /* 0x000a8c0001047983 */ /* 0x000f680000300800 */
[----:B------:R-:W4:Y:S01]  /*38db0*/  LDL.LU R158, [R1+0x9d8] ;  /* 0x0009d800019e7983 */ /* 0x000f220000300800 */
[----:B--2---:R-:W-:-:S04]  /*38dc0*/  LOP3.LUT R26, R26, 0xff, RZ, 0xc0, !PT ;  /* 0x000000ff1a1a7812 */ /* 0x004fc800078ec0ff */
[----:B------:R-:W-:-:S05]  /*38dd0*/  F2FP.F16.E4M3.UNPACK_B R26, R26 ;  /* 0x0000001aff1a723e */ /* 0x000fca00020006ff */
[----:B------:R-:W-:-:S05]  /*38de0*/  HADD2.F32 R26, -RZ, R26.H0_H0 ;  /* 0x2000001aff1a7230 */ /* 0x000fca0000004100 */
[----:B------:R-:W-:-:S04]  /*38df0*/  FMUL R26, R26, UR50 ;  /* 0x000000321a1a7c20 */ /* 0x000fc80008400000 */
[----:B------:R-:W-:Y:S02]  /*38e00*/  FFMA R26, R163, UR51, R26 ;  /* 0x00000033a31a7c23 */ /* 0x000fe4000800001a */
[----:B------:R-:W2:Y:S03]  /*38e10*/  LDL.LU R163, [R1+0x9dc] ;  /* 0x0009dc0001a37983 */ /* 0x000ea60000300800 */
[----:B------:R-:W-:Y:S02]  /*38e20*/  F2FP.SATFINITE.E4M3.F32.PACK_AB_MERGE_C R37, RZ, R26, RZ ;  /* 0x0000001aff25723e */ /* 0x000fe400048070ff */
[----:B---3--:R-:W0:Y:S03]  /*38e30*/  @!P4 LDC.64 R26, c[0x0][0x5c0] ;  /* 0x00017000ff1acb82 */ /* 0x008e260000000a00 */
[----:B------:R1:W-:Y:S04]  /*38e40*/  @!P3 STG.E.U8 desc[UR54][R12.64+0xc8], R37 ;  /* 0x0000c8250c00b986 */ /* 0x0003e8000c101136 */
[----:B------:R-:W3:Y:S01]  /*38e50*/  @!P4 LDG.E.U8 R33, desc[UR54][R16.64+0xc9] ;  /* 0x0000c9361021c981 */ /* 0x000ee2000c1e1100 */
[----:B-1----:R-:W-:-:S02]  /*38e60*/  PRMT R12, RZ, 0x7610, R12 ;  /* 0x00007610ff0c7816 */ /* 0x002fc4000000000c */
[----:B0-----:R-:W-:-:S05]  /*38e70*/  @!P4 IADD3 R26, P5, R135, R26, RZ ;  /* 0x0000001a871ac210 */ /* 0x001fca0007fbe0ff */
[----:B------:R-:W-:Y:S01]  /*38e80*/  @!P4 IMAD.X R27, R134, 0x1, R27, P5 ;  /* 0x00000001861bc824 */ /* 0x000fe200028e061b */
        /* <DEDUP_REMOVED lines=11> */
[----:B------:R-:W1:Y:S01]  /*38f40*/  @!P3 LDC.64 R36, c[0x0][0x5c0] ;  /* 0x00017000ff24bb82 */ /* 0x000e620000000a00 */
[----:B----4-:R-:W-:-:S04]  /*38f50*/  LOP3.LUT R12, R12, 0xff, RZ, 0xc0, !PT ;  /* 0x000000ff0c0c7812 */ /* 0x010fc800078ec0ff */
[----:B------:R-:W-:-:S05]  /*38f60*/  F2FP.F16.E4M3.UNPACK_B R12, R12 ;  /* 0x0000000cff0c723e */ /* 0x000fca00020006ff */
[----:B------:R-:W-:-:S05]  /*38f70*/  HADD2.F32 R12, -RZ, R12.H0_H0 ;  /* 0x2000000cff0c7230 */ /* 0x000fca0000004100 */
[----:B------:R-:W-:-:S04]  /*38f80*/  FMUL R12, R12, UR50 ;  /* 0x000000320c0c7c20 */ /* 0x000fc80008400000 */
[----:B------:R-:W-:Y:S01]  /*38f90*/  FFMA R12, R158, UR51, R12 ;  /* 0x000000339e0c7c23 */ /* 0x000fe2000800000c */
[----:B0-----:R-:W-:Y:S02]  /*38fa0*/  PRMT R26, RZ, 0x7610, R26 ;  /* 0x00007610ff1a7816 */ /* 0x001fe4000000001a */
[----:B------:R-:W-:Y:S02]  /*38fb0*/  LOP3.LUT P4, RZ, R0, 0x2000000, RZ, 0xc0, !PT ;  /* 0x0200000000ff7812 */ /* 0x000fe4000788c0ff */
[----:B------:R-:W-:Y:S01]  /*38fc0*/  PRMT R33, RZ, 0x7610, R33 ;  /* 0x00007610ff217816 */ /* 0x000fe20000000021 */
        /* <DEDUP_REMOVED lines=15> */
[----:B-1----:R-:W-:-:S05]  /*390c0*/  @!P3 IADD3 R12, P5, R125, R36, RZ ;  /* 0x000000247d0cb210 */ /* 0x002fca0007fbe0ff */
[----:B0-----:R-:W-:Y:S01]  /*390d0*/  @!P3 IMAD.X R13, R124, 0x1, R37, P5 ;  /* 0x000000017c0db824 */ /* 0x001fe200028e0625 */
[----:B---3--:R-:W-:-:S04]  /*390e0*/  LOP3.LUT R26, R26, 0xff, RZ, 0xc0, !PT ;  /* 0x000000ff1a1a7812 */ /* 0x008fc800078ec0ff */
[----:B------:R-:W-:-:S05]  /*390f0*/  F2FP.F16.E4M3.UNPACK_B R26, R26 ;  /* 0x0000001aff1a723e */ /* 0x000fca00020006ff */
[----:B------:R-:W-:-:S05]  /*39100*/  HADD2.F32 R26, -RZ, R26.H0_H0 ;  /* 0x2000001aff1a7230 */ /* 0x000fca0000004100 */
[----:B------:R-:W-:-:S04]  /*39110*/  FMUL R26, R26, UR50 ;  /* 0x000000321a1a7c20 */ /* 0x000fc80008400000 */
[----:B------:R-:W-:Y:S02]  /*39120*/  FFMA R26, R159, UR51, R26 ;  /* 0x000000339f1a7c23 */ /* 0x000fe4000800001a */
[----:B------:R-:W3:Y:S03]  /*39130*/  LDL.LU R159, [R1+0x9ec] ;  /* 0x0009ec00019f7983 */ /* 0x000ee60000300800 */
[----:B------:R-:W-:Y:S02]  /*39140*/  F2FP.SATFINITE.E4M3.F32.PACK_AB_MERGE_C R37, RZ, R26, RZ ;  /* 0x0000001aff25723e */ /* 0x000fe400048070ff */
[----:B----4-:R-:W0:Y:S03]  /*39150*/  @!P4 LDC.64 R26, c[0x0][0x5c0] ;  /* 0x00017000ff1acb82 */ /* 0x010e260000000a00 */
[----:B------:R1:W-:Y:S04]  /*39160*/  @!P3 STG.E.U8 desc[UR54][R12.64+0xd0], R37 ;  /* 0x0000d0250c00b986 */ /* 0x0003e8000c101136 */
[----:B------:R-:W4:Y:S01]  /*39170*/  @!P4 LDG.E.U8 R33, desc[UR54][R16.64+0xd1] ;  /* 0x0000d1361021c981 */ /* 0x000f22000c1e1100 */
[----:B-1----:R-:W-:-:S02]  /*39180*/  PRMT R12, RZ, 0x7610, R12 ;  /* 0x00007610ff0c7816 */ /* 0x002fc4000000000c */
[----:B0-----:R-:W-:-:S05]  /*39190*/  @!P4 IADD3 R26, P5, R121, R26, RZ ;  /* 0x0000001a791ac210 */ /* 0x001fca0007fbe0ff */
[----:B------:R-:W-:Y:S01]  /*391a0*/  @!P4 IMAD.X R27, R120, 0x1, R27, P5 ;  /* 0x00000001781bc824 */ /* 0x000fe200028e061b */
[----:B----4-:R-:W-:-:S04]  /*391b0*/  LOP3.LUT R33, R33, 0xff, RZ, 0xc0, !PT ;  /* 0x000000ff21217812 */ /* 0x010fc800078ec0ff */
[----:B------:R-:W-:-:S05]  /*391c0*/  F2FP.F16.E4M3.UNPACK_B R33, R33 ;  /* 0x00000021ff21723e */ /* 0x000fca00020006ff */
[----:B------:R-:W-:-:S05]  /*391d0*/  HADD2.F32 R33, -RZ, R33.H0_H0 ;  /* 0x20000021ff217230 */ /* 0x000fca0000004100 */
[----:B------:R-:W-:-:S04]  /*391e0*/  FMUL R33, R33, UR50 ;  /* 0x0000003221217c20 */ /* 0x000fc80008400000 */
[----:B------:R-:W-:Y:S01]  /*391f0*/  FFMA R33, R158, UR51, R33 ;  /* 0x000000339e217c23 */ /* 0x000fe20008000021 */
[----:B------:R-:W-:Y:S02]  /*39200*/  LOP3.LUT P5, RZ, R2, 0x800000, RZ, 0xc0, !PT ;  /* 0x0080000002ff7812 */ /* 0x000fe400078ac0ff */
[----:B------:R-:W-:Y:S01]  /*39210*/  LOP3.LUT P3, RZ, R0, 0x1000000, RZ, 0xc0, !PT ;  /* 0x0100000000ff7812 */ /* 0x000fe2000786c0ff */
[----:B------:R-:W4:Y:S01]  /*39220*/  LDL.LU R158, [R1+0x9f0] ;  /* 0x0009f000019e7983 */ /* 0x000f220000300800 */
[----:B------:R-:W-:-:S05]  /*39230*/  F2FP.SATFINITE.E4M3.F32.PACK_AB_MERGE_C R33, RZ, R33, RZ ;  /* 0x00000021ff21723e */ /* 0x000fca00048070ff */
[----:B------:R0:W-:Y:S04]  /*39240*/  @!P4 STG.E.U8 desc[UR54][R26.64+0xd1], R33 ;  /* 0x0000d1211a00c986 */ /* 0x0001e8000c101136 */
[----:B------:R-:W2:Y:S02]  /*39250*/  @!P6 LDG.E.U8 R12, desc[UR54][R14.64+0xd8] ;  /* 0x0000d8360e0ce981 */ /* 0x000ea4000c1e1100 */
[----:B------:R-:W1:Y:S01]  /*39260*/  @!P3 LDC.64 R36, c[0x0][0x5c0] ;  /* 0x00017000ff24bb82 */ /* 0x000e620000000a00 */
[----:B--2---:R-:W-:-:S04]  /*39270*/  LOP3.LUT R12, R12, 0xff, RZ, 0xc0, !PT ;  /* 0x000000ff0c0c7812 */ /* 0x004fc800078ec0ff */
[----:B------:R-:W-:-:S05]  /*39280*/  F2FP.F16.E4M3.UNPACK_B R12, R12 ;  /* 0x0000000cff0c723e */ /* 0x000fca00020006ff */
[----:B------:R-:W-:-:S05]  /*39290*/  HADD2.F32 R12, -RZ, R12.H0_H0 ;  /* 0x2000000cff0c7230 */ /* 0x000fca0000004100 */
[----:B------:R-:W-:-:S04]  /*392a0*/  FMUL R12, R12, UR50 ;  /* 0x000000320c0c7c20 */ /* 0x000fc80008400000 */
[----:B------:R-:W-:Y:S01]  /*392b0*/  FFMA R12, R163, UR51, R12 ;  /* 0x00000033a30c7c23 */ /* 0x000fe2000800000c */
[----:B------:R-:W-:Y:S02]  /*392c0*/  LOP3.LUT P4, RZ, R0, 0x200000, RZ, 0xc0, !PT ;  /* 0x0020000000ff7812 */ /* 0x000fe4000788c0ff */
[----:B0-----:R-:W-:Y:S01]  /*392d0*/  PRMT R26, RZ, 0x7610, R26 ;  /* 0x00007610ff1a7816 */ /* 0x001fe2000000001a */
[----:B------:R-:W2:Y:S01]  /*392e0*/  LDL.LU R163, [R1+0x9f4] ;  /* 0x0009f40001a37983 */ /* 0x000ea20000300800 */
[----:B------:R-:W-:Y:S02]  /*392f0*/  F2FP.SATFINITE.E4M3.F32.PACK_AB_MERGE_C R13, RZ, R12, RZ ;  /* 0x0000000cff0d723e */ /* 0x000fe400048070ff */
[----:B------:R-:W-:-:S03]  /*39300*/  PRMT R12, RZ, 0x7610, R12 ;  /* 0x00007610ff0c7816 */ /* 0x000fc6000000000c */
[----:B------:R0:W-:Y:S04]  /*39310*/  @!P6 STG.E.U8 desc[UR54][R72.64+0xd8], R13 ;  /* 0x0000d80d4800e986 */ /* 0x0001e8000c101136 */
[----:B------:R3:W4:Y:S02]  /*39320*/  @!P5 LDG.E.U8 R12, desc[UR54][R14.64+0xd9] ;  /* 0x0000d9360e0cd981 */ /* 0x000724000c1e1100 */
[----:B---3--:R-:W-:Y:S02]  /*39330*/  PRMT R14, RZ, 0x7610, R14 ;  /* 0x00007610ff0e7816 */ /* 0x008fe4000000000e */
[----:B----4-:R-:W-:-:S04]  /*39340*/  LOP3.LUT R12, R12, 0xff, RZ, 0xc0, !PT ;  /* 0x000000ff0c0c7812 */ /* 0x010fc800078ec0ff */
        /* <DEDUP_REMOVED lines=9> */
[----:B-1----:R-:W-:-:S05]  /*393e0*/  @!P3 IADD3 R12, P5, R119, R36, RZ ;  /* 0x00000024770cb210 */ /* 0x002fca0007fbe0ff */
[----:B0-----:R-:W-:Y:S01]  /*393f0*/  @!P3 IMAD.X R13, R54, 0x1, R37, P5 ;  /* 0x00000001360db824 */ /* 0x001fe200028e0625 */
[----:B--2---:R-:W-:-:S04]  /*39400*/  LOP3.LUT R14, R14, 0xff, RZ, 0xc0, !PT ;  /* 0x000000ff0e0e7812 */ /* 0x004fc800078ec0ff */
[----:B------:R-:W-:-:S05]  /*39410*/  F2FP.F16.E4M3.UNPACK_B R14, R14 ;  /* 0x0000000eff0e723e */ /* 0x000fca00020006ff */
[----:B------:R-:W-:-:S05]  /*39420*/  HADD2.F32 R14, -RZ, R14.H0_H0 ;  /* 0x2000000eff0e7230 */ /* 0x000fca0000004100 */
[----:B------:R-:W-:-:S04]  /*39430*/  FMUL R14, R14, UR50 ;  /* 0x000000320e0e7c20 */ /* 0x000fc80008400000 */
[----:B------:R-:W-:Y:S02]  /*39440*/  FFMA R14, R158, UR51, R14 ;  /* 0x000000339e0e7c23 */ /* 0x000fe4000800000e */
[----:B------:R-:W2:Y:S03]  /*39450*/  LDL.LU R158, [R1+0x9fc] ;  /* 0x0009fc00019e7983 */ /* 0x000ea60000300800 */
[----:B----4-:R-:W-:Y:S02]  /*39460*/  F2FP.SATFINITE.E4M3.F32.PACK_AB_MERGE_C R27, RZ, R14, RZ ;  /* 0x0000000eff1b723e */ /* 0x010fe400048070ff */
[----:B------:R-:W0:Y:S03]  /*39470*/  @!P4 LDC.64 R14, c[0x0][0x5c0] ;  /* 0x00017000ff0ecb82 */ /* 0x000e260000000a00 */
        /* <DEDUP_REMOVED lines=21> */
[----:B0-----:R-:W-:Y:S02]  /*395d0*/  PRMT R14, RZ, 0x7610, R14 ;  /* 0x00007610ff0e7816 */ /* 0x001fe4000000000e */
[----:B------:R-:W-:Y:S02]  /*395e0*/  LOP3.LUT P4, RZ, R0, 0x20, RZ, 0xc0, !PT ;  /* 0x0000002000ff7812 */ /* 0x000fe4000788c0ff */
[----:B------:R-:W-:Y:S01]  /*395f0*/  PRMT R16, RZ, 0x7610, R16 ;  /* 0x00007610ff107816 */ /* 0x000fe20000000010 */
[----:B------:R-:W3:Y:S01]  /*39600*/  LDL.LU R159, [R1+0xa04] ;  /* 0x000a0400019f7983 */ /* 0x000ee20000300800 */
        /* <DEDUP_REMOVED lines=12> */
[----:B------:R-:W1:Y:S03]  /*396d0*/  @!P3 LDC.64 R12, c[0x0][0x5c0] ;  /* 0x00017000ff0cbb82 */ /* 0x000e660000000a00 */
[----:B------:R3:W-:Y:S04]  /*396e0*/  @!P5 STG.E.U8 desc[UR54][R66.64+0xc1], R15 ;  /* 0x0000c10f4200d986 */ /* 0x0007e8000c101136 */
[----:B------:R-:W4:Y:S01]  /*396f0*/  @!P3 LDG.E.U8 R14, desc[UR54][R20.64+0xc0] ;  /* 0x0000c036140eb981 */ /* 0x000f22000c1e1100 */
[----:B-1----:R-:W-:-:S05]  /*39700*/  @!P3 IADD3 R12, P5, R51, R12, RZ ;  /* 0x0000000c330cb210 */ /* 0x002fca0007fbe0ff */
[----:B------:R-:W-:Y:S01]  /*39710*/  @!P3 IMAD.X R13, R50, 0x1, R13, P5 ;  /* 0x00000001320db824 */ /* 0x000fe200028e060d */
[----:B----4-:R-:W-:-:S04]  /*39720*/  LOP3.LUT R14, R14, 0xff, RZ, 0xc0, !PT ;  /* 0x000000ff0e0e7812 */ /* 0x010fc800078ec0ff */
[----:B------:R-:W-:-:S05]  /*39730*/  F2FP.F16.E4M3.UNPACK_B R14, R14 ;  /* 0x0000000eff0e723e */ /* 0x000fca00020006ff */
[----:B------:R-:W-:-:S05]  /*39740*/  HADD2.F32 R14, -RZ, R14.H0_H0 ;  /* 0x2000000eff0e7230 */ /* 0x000fca0000004100 */
[----:B------:R-:W-:-:S04]  /*39750*/  FMUL R14, R14, UR50 ;  /* 0x000000320e0e7c20 */ /* 0x000fc80008400000 */
[----:B------:R-:W-:Y:S02]  /*39760*/  FFMA R14, R163, UR51, R14 ;  /* 0x00000033a30e7c23 */ /* 0x000fe4000800000e */
[----:B------:R-:W4:Y:S03]  /*39770*/  LDL.LU R163, [R1+0xa0c] ;  /* 0x000a0c0001a37983 */ /* 0x000f260000300800 */
[----:B0-----:R-:W-:Y:S02]  /*39780*/  F2FP.SATFINITE.E4M3.F32.PACK_AB_MERGE_C R17, RZ, R14, RZ ;  /* 0x0000000eff11723e */ /* 0x001fe400048070ff */
        /* <DEDUP_REMOVED lines=15> */
[----:B------:R-:W2:Y:S02]  /*39880*/  @!P6 LDG.E.U8 R12, desc[UR54][R18.64+0xc8] ;  /* 0x0000c836120ce981 */ /* 0x000ea4000c1e1100 */
[----:B--2---:R-:W-:-:S04]  /*39890*/  LOP3.LUT R12, R12, 0xff, RZ, 0xc0, !PT ;  /* 0x000000ff0c0c7812 */ /* 0x004fc800078ec0ff */
[----:B------:R-:W-:-:S05]  /*398a0*/  F2FP.F16.E4M3.UNPACK_B R12, R12 ;  /* 0x0000000cff0c723e */ /* 0x000fca00020006ff */
[----:B------:R-:W-:-:S05]  /*398b0*/  HADD2.F32 R12, -RZ, R12.H0_H0 ;  /* 0x2000000cff0c7230 */ /* 0x000fca0000004100 */
[----:B------:R-:W-:-:S04]  /*398c0*/  FMUL R12, R12, UR50 ;  /* 0x000000320c0c7c20 */ /* 0x000fc80008400000 */
[----:B------:R-:W-:Y:S01]  /*398d0*/  FFMA R12, R158, UR51, R12 ;  /* 0x000000339e0c7c23 */ /* 0x000fe2000800000c */
[C---:B------:R-:W-:Y:S02]  /*398e0*/  LOP3.LUT P4, RZ, R7.reuse, 0x200000, RZ, 0xc0, !PT ;  /* 0x0020000007ff7812 */ /* 0x040fe4000788c0ff */
[----:B0-----:R-:W-:Y:S02]  /*398f0*/  PRMT R14, RZ, 0x7610, R14 ;  /* 0x00007610ff0e7816 */ /* 0x001fe4000000000e */
[----:B------:R-:W-:Y:S02]  /*39900*/  LOP3.LUT P3, RZ, R7, 0x400000, RZ, 0xc0, !PT ;  /* 0x0040000007ff7812 */ /* 0x000fe4000786c0ff */
[----:B------:R-:W-:Y:S02]  /*39910*/  PRMT R16, RZ, 0x7610, R16 ;  /* 0x00007610ff107816 */ /* 0x000fe40000000010 */
[----:B------:R-:W-:Y:S02]  /*39920*/  F2FP.SATFINITE.E4M3.F32.PACK_AB_MERGE_C R17, RZ, R12, RZ ;  /* 0x0000000cff11723e */ /* 0x000fe400048070ff */
[----:B------:R-:W-:Y:S01]  /*39930*/  PRMT R12, RZ, 0x7610, R12 ;  /* 0x00007610ff0c7816 */ /* 0x000fe2000000000c */
[----:B------:R-:W2:Y:S04]  /*39940*/  LDL.LU R158, [R1+0xa14] ;  /* 0x000a1400019e7983 */ /* 0x000ea80000300800 */
[----:B------:R0:W-:Y:S04]  /*39950*/  @!P6 STG.E.U8 desc[UR54][R64.64+0xc8], R17 ;  /* 0x0000c8114000e986 */ /* 0x0001e8000c101136 */
        /* <DEDUP_REMOVED lines=9> */
[----:B------:R-:W1:Y:S03]  /*399f0*/  @!P4 LDC.64 R12, c[0x0][0x5c0] ;  /* 0x00017000ff0ccb82 */ /* 0x000e660000000a00 */
[----:B------:R2:W-:Y:S04]  /*39a00*/  @!P5 STG.E.U8 desc[UR54][R62.64+0xc9], R15 ;  /* 0x0000c90f3e00d986 */ /* 0x0005e8000c101136 */
[----:B------:R-:W3:Y:S01]  /*39a10*/  @!P4 LDG.E.U8 R14, desc[UR54][R20.64+0xc8] ;  /* 0x0000c836140ec981 */ /* 0x000ee2000c1e1100 */
[----:B-1----:R-:W-:-:S05]  /*39a20*/  @!P4 IADD3 R12, P5, R45, R12, RZ ;  /* 0x0000000c2d0cc210 */ /* 0x002fca0007fbe0ff */
        /* <DEDUP_REMOVED lines=9> */
[----:B--2---:R-:W0:Y:S03]  /*39ac0*/  @!P3 LDC.64 R14, c[0x0][0x5c0] ;  /* 0x00017000ff0ebb82 */ /* 0x004e260000000a00 */
[----:B------:R1:W-:Y:S04]  /*39ad0*/  @!P4 STG.E.U8 desc[UR54][R12.64+0xc8], R17 ;  /* 0x0000c8110c00c986 */ /* 0x0003e8000c101136 */
[----:B------:R-:W2:Y:S01]  /*39ae0*/  @!P3 LDG.E.U8 R16, desc[UR54][R20.64+0xc9] ;  /* 0x0000c9361410b981 */ /* 0x000ea2000c1e1100 */
[----:B-1----:R-:W-:-:S02]  /*39af0*/  PRMT R12, RZ, 0x7610, R12 ;  /* 0x00007610ff0c7816 */ /* 0x002fc4000000000c */
        /* <DEDUP_REMOVED lines=23> */
[----:B------:R-:W3:Y:S02]  /*39c70*/  @!P5 LDG.E.U8 R12, desc[UR54][R18.64+0xd1] ;  /* 0x0000d136120cd981 */ /* 0x000ee4000c1e1100 */
[----:B0-----:R-:W0:Y:S01]  /*39c80*/  @!P1 LDC.64 R14, c[0x0][0x5c0] ;  /* 0x00017000ff0e9b82 */ /* 0x001e220000000a00 */
[----:B---3--:R-:W-:-:S04]  /*39c90*/  LOP3.LUT R12, R12, 0xff, RZ, 0xc0, !PT ;  /* 0x000000ff0c0c7812 */ /* 0x008fc800078ec0ff */
[----:B------:R-:W-:-:S05]  /*39ca0*/  F2FP.F16.E4M3.UNPACK_B R12, R12 ;  /* 0x0000000cff0c723e */ /* 0x000fca00020006ff */
[----:B------:R-:W-:-:S05]  /*39cb0*/  HADD2.F32 R12, -RZ, R12.H0_H0 ;  /* 0x2000000cff0c7230 */ /* 0x000fca0000004100 */
[----:B------:R-:W-:-:S04]  /*39cc0*/  FMUL R12, R12, UR50 ;  /* 0x000000320c0c7c20 */ /* 0x000fc80008400000 */
[----:B------:R-:W-:Y:S01]  /*39cd0*/  FFMA R12, R159, UR51, R12 ;  /* 0x000000339f0c7c23 */ /* 0x000fe2000800000c */
[----:B------:R-:W-:Y:S01]  /*39ce0*/  LOP3.LUT P6, RZ, R2, 0x4000, RZ, 0xc0, !PT ;  /* 0x0000400002ff7812 */ /* 0x000fe200078cc0ff */
[----:B------:R-:W3:Y:S03]  /*39cf0*/  LDL.LU R159, [R1+0xa28] ;  /* 0x000a2800019f7983 */ /* 0x000ee60000300800 */
[----:B------:R-:W-:Y:S02]  /*39d00*/  F2FP.SATFINITE.E4M3.F32.PACK_AB_MERGE_C R27, RZ, R12, RZ ;  /* 0x0000000cff1b723e */ /* 0x000fe400048070ff */
[----:B------:R-:W2:Y:S03]  /*39d10*/  @!P2 LDC.64 R12, c[0x0][0x5c0] ;  /* 0x00017000ff0cab82 */ /* 0x000ea60000000a00 */
[----:B------:R4:W-:Y:S04]  /*39d20*/  @!P5 STG.E.U8 desc[UR54][R58.64+0xd1], R27 ;  /* 0x0000d11b3a00d986 */ /* 0x0009e8000c101136 */
[----:B------:R-:W4:Y:S01]  /*39d30*/  @!P2 LDG.E.U8 R16, desc[UR54][R20.64+0xd0] ;  /* 0x0000d0361410a981 */ /* 0x000f22000c1e1100 */
[----:B--2---:R-:W-:-:S05]  /*39d40*/  @!P2 IADD3 R12, P3, R41, R12, RZ ;  /* 0x0000000c290ca210 */ /* 0x004fca0007f7e0ff */
[----:B------:R-:W-:Y:S01]  /*39d50*/  @!P2 IMAD.X R13, R40, 0x1, R13, P3 ;  /* 0x00000001280da824 */ /* 0x000fe200018e060d */
[----:B----4-:R-:W-:-:S04]  /*39d60*/  LOP3.LUT R16, R16, 0xff, RZ, 0xc0, !PT ;  /* 0x000000ff10107812 */ /* 0x010fc800078ec0ff */
[----:B------:R-:W-:-:S05]  /*39d70*/  F2FP.F16.E4M3.UNPACK_B R16, R16 ;  /* 0x00000010ff10723e */ /* 0x000fca00020006ff */
[----:B------:R-:W-:-:S05]  /*39d80*/  HADD2.F32 R16, -RZ, R16.H0_H0 ;  /* 0x20000010ff107230 */ /* 0x000fca0000004100 */
[----:B------:R-:W-:-:S04]  /*39d90*/  FMUL R16, R16, UR50 ;  /* 0x0000003210107c20 */ /* 0x000fc80008400000 */
[----:B------:R-:W-:Y:S01]  /*39da0*/  FFMA R16, R158, UR51, R16 ;  /* 0x000000339e107c23 */ /* 0x000fe20008000010 */
[----:B0-----:R-:W-:Y:S02]  /*39db0*/  @!P1 IADD3 R14, P3, R35, R14, RZ ;  /* 0x0000000e230e9210 */ /* 0x001fe40007f7e0ff */
[----:B------:R-:W-:Y:S01]  /*39dc0*/  ISETP.GE.AND P5, PT, R9, 0x101, PT ;  /* 0x000001010900780c */ /* 0x000fe20003fa6270 */
[----:B------:R-:W2:Y:S01]  /*39dd0*/  LDL.LU R158, [R1+0xa2c] ;  /* 0x000a2c00019e7983 */ /* 0x000ea20000300800 */
[----:B-1----:R-:W-:Y:S02]  /*39de0*/  F2FP.SATFINITE.E4M3.F32.PACK_AB_MERGE_C R17, RZ, R16, RZ ;  /* 0x00000010ff11723e */ /* 0x002fe400048070ff */
        /* <DEDUP_REMOVED lines=13> */
[----:B------:R-:W-:Y:S02]  /*39ec0*/  ISETP.LT.OR P2, PT, R30, 0xda, !P5 ;  /* 0x000000da1e00780c */ /* 0x000fe40006f41670 */
[----:B0-----:R-:W-:-:S11]  /*39ed0*/  PRMT R12, RZ, 0x7610, R12 ;  /* 0x00007610ff0c7816 */ /* 0x001fd6000000000c */
[----:B-1----:R-:W0:Y:S01]  /*39ee0*/  @!P2 LDC.64 R14, c[0x0][0x5c0] ;  /* 0x00017000ff0eab82 */ /* 0x002e220000000a00 */
[----:B----4-:R-:W-:-:S04]  /*39ef0*/  LOP3.LUT R16, R16, 0xff, RZ, 0xc0, !PT ;  /* 0x000000ff10107812 */ /* 0x010fc800078ec0ff */
[----:B------:R-:W-:-:S05]  /*39f00*/  F2FP.F16.E4M3.UNPACK_B R16, R16 ;  /* 0x00000010ff10723e */ /* 0x000fca00020006ff */
[----:B------:R-:W-:-:S05]  /*39f10*/  HADD2.F32 R16, -RZ, R16.H0_H0 ;  /* 0x20000010ff107230 */ /* 0x000fca0000004100 */
[----:B------:R-:W-:-:S04]  /*39f20*/  FMUL R16, R16, UR50 ;  /* 0x0000003210107c20 */ /* 0x000fc80008400000 */
[----:B---3--:R-:W-:Y:S02]  /*39f30*/  FFMA R16, R159, UR51, R16 ;  /* 0x000000339f107c23 */ /* 0x008fe40008000010 */
[----:B------:R-:W3:Y:S03]  /*39f40*/  LDL.LU R159, [R1+0xa30] ;  /* 0x000a3000019f7983 */ /* 0x000ee60000300800 */
[----:B------:R-:W-:-:S05]  /*39f50*/  F2FP.SATFINITE.E4M3.F32.PACK_AB_MERGE_C R17, RZ, R16, RZ ;  /* 0x00000010ff11723e */ /* 0x000fca00048070ff */
[----:B------:R1:W-:Y:S04]  /*39f60*/  @!P6 STG.E.U8 desc[UR54][R56.64+0xd8], R17 ;  /* 0x0000d8113800e986 */ /* 0x0003e8000c101136 */
[----:B------:R-:W4:Y:S01]  /*39f70*/  @!P2 LDG.E.U8 R12, desc[UR54][R18.64+0xd9] ;  /* 0x0000d936120ca981 */ /* 0x000f22000c1e1100 */
[----:B------:R-:W-:Y:S02]  /*39f80*/  ISETP.GE.AND P6, PT, R9, 0x109, PT ;  /* 0x000001090900780c */ /* 0x000fe40003fc6270 */
[----:B----4-:R-:W-:-:S04]  /*39f90*/  LOP3.LUT R12, R12, 0xff, RZ, 0xc0, !PT ;  /* 0x000000ff0c0c7812 */ /* 0x010fc800078ec0ff */
[----:B------:R-:W-:-:S05]  /*39fa0*/  F2FP.F16.E4M3.UNPACK_B R12, R12 ;  /* 0x0000000cff0c723e */ /* 0x000fca00020006ff */
[----:B------:R-:W-:Y:S01]  /*39fb0*/  HADD2.F32 R13, -RZ, R12.H0_H0 ;  /* 0x2000000cff0d7230 */ /* 0x000fe20000004100 */
[----:B0-----:R-:W-:-:S04]  /*39fc0*/  @!P2 IADD3 R12, P1, P3, R24, UR11, R14 ;  /* 0x0000000b180cac10 */ /* 0x001fc8000fb3e00e */
[----:B------:R-:W-:Y:S01]  /*39fd0*/  FMUL R14, R13, UR50 ;  /* 0x000000320d0e7c20 */ /* 0x000fe20008400000 */
[----:B------:R-:W-:Y:S02]  /*39fe0*/  @!P2 IADD3.X R13, R31, UR10, R15, P1, P3 ;  /* 0x0000000a1f0dac10 */ /* 0x000fe40008fe640f */
[----:B------:R-:W-:Y:S01]  /*39ff0*/  ISETP.LT.OR P1, PT, R30, 0xd9, !P6 ;  /* 0x000000d91e00780c */ /* 0x000fe20007721670 */
[----:B--2---:R-:W-:Y:S01]  /*3a000*/  FFMA R14, R158, UR51, R14 ;  /* 0x000000339e0e7c23 */ /* 0x004fe2000800000e */
[----:B-1----:R-:W-:Y:S02]  /*3a010*/  IMAD.U32 R17, RZ, RZ, UR8 ;  /* 0x00000008ff117e24 */ /* 0x002fe4000f8e00ff */
[----:B------:R-:W-:Y:S01]  /*3a020*/  IMAD.U32 R16, RZ, RZ, UR7 ;  /* 0x00000007ff107e24 */ /* 0x000fe2000f8e00ff */
[----:B------:R-:W-:Y:S01]  /*3a030*/  ISETP.LT.OR P4, PT, R30, 0xda, !P6 ;  /* 0x000000da1e00780c */ /* 0x000fe20007781670 */
[----:B------:R-:W2:Y:S01]  /*3a040*/  LDL.LU R158, [R1+0xa34] ;  /* 0x000a3400019e7983 */ /* 0x000ea20000300800 */
[----:B------:R-:W-:-:S02]  /*3a050*/  F2FP.SATFINITE.E4M3.F32.PACK_AB_MERGE_C R15, RZ, R14, RZ ;  /* 0x0000000eff0f723e */ /* 0x000fc400048070ff */
[----:B------:R-:W-:-:S03]  /*3a060*/  PRMT R14, RZ, 0x7610, R14 ;  /* 0x00007610ff0e7816 */ /* 0x000fc6000000000e */
[----:B------:R0:W-:Y:S04]  /*3a070*/  @!P2 STG.E.U8 desc[UR54][R12.64+0xd9], R15 ;  /* 0x0000d90f0c00a986 */ /* 0x0001e8000c101136 */
[----:B------:R-:W4:Y:S01]  /*3a080*/  @!P1 LDG.E.U8 R14, desc[UR54][R20.64+0xd8] ;  /* 0x0000d836140e9981 */ /* 0x000f22000c1e1100 */
[----:B------:R-:W0:Y:S01]  /*3a090*/  @!P1 LDC.64 R18, c[0x0][0x5c0] ;  /* 0x00017000ff129b82 */ /* 0x000e220000000a00 */
[----:B------:R-:W-:-:S04]  /*3a0a0*/  @!P1 IADD3 R17, P2, P3, R17, UR11, R24 ;  /* 0x0000000b11119c10 */ /* 0x000fc8000fb5e018 */
[----:B------:R-:W-:Y:S02]  /*3a0b0*/  @!P1 IADD3.X R16, R16, UR10, R31, P2, P3 ;  /* 0x0000000a10109c10 */ /* 0x000fe400097e641f */
[----:B0-----:R-:W-:-:S05]  /*3a0c0*/  @!P1 IADD3 R12, P2, R17, R18, RZ ;  /* 0x00000012110c9210 */ /* 0x001fca0007f5e0ff */
[----:B------:R-:W-:Y:S02]  /*3a0d0*/  @!P1 IMAD.X R13, R16, 0x1, R19, P2 ;  /* 0x00000001100d9824 */ /* 0x000fe400010e0613 */
[----:B------:R-:W0:Y:S01]  /*3a0e0*/  @!P4 LDC.64 R18, c[0x0][0x5c0] ;  /* 0x00017000ff12cb82 */ /* 0x000e220000000a00 */
[----:B----4-:R-:W-:-:S04]  /*3a0f0*/  LOP3.LUT R14, R14, 0xff, RZ, 0xc0, !PT ;  /* 0x000000ff0e0e7812 */ /* 0x010fc800078ec0ff */
[----:B------:R-:W-:-:S05]  /*3a100*/  F2FP.F16.E4M3.UNPACK_B R14, R14 ;  /* 0x0000000eff0e723e */ /* 0x000fca00020006ff */
[----:B------:R-:W-:-:S05]  /*3a110*/  HADD2.F32 R14, -RZ, R14.H0_H0 ;  /* 0x2000000eff0e7230 */ /* 0x000fca0000004100 */
[----:B------:R-:W-:-:S04]  /*3a120*/  FMUL R14, R14, UR50 ;  /* 0x000000320e0e7c20 */ /* 0x000fc80008400000 */
[----:B---3--:R-:W-:Y:S01]  /*3a130*/  FFMA R14, R159, UR51, R14 ;  /* 0x000000339f0e7c23 */ /* 0x008fe2000800000e */
[----:B------:R-:W-:Y:S02]  /*3a140*/  IMAD.U32 R17, RZ, RZ, UR8 ;  /* 0x00000008ff117e24 */ /* 0x000fe4000f8e00ff */
[----:B------:R-:W-:Y:S01]  /*3a150*/  IMAD.U32 R16, RZ, RZ, UR7 ;  /* 0x00000007ff107e24 */ /* 0x000fe2000f8e00ff */
[----:B------:R-:W3:Y:S01]  /*3a160*/  LDL.LU R159, [R1+0xa38] ;  /* 0x000a3800019f7983 */ /* 0x000ee20000300800 */
[----:B------:R-:W-:Y:S02]  /*3a170*/  F2FP.SATFINITE.E4M3.F32.PACK_AB_MERGE_C R15, RZ, R14, RZ ;  /* 0x0000000eff0f723e */ /* 0x000fe400048070ff */
[----:B------:R-:W-:-:S03]  /*3a180*/  PRMT R14, RZ, 0x7610, R14 ;  /* 0x00007610ff0e7816 */ /* 0x000fc6000000000e */
[----:B------:R0:W-:Y:S04]  /*3a190*/  @!P1 STG.E.U8 desc[UR54][R12.64+0xd8], R15 ;  /* 0x0000d80f0c009986 */ /* 0x0001e8000c101136 */
[----:B------:R-:W4:Y:S01]  /*3a1a0*/  @!P4 LDG.E.U8 R14, desc[UR54][R20.64+0xd9] ;  /* 0x0000d936140ec981 */ /* 0x000f22000c1e1100 */
[----:B------:R-:W-:Y:S02]  /*3a1b0*/  @!P4 IADD3 R17, P2, P3, R17, UR11, R24 ;  /* 0x0000000b1111cc10 */ /* 0x000fe4000fb5e018 */
[----:B------:R-:W-:Y:S02]  /*3a1c0*/  ISETP.LT.OR P1, PT, R30, 0xc1, !P0 ;  /* 0x000000c11e00780c */ /* 0x000fe40004721670 */
[----:B------:R-:W-:Y:S02]  /*3a1d0*/  @!P4 IADD3.X R16, R16, UR10, R31, P2, P3 ;  /* 0x0000000a1010cc10 */ /* 0x000fe400097e641f */
[----:B0-----:R-:W-:-:S05]  /*3a1e0*/  @!P4 IADD3 R12, P2, R17, R18, RZ ;  /* 0x00000012110cc210 */ /* 0x001fca0007f5e0ff */
[----:B------:R-:W-:-:S04]  /*3a1f0*/  @!P4 IMAD.X R13, R16, 0x1, R19, P2 ;  /* 0x00000001100dc824 */ /* 0x000fc800010e0613 */
[----:B------:R-:W0:Y:S01]  /*3a200*/  @!P1 LDC.64 R18, c[0x0][0x5c0] ;  /* 0x00017000ff129b82 */ /* 0x000e220000000a00 */
[----:B----4-:R-:W-:-:S04]  /*3a210*/  LOP3.LUT R14, R14, 0xff, RZ, 0xc0, !PT ;  /* 0x000000ff0e0e7812 */ /* 0x010fc800078ec0ff */
[----:B------:R-:W-:-:S05]  /*3a220*/  F2FP.F16.E4M3.UNPACK_B R14, R14 ;  /* 0x0000000eff0e723e */ /* 0x000fca00020006ff */
[----:B------:R-:W-:-:S05]  /*3a230*/  HADD2.F32 R14, -RZ, R14.H0_H0 ;  /* 0x2000000eff0e7230 */ /* 0x000fca0000004100 */
[----:B------:R-:W-:-:S04]  /*3a240*/  FMUL R14, R14, UR50 ;  /* 0x000000320e0e7c20 */ /* 0x000fc80008400000 */
[----:B--2---:R-:W-:Y:S01]  /*3a250*/  FFMA R14, R158, UR51, R14 ;  /* 0x000000339e0e7c23 */ /* 0x004fe2000800000e */
[----:B------:R-:W-:Y:S01]  /*3a260*/  ISETP.LT.OR P2, PT, R30, 0xc2, !P0 ;  /* 0x000000c21e00780c */ /* 0x000fe20004741670 */
[----:B------:R-:W2:Y:S03]  /*3a270*/  LDL.LU R158, [R1+0xa3c] ;  /* 0x000a3c00019e7983 */ /* 0x000ea60000300800 */
[----:B------:R-:W-:Y:S02]  /*3a280*/  F2FP.SATFINITE.E4M3.F32.PACK_AB_MERGE_C R17, RZ, R14, RZ ;  /* 0x0000000eff11723e */ /* 0x000fe400048070ff */
[----:B------:R-:W-:-:S03]  /*3a290*/  PRMT R14, RZ, 0x7610, R14 ;  /* 0x00007610ff0e7816 */ /* 0x000fc6000000000e */
[----:B------:R1:W-:Y:S04]  /*3a2a0*/  @!P4 STG.E.U8 desc[UR54][R12.64+0xd9], R17 ;  /* 0x0000d9110c00c986 */ /* 0x0003e8000c101136 */
[----:B------:R-:W4:Y:S01]  /*3a2b0*/  @!P1 LDG.E.U8 R14, desc[UR54][R22.64+0xc0] ;  /* 0x0000c036160e9981 */ /* 0x000f22000c1e1100 */
[----:B-1----:R-:W-:Y:S02]  /*3a2c0*/  @!P1 IMAD.MOV.U32 R12, RZ, RZ, R24 ;  /* 0x000000ffff0c9224 */ /* 0x002fe400078e0018 */
[----:B------:R-:W-:Y:S01]  /*3a2d0*/  @!P1 IMAD.MOV.U32 R13, RZ, RZ, R31 ;  /* 0x000000ffff0d9224 */ /* 0x000fe200078e001f */
[----:B----4-:R-:W-:-:S04]  /*3a2e0*/  LOP3.LUT R14, R14, 0xff, RZ, 0xc0, !PT ;  /* 0x000000ff0e0e7812 */ /* 0x010fc800078ec0ff */
[----:B------:R-:W-:-:S05]  /*3a2f0*/  F2FP.F16.E4M3.UNPACK_B R14, R14 ;  /* 0x0000000eff0e723e */ /* 0x000fca00020006ff */
[----:B------:R-:W-:-:S05]  /*3a300*/  HADD2.F32 R14, -RZ, R14.H0_H0 ;  /* 0x2000000eff0e7230 */ /* 0x000fca0000004100 */
[----:B------:R-:W-:Y:S01]  /*3a310*/  FMUL R16, R14, UR50 ;  /* 0x000000320e107c20 */ /* 0x000fe20008400000 */
[----:B------:R-:W-:-:S04]  /*3a320*/  @!P1 IMAD.WIDE.U32 R14, R10, 0x180, R12 ;  /* 0x000001800a0e9825 */ /* 0x000fc800078e000c */
[----:B------:R-:W-:Y:S02]  /*3a330*/  @!P1 IMAD R13, R11, 0x180, RZ ;  /* 0x000001800b0d9824 */ /* 0x000fe400078e02ff */
[----:B---3--:R-:W-:Y:S01]  /*3a340*/  FFMA R16, R159, UR51, R16 ;  /* 0x000000339f107c23 */ /* 0x008fe20008000010 */
[----:B0-----:R-:W-:Y:S02]  /*3a350*/  @!P1 IADD3 R12, P3, R14, R18, RZ ;  /* 0x000000120e0c9210 */ /* 0x001fe40007f7e0ff */
[----:B------:R-:W-:Y:S02]  /*3a360*/  PRMT R14, RZ, 0x7610, R14 ;  /* 0x00007610ff0e7816 */ /* 0x000fe4000000000e */
[----:B------:R-:W-:Y:S02]  /*3a370*/  ISETP.GE.AND P6, PT, R9, 0x189, PT ;  /* 0x000001890900780c */ /* 0x000fe40003fc6270 */
[----:B------:R-:W-:Y:S02]  /*3a380*/  F2FP.SATFINITE.E4M3.F32.PACK_AB_MERGE_C R17, RZ, R16, RZ ;  /* 0x00000010ff11723e */ /* 0x000fe400048070ff */
[----:B------:R-:W-:Y:S01]  /*3a390*/  @!P1 IADD3.X R13, R19, R15, R13, P3, !PT ;  /* 0x0000000f130d9210 */ /* 0x000fe20001ffe40d */
[----:B------:R-:W3:Y:S01]  /*3a3a0*/  LDL.LU R159, [R1+0xa40] ;  /* 0x000a4000019f7983 */ /* 0x000ee20000300800 */
[----:B------:R-:W0:Y:S01]  /*3a3b0*/  @!P2 LDC.64 R18, c[0x0][0x5c0] ;  /* 0x00017000ff12ab82 */ /* 0x000e220000000a00 */
[----:B------:R-:W-:-:S02]  /*3a3c0*/  @!P2 IMAD R9, R11, 0x180, RZ ;  /* 0x000001800b09a824 */ /* 0x000fc400078e02ff */
[----:B------:R-:W4:Y:S04]  /*3a3d0*/  LDL.LU R163, [R1+0xa44] ;  /* 0x000a440001a37983 */ /* 0x000f280000300800 */
[----:B------:R1:W-:Y:S04]  /*3a3e0*/  @!P1 STG.E.U8 desc[UR54][R12.64+0xc0], R17 ;  /* 0x0000c0110c009986 */ /* 0x0003e8000c101136 */
[----:B------:R-:W2:Y:S01]  /*3a3f0*/  @!P2 LDG.E.U8 R14, desc[UR54][R22.64+0xc1] ;  /* 0x0000c136160ea981 */ /* 0x000ea2000c1e1100 */
[----:B------:R-:W-:Y:S01]  /*3a400*/  ISETP.LT.OR P1, PT, R30, 0xc1, !P6 ;  /* 0x000000c11e00780c */ /* 0x000fe20007721670 */
[----:B-1----:R-:W-:-:S02]  /*3a410*/  @!P2 IMAD.MOV.U32 R12, RZ, RZ, R24 ;  /* 0x000000ffff0ca224 */ /* 0x002fc400078e0018 */
[----:B------:R-:W-:-:S10]  /*3a420*/  @!P2 IMAD.MOV.U32 R13, RZ, RZ, R31 ;  /* 0x000000ffff0da224 */ /* 0x000fd400078e001f */
[----:B------:R-:W1:Y:S01]  /*3a430*/  @!P1 LDC.64 R20, c[0x0][0x5c0] ;  /* 0x00017000ff149b82 */ /* 0x000e620000000a00 */
[----:B--2---:R-:W-:-:S04]  /*3a440*/  LOP3.LUT R14, R14, 0xff, RZ, 0xc0, !PT ;  /* 0x000000ff0e0e7812 */ /* 0x004fc800078ec0ff */
[----:B------:R-:W-:-:S05]  /*3a450*/  F2FP.F16.E4M3.UNPACK_B R14, R14 ;  /* 0x0000000eff0e723e */ /* 0x000fca00020006ff */
[----:B------:R-:W-:-:S05]  /*3a460*/  HADD2.F32 R14, -RZ, R14.H0_H0 ;  /* 0x2000000eff0e7230 */ /* 0x000fca0000004100 */
[----:B------:R-:W-:Y:S01]  /*3a470*/  FMUL R16, R14, UR50 ;  /* 0x000000320e107c20 */ /* 0x000fe20008400000 */
[----:B------:R-:W-:-:S04]  /*3a480*/  @!P2 IMAD.WIDE.U32 R14, R10, 0x180, R12 ;  /* 0x000001800a0ea825 */ /* 0x000fc800078e000c */
[----:B------:R-:W-:Y:S01]  /*3a490*/  FFMA R16, R158, UR51, R16 ;  /* 0x000000339e107c23 */ /* 0x000fe20008000010 */
[----:B0-----:R-:W-:-:S04]  /*3a4a0*/  @!P2 IADD3 R12, P3, R14, R18, RZ ;  /* 0x000000120e0ca210 */ /* 0x001fc80007f7e0ff */
[----:B------:R-:W-:Y:S02]  /*3a4b0*/  F2FP.SATFINITE.E4M3.F32.PACK_AB_MERGE_C R17, RZ, R16, RZ ;  /* 0x00000010ff11723e */ /* 0x000fe400048070ff */
[--C-:B------:R-:W-:Y:S02]  /*3a4c0*/  @!P2 IADD3.X R13, R19, R15, R9.reuse, P3, !PT ;  /* 0x0000000f130da210 */ /* 0x100fe40001ffe409 */
[----:B------:R-:W-:-:S03]  /*3a4d0*/  PRMT R9, RZ, 0x7610, R9 ;  /* 0x00007610ff097816 */ /* 0x000fc60000000009 */
[----:B------:R0:W-:Y:S04]  /*3a4e0*/  @!P2 STG.E.U8 desc[UR54][R12.64+0xc1], R17 ;  /* 0x0000c1110c00a986 */ /* 0x0001e8000c101136 */
[----:B------:R-:W2:Y:S01]  /*3a4f0*/  @!P1 LDG.E.U8 R9, desc[UR54][R28.64+0xc0] ;  /* 0x0000c0361c099981 */ /* 0x000ea2000c1e1100 */
[----:B------:R-:W-:Y:S01]  /*3a500*/  @!P1 IMAD R19, R11, 0x180, RZ ;  /* 0x000001800b139824 */ /* 0x000fe200078e02ff */
[----:B------:R-:W-:Y:S01]  /*3a510*/  ISETP.LT.OR P2, PT, R30, 0xc2, !P6 ;  /* 0x000000c21e00780c */ /* 0x000fe20007741670 */
[----:B0-----:R-:W-:Y:S02]  /*3a520*/  @!P1 IMAD.MOV.U32 R12, RZ, RZ, R24 ;  /* 0x000000ffff0c9224 */ /* 0x001fe400078e0018 */
[----:B------:R-:W-:Y:S02]  /*3a530*/  @!P1 IMAD.MOV.U32 R13, RZ, RZ, R31 ;  /* 0x000000ffff0d9224 */ /* 0x000fe400078e001f */
[----:B------:R-:W-:-:S04]  /*3a540*/  @!P1 IMAD.WIDE.U32 R14, R10, 0x180, R12 ;  /* 0x000001800a0e9825 */ /* 0x000fc800078e000c */
[----:B------:R-:W-:Y:S01]  /*3a550*/  @!P1 IMAD.IADD R12, R15, 0x1, R19 ;  /* 0x000000010f0c9824 */ /* 0x000fe200078e0213 */
[----:B-1----:R-:W-:-:S04]  /*3a560*/  @!P1 IADD3 R14, P3, P4, R14, UR8, R20 ;  /* 0x000000080e0e9c10 */ /* 0x002fc8000fc7e014 */
[----:B------:R-:W-:Y:S02]  /*3a570*/  @!P1 IADD3.X R15, R12, UR7, R21, P3, P4 ;  /* 0x000000070c0f9c10 */ /* 0x000fe40009fe8415 */
[----:B------:R-:W0:Y:S01]  /*3a580*/  @!P2 LDC.64 R20, c[0x0][0x5c0] ;  /* 0x00017000ff14ab82 */ /* 0x000e220000000a00 */
[----:B--2---:R-:W-:-:S04]  /*3a590*/  LOP3.LUT R9, R9, 0xff, RZ, 0xc0, !PT ;  /* 0x000000ff09097812 */ /* 0x004fc800078ec0ff */
[----:B------:R-:W-:-:S05]  /*3a5a0*/  F2FP.F16.E4M3.UNPACK_B R9, R9 ;  /* 0x00000009ff09723e */ /* 0x000fca00020006ff */
[----:B------:R-:W-:-:S05]  /*3a5b0*/  HADD2.F32 R9, -RZ, R9.H0_H0 ;  /* 0x20000009ff097230 */ /* 0x000fca0000004100 */
[----:B------:R-:W-:-:S04]  /*3a5c0*/  FMUL R9, R9, UR50 ;  /* 0x0000003209097c20 */ /* 0x000fc80008400000 */
[----:B---3--:R-:W-:Y:S01]  /*3a5d0*/  FFMA R9, R159, UR51, R9 ;  /* 0x000000339f097c23 */ /* 0x008fe20008000009 */
[----:B------:R-:W-:Y:S02]  /*3a5e0*/  @!P2 IMAD.MOV.U32 R12, RZ, RZ, R24 ;  /* 0x000000ffff0ca224 */ /* 0x000fe400078e0018 */
[----:B------:R-:W-:Y:S02]  /*3a5f0*/  @!P2 IMAD.MOV.U32 R13, RZ, RZ, R31 ;  /* 0x000000ffff0da224 */ /* 0x000fe400078e001f */
[----:B------:R-:W-:Y:S01]  /*3a600*/  @!P2 IMAD R19, R11, 0x180, RZ ;  /* 0x000001800b13a824 */ /* 0x000fe200078e02ff */
[----:B------:R-:W2:Y:S01]  /*3a610*/  LDL.LU R159, [R1+0xa48] ;  /* 0x000a4800019f7983 */ /* 0x000ea20000300800 */
[----:B------:R-:W-:Y:S02]  /*3a620*/  F2FP.SATFINITE.E4M3.F32.PACK_AB_MERGE_C R17, RZ, R9, RZ ;  /* 0x00000009ff11723e */ /* 0x000fe400048070ff */
[----:B------:R-:W-:Y:S01]  /*3a630*/  PRMT R9, RZ, 0x7610, R9 ;  /* 0x00007610ff097816 */ /* 0x000fe20000000009 */
[----:B------:R-:W-:Y:S01]  /*3a640*/  @!P2 IMAD.WIDE.U32 R12, R10, 0x180, R12 ;  /* 0x000001800a0ca825 */ /* 0x000fe200078e000c */
[----:B------:R-:W3:Y:S04]  /*3a650*/  LDL.LU R158, [R1+0xa4c] ;  /* 0x000a4c00019e7983 */ /* 0x000ee80000300800 */
[----:B------:R1:W-:Y:S04]  /*3a660*/  @!P1 STG.E.U8 desc[UR54][R14.64+0xc0], R17 ;  /* 0x0000c0110e009986 */ /* 0x0003e8000c101136 */
[----:B------:R-:W4:Y:S01]  /*3a670*/  @!P2 LDG.E.U8 R9, desc[UR54][R28.64+0xc1] ;  /* 0x0000c1361c09a981 */ /* 0x000f22000c1e1100 */
[----:B------:R-:W-:-:S02]  /*3a680*/  ISETP.LT.OR P1, PT, R30, 0xc9, !P0 ;  /* 0x000000c91e00780c */ /* 0x000fc40004721670 */
[----:B0-----:R-:W-:Y:S01]  /*3a690*/  @!P2 IADD3 R12, P3, P4, R12, UR8, R20 ;  /* 0x000000080c0cac10 */ /* 0x001fe2000fc7e014 */
[----:B-1----:R-:W-:-:S10]  /*3a6a0*/  @!P2 IMAD.IADD R14, R13, 0x1, R19 ;  /* 0x000000010d0ea824 */ /* 0x002fd400078e0213 */
[----:B------:R-:W0:Y:S01]  /*3a6b0*/  @!P1 LDC.64 R18, c[0x0][0x5c0] ;  /* 0x00017000ff129b82 */ /* 0x000e220000000a00 */
[----:B------:R-:W-:Y:S02]  /*3a6c0*/  @!P2 IADD3.X R13, R14, UR7, R21, P3, P4 ;  /* 0x000000070e0dac10 */ /* 0x000fe40009fe8415 */
        /* <DEDUP_REMOVED lines=9> */
[----:B------:R-:W-:Y:S01]  /*3a760*/  ISETP.LT.OR P2, PT, R30, 0xca, !P0 ;  /* 0x000000ca1e00780c */ /* 0x000fe20004741670 */
[----:B-1----:R-:W-:Y:S02]  /*3a770*/  @!P1 IMAD.MOV.U32 R12, RZ, RZ, R24 ;  /* 0x000000ffff0c9224 */ /* 0x002fe400078e0018 */
[----:B------:R-:W-:Y:S02]  /*3a780*/  @!P1 IMAD.MOV.U32 R13, RZ, RZ, R31 ;  /* 0x000000ffff0d9224 */ /* 0x000fe400078e001f */
[----:B------:R-:W-:-:S04]  /*3a790*/  @!P1 IMAD.WIDE.U32 R14, R10, 0x180, R12 ;  /* 0x000001800a0e9825 */ /* 0x000fc800078e000c */
[----:B------:R-:W-:Y:S01]  /*3a7a0*/  @!P1 IMAD R13, R11, 0x180, RZ ;  /* 0x000001800b0d9824 */ /* 0x000fe200078e02ff */
[----:B0-----:R-:W-:-:S04]  /*3a7b0*/  @!P1 IADD3 R12, P3, R14, R18, RZ ;  /* 0x000000120e0c9210 */ /* 0x001fc80007f7e0ff */
[----:B------:R-:W-:Y:S02]  /*3a7c0*/  @!P1 IADD3.X R13, R19, R15, R13, P3, !PT ;  /* 0x0000000f130d9210 */ /* 0x000fe40001ffe40d */
[----:B------:R-:W0:Y:S01]  /*3a7d0*/  @!P2 LDC.64 R18, c[0x0][0x5c0] ;  /* 0x00017000ff12ab82 */ /* 0x000e220000000a00 */
[----:B----4-:R-:W-:-:S04]  /*3a7e0*/  LOP3.LUT R9, R9, 0xff, RZ, 0xc0, !PT ;  /* 0x000000ff09097812 */ /* 0x010fc800078ec0ff */
[----:B------:R-:W-:-:S05]  /*3a7f0*/  F2FP.F16.E4M3.UNPACK_B R9, R9 ;  /* 0x00000009ff09723e */ /* 0x000fca00020006ff */
[----:B------:R-:W-:-:S05]  /*3a800*/  HADD2.F32 R9, -RZ, R9.H0_H0 ;  /* 0x20000009ff097230 */ /* 0x000fca0000004100 */
[----:B------:R-:W-:-:S04]  /*3a810*/  FMUL R9, R9, UR50 ;  /* 0x0000003209097c20 */ /* 0x000fc80008400000 */
[----:B--2---:R-:W-:Y:S02]  /*3a820*/  FFMA R9, R159, UR51, R9 ;  /* 0x000000339f097c23 */ /* 0x004fe40008000009 */
[----:B------:R-:W2:Y:S04]  /*3a830*/  LDL.LU R159, [R1+0xa50] ;  /* 0x000a5000019f7983 */ /* 0x000ea80000300800 */
[----:B------:R-:W4:Y:S01]  /*3a840*/  LDL.LU R163, [R1+0xa54] ;  /* 0x000a540001a37983 */ /* 0x000f220000300800 */
[----:B------:R-:W-:Y:S02]  /*3a850*/  F2FP.SATFINITE.E4M3.F32.PACK_AB_MERGE_C R17, RZ, R9, RZ ;  /* 0x00000009ff11723e */ /* 0x000fe400048070ff */
[----:B------:R-:W-:-:S03]  /*3a860*/  PRMT R9, RZ, 0x7610, R9 ;  /* 0x00007610ff097816 */ /* 0x000fc60000000009 */
[----:B------:R1:W-:Y:S04]  /*3a870*/  @!P1 STG.E.U8 desc[UR54][R12.64+0xc8], R17 ;  /* 0x0000c8110c009986 */ /* 0x0003e8000c101136 */
[----:B------:R-:W3:Y:S01]  /*3a880*/  @!P2 LDG.E.U8 R9, desc[UR54][R22.64+0xc9] ;  /* 0x0000c9361609a981 */ /* 0x000ee2000c1e1100 */
[----:B------:R-:W-:Y:S01]  /*3a890*/  ISETP.LT.OR P1, PT, R30, 0xc9, !P6 ;  /* 0x000000c91e00780c */ /* 0x000fe20007721670 */
[----:B-1----:R-:W-:Y:S02]  /*3a8a0*/  @!P2 IMAD.MOV.U32 R12, RZ, RZ, R24 ;  /* 0x000000ffff0ca224 */ /* 0x002fe400078e0018 */
[----:B------:R-:W-:-:S10]  /*3a8b0*/  @!P2 IMAD.MOV.U32 R13, RZ, RZ, R31 ;  /* 0x000000ffff0da224 */ /* 0x000fd400078e001f */
[----:B------:R-:W1:Y:S01]  /*3a8c0*/  @!P1 LDC.64 R20, c[0x0][0x5c0] ;  /* 0x00017000ff149b82 */ /* 0x000e620000000a00 */
[----:B------:R-:W-:-:S04]  /*3a8d0*/  @!P2 IMAD.WIDE.U32 R14, R10, 0x180, R12 ;  /* 0x000001800a0ea825 */ /* 0x000fc800078e000c */
[----:B------:R-:W-:Y:S01]  /*3a8e0*/  @!P2 IMAD R13, R11, 0x180, RZ ;  /* 0x000001800b0da824 */ /* 0x000fe200078e02ff */
[----:B0-----:R-:W-:-:S04]  /*3a8f0*/  @!P2 IADD3 R12, P3, R14, R18, RZ ;  /* 0x000000120e0ca210 */ /* 0x001fc80007f7e0ff */
[----:B------:R-:W-:Y:S02]  /*3a900*/  @!P2 IADD3.X R13, R19, R15, R13, P3, !PT ;  /* 0x0000000f130da210 */ /* 0x000fe40001ffe40d */
        /* <DEDUP_REMOVED lines=18> */
[----:B---3--:R-:W-:-:S04]  /*3aa30*/  LOP3.LUT R9, R9, 0xff, RZ, 0xc0, !PT ;  /* 0x000000ff09097812 */ /* 0x008fc800078ec0ff */
[----:B------:R-:W-:-:S05]  /*3aa40*/  F2FP.F16.E4M3.UNPACK_B R9, R9 ;  /* 0x00000009ff09723e */ /* 0x000fca00020006ff */
[----:B------:R-:W-:-:S05]  /*3aa50*/  HADD2.F32 R9, -RZ, R9.H0_H0 ;  /* 0x20000009ff097230 */ /* 0x000fca0000004100 */
[----:B------:R-:W-:-:S04]  /*3aa60*/  FMUL R9, R9, UR50 ;  /* 0x0000003209097c20 */ /* 0x000fc80008400000 */
[----:B--2---:R-:W-:Y:S01]  /*3aa70*/  FFMA R9, R159, UR51, R9 ;  /* 0x000000339f097c23 */ /* 0x004fe20008000009 */
        /* <DEDUP_REMOVED lines=111> */
[----:B------:R-:W2:Y:S03]  /*3b170*/  LDL.LU R159, [R1+0xa70] ;  /* 0x000a7000019f7983 */ /* 0x000ea60000300800 */
[----:B------:R-:W-:Y:S02]  /*3b180*/  F2FP.SATFINITE.E4M3.F32.PACK_AB_MERGE_C R17, RZ, R9, RZ ;  /* 0x00000009ff11723e */ /* 0x000fe400048070ff */
[----:B------:R-:W-:-:S03]  /*3b190*/  PRMT R9, RZ, 0x7610, R9 ;  /* 0x00007610ff097816 */ /* 0x000fc60000000009 */
[----:B------:R1:W-:Y:S04]  /*3b1a0*/  @!P1 STG.E.U8 desc[UR54][R12.64+0xd8], R17 ;  /* 0x0000d8110c009986 */ /* 0x0003e8000c101136 */
[----:B------:R-:W4:Y:S01]  /*3b1b0*/  @!P0 LDG.E.U8 R9, desc[UR54][R22.64+0xd9] ;  /* 0x0000d93616098981 */ /* 0x000f22000c1e1100 */
        /* <DEDUP_REMOVED lines=8> */
[----:B----4-:R-:W-:-:S04]  /*3b240*/  LOP3.LUT R9, R9, 0xff, RZ, 0xc0, !PT ;  /* 0x000000ff09097812 */ /* 0x010fc800078ec0ff */
[----:B------:R-:W-:-:S05]  /*3b250*/  F2FP.F16.E4M3.UNPACK_B R9, R9 ;  /* 0x00000009ff09723e */ /* 0x000fca00020006ff */
[----:B------:R-:W-:-:S05]  /*3b260*/  HADD2.F32 R9, -RZ, R9.H0_H0 ;  /* 0x20000009ff097230 */ /* 0x000fca0000004100 */
[----:B------:R-:W-:-:S04]  /*3b270*/  FMUL R9, R9, UR50 ;  /* 0x0000003209097c20 */ /* 0x000fc80008400000 */
[----:B---3--:R-:W-:-:S05]  /*3b280*/  FFMA R9, R158, UR51, R9 ;  /* 0x000000339e097c23 */ /* 0x008fca0008000009 */
[----:B------:R-:W-:Y:S02]  /*3b290*/  F2FP.SATFINITE.E4M3.F32.PACK_AB_MERGE_C R17, RZ, R9, RZ ;  /* 0x00000009ff11723e */ /* 0x000fe400048070ff */
[----:B------:R-:W-:-:S03]  /*3b2a0*/  PRMT R9, RZ, 0x7610, R9 ;  /* 0x00007610ff097816 */ /* 0x000fc60000000009 */
[----:B------:R0:W-:Y:S04]  /*3b2b0*/  @!P0 STG.E.U8 desc[UR54][R12.64+0xd9], R17 ;  /* 0x0000d9110c008986 */ /* 0x0001e8000c101136 */
[----:B------:R-:W3:Y:S01]  /*3b2c0*/  @!P1 LDG.E.U8 R9, desc[UR54][R28.64+0xd8] ;  /* 0x0000d8361c099981 */ /* 0x000ee2000c1e1100 */
[----:B------:R-:W-:Y:S02]  /*3b2d0*/  @!P1 IMAD R19, R11, 0x180, RZ ;  /* 0x000001800b139824 */ /* 0x000fe400078e02ff */
[----:B0-----:R-:W-:Y:S02]  /*3b2e0*/  @!P1 IMAD.MOV.U32 R12, RZ, RZ, R24 ;  /* 0x000000ffff0c9224 */ /* 0x001fe400078e0018 */
[----:B------:R-:W-:Y:S02]  /*3b2f0*/  @!P1 IMAD.MOV.U32 R13, RZ, RZ, R31 ;  /* 0x000000ffff0d9224 */ /* 0x000fe400078e001f */
[----:B------:R-:W-:-:S04]  /*3b300*/  @!P1 IMAD.WIDE.U32 R14, R10, 0x180, R12 ;  /* 0x000001800a0e9825 */ /* 0x000fc800078e000c */
[----:B------:R-:W-:Y:S01]  /*3b310*/  @!P1 IMAD.IADD R16, R15, 0x1, R19 ;  /* 0x000000010f109824 */ /* 0x000fe200078e0213 */
[----:B-1----:R-:W-:-:S04]  /*3b320*/  @!P1 IADD3 R14, P0, P2, R14, UR8, R20 ;  /* 0x000000080e0e9c10 */ /* 0x002fc8000fa1e014 */
[----:B------:R-:W-:Y:S02]  /*3b330*/  @!P1 IADD3.X R15, R16, UR7, R21, P0, P2 ;  /* 0x00000007100f9c10 */ /* 0x000fe400087e4415 */
[----:B------:R-:W-:Y:S01]  /*3b340*/  ISETP.LT.OR P0, PT, R30, 0xda, !P6 ;  /* 0x000000da1e00780c */ /* 0x000fe20007701670 */
[----:B------:R-:W-:Y:S01]  /*3b350*/  BSSY B1, `(.L_x_34) ;  /* 0x000000b000017945 */ /* 0x000fe20003800000 */
[----:B---3--:R-:W-:-:S04]  /*3b360*/  LOP3.LUT R9, R9, 0xff, RZ, 0xc0, !PT ;  /* 0x000000ff09097812 */ /* 0x008fc800078ec0ff */
[----:B------:R-:W-:-:S05]  /*3b370*/  F2FP.F16.E4M3.UNPACK_B R9, R9 ;  /* 0x00000009ff09723e */ /* 0x000fca00020006ff */
[----:B------:R-:W-:-:S05]  /*3b380*/  HADD2.F32 R9, -RZ, R9.H0_H0 ;  /* 0x20000009ff097230 */ /* 0x000fca0000004100 */
[----:B------:R-:W-:-:S04]  /*3b390*/  FMUL R9, R9, UR50 ;  /* 0x0000003209097c20 */ /* 0x000fc80008400000 */
[----:B--2---:R-:W-:-:S05]  /*3b3a0*/  FFMA R9, R159, UR51, R9 ;  /* 0x000000339f097c23 */ /* 0x004fca0008000009 */
[----:B------:R-:W-:-:S05]  /*3b3b0*/  F2FP.SATFINITE.E4M3.F32.PACK_AB_MERGE_C R13, RZ, R9, RZ ;  /* 0x00000009ff0d723e */ /* 0x000fca00048070ff */
[----:B------:R0:W-:Y:S01]  /*3b3c0*/  @!P1 STG.E.U8 desc[UR54][R14.64+0xd8], R13 ;  /* 0x0000d80d0e009986 */ /* 0x0001e2000c101136 */
[----:B------:R-:W-:Y:S01]  /*3b3d0*/  PRMT R9, RZ, 0x7610, R9 ;  /* 0x00007610ff097816 */ /* 0x000fe20000000009 */
[----:B------:R-:W-:Y:S06]  /*3b3e0*/  @P0 BRA `(.L_x_35) ;  /* 0x0000000000040947 */ /* 0x000fec0003800000 */
[----:B------:R1:W5:Y:S02]  /*3b3f0*/  LDG.E.U8 R9, desc[UR54][R28.64+0xd9] ;  /* 0x0000d9361c097981 */ /* 0x000364000c1e1100 */
.L_x_35:
[----:B------:R-:W-:Y:S05]  /*3b400*/  BSYNC B1 ;  /* 0x0000000000017941 */ /* 0x000fea0003800000 */
.L_x_34:
[----:B------:R-:W-:Y:S05]  /*3b410*/  @P0 BRA `(.L_x_36) ;  /* 0x00000168008c0947 */ /* 0x000fea0003800000 */
[----:B------:R-:W2:Y:S01]  /*3b420*/  LDL.LU R12, [R1+0xa74] ;  /* 0x000a7400010c7983 */ /* 0x000ea20000300800 */
[----:B-----5:R-:W-:Y:S01]  /*3b430*/  LOP3.LUT R9, R9, 0xff, RZ, 0xc0, !PT ;  /* 0x000000ff09097812 */ /* 0x020fe200078ec0ff */
[----:B------:R-:W-:Y:S01]  /*3b440*/  IMAD.MOV.U32 R30, RZ, RZ, R24 ;  /* 0x000000ffff1e7224 */ /* 0x000fe200078e0018 */
[----:B------:R-:W-:Y:S01]  /*3b450*/  ULDC.64 UR12, c[0x0][0x5c0] ;  /* 0x00017000000c7ab9 */ /* 0x000fe20000000a00 */
[----:B------:R-:W-:Y:S01]  /*3b460*/  IMAD R11, R11, 0x180, RZ ;  /* 0x000001800b0b7824 */ /* 0x000fe200078e02ff */
[----:B------:R-:W-:Y:S01]  /*3b470*/  F2FP.F16.E4M3.UNPACK_B R9, R9 ;  /* 0x00000009ff09723e */ /* 0x000fe200020006ff */
[----:B------:R-:W-:-:S04]  /*3b480*/  IMAD.WIDE.U32 R30, R10, 0x180, R30 ;  /* 0x000001800a1e7825 */ /* 0x000fc800078e001e */
[----:B------:R-:W-:Y:S02]  /*3b490*/  HADD2.F32 R9, -RZ, R9.H0_H0 ;  /* 0x20000009ff097230 */ /* 0x000fe40000004100 */
[----:B0-----:R-:W-:Y:S02]  /*3b4a0*/  IMAD.U32 R13, RZ, RZ, UR12 ;  /* 0x0000000cff0d7e24 */ /* 0x001fe4000f8e00ff */
[----:B------:R-:W-:Y:S02]  /*3b4b0*/  IMAD.IADD R11, R31, 0x1, R11 ;  /* 0x000000011f0b7824 */ /* 0x000fe400078e020b */
[----:B------:R-:W-:Y:S01]  /*3b4c0*/  FMUL R9, R9, UR50 ;  /* 0x0000003209097c20 */ /* 0x000fe20008400000 */
[----:B------:R-:W-:Y:S01]  /*3b4d0*/  IMAD.U32 R10, RZ, RZ, UR13 ;  /* 0x0000000dff0a7e24 */ /* 0x000fe2000f8e00ff */
[----:B------:R-:W-:-:S04]  /*3b4e0*/  IADD3 R30, P0, P1, R30, UR8, R13 ;  /* 0x000000081e1e7c10 */ /* 0x000fc8000f91e00d */
[----:B------:R-:W-:Y:S01]  /*3b4f0*/  IADD3.X R31, R11, UR7, R10, P0, P1 ;  /* 0x000000070b1f7c10 */ /* 0x000fe200087e240a */
[----:B--2---:R-:W-:-:S05]  /*3b500*/  FFMA R9, R12, UR51, R9 ;  /* 0x000000330c097c23 */ /* 0x004fca0008000009 */
[----:B------:R-:W-:-:S05]  /*3b510*/  F2FP.SATFINITE.E4M3.F32.PACK_AB_MERGE_C R9, RZ, R9, RZ ;  /* 0x00000009ff09723e */ /* 0x000fca00048070ff */
[----:B------:R2:W-:Y:S01]  /*3b520*/  STG.E.U8 desc[UR54][R30.64+0xd9], R9 ;  /* 0x0000d9091e007986 */ /* 0x0005e2000c101136 */
[----:B------:R-:W-:Y:S05]  /*3b530*/  BRA `(.L_x_36) ;  /* 0x0000016800447947 */ /* 0x000fea0003800000 */
.L_x_33:
[C---:B------:R-:W-:Y:S01]  /*3b540*/  ISETP.GE.AND P4, PT, R9.reuse, 0x1, PT ;  /* 0x000000010900780c */ /* 0x040fe20003f86270 */
[----:B------:R-:W2:Y:S03]  /*3b550*/  LDL.LU R44, [R1+0x3c0] ;  /* 0x0003c000012c7983 */ /* 0x000ea60000300800 */
[----:B------:R-:W-:Y:S01]  /*3b560*/  ISETP.LT.OR P1, PT, R30, 0x1, !P4 ;  /* 0x000000011e00780c */ /* 0x000fe20006721670 */
[----:B------:R-:W-:Y:S01]  /*3b570*/  FMUL R12, R12, UR51 ;  /* 0x000000330c0c7c20 */ /* 0x000fe20008400000 */
[----:B------:R-:W-:Y:S02]  /*3b580*/  ISETP.LT.OR P0, PT, R30, 0x2, !P4 ;  /* 0x000000021e00780c */ /* 0x000fe40006701670 */
[----:B------:R-:W-:Y:S01]  /*3b590*/  ISETP.GE.AND P6, PT, R9, 0x9, PT ;  /* 0x000000090900780c */ /* 0x000fe20003fc6270 */
[----:B------:R-:W-:Y:S01]  /*3b5a0*/  FMUL R28, R13, UR51 ;  /* 0x000000330d1c7c20 */ /* 0x000fe20008400000 */
[----:B------:R-:W-:Y:S01]  /*3b5b0*/  FMUL R14, R14, UR51 ;  /* 0x000000330e0e7c20 */ /* 0x000fe20008400000 */
[----:B------:R-:W-:Y:S01]  /*3b5c0*/  FMUL R15, R15, UR51 ;  /* 0x000000330f0f7c20 */ /* 0x000fe20008400000 */
[----:B------:R-:W-:Y:S01]  /*3b5d0*/  FMUL R16, R16, UR51 ;  /* 0x0000003310107c20 */ /* 0x000fe20008400000 */
[----:B------:R-:W-:Y:S01]  /*3b5e0*/  FMUL R17, R17, UR51 ;  /* 0x0000003311117c20 */ /* 0x000fe20008400000 */
[----:B------:R-:W-:Y:S01]  /*3b5f0*/  FMUL R18, R18, UR51 ;  /* 0x0000003312127c20 */ /* 0x000fe20008400000 */
[----:B-----5:R-:W-:Y:S01]  /*3b600*/  LOP3.LUT R0, R0, 0xfffeffff, RZ, 0xc0, !PT ;  /* 0xfffeffff00007812 */ /* 0x020fe200078ec0ff */
[----:B------:R-:W-:Y:S01]  /*3b610*/  FMUL R19, R19, UR51 ;  /* 0x0000003313137c20 */ /* 0x000fe20008400000 */
[----:B------:R-:W0:Y:S01]  /*3b620*/  @!P1 LDC.64 R26, c[0x0][0x5c0] ;  /* 0x00017000ff1a9b82 */ /* 0x000e220000000a00 */
[----:B------:R-:W-:-:S02]  /*3b630*/  F2FP.SATFINITE.E4M3.F32.PACK_AB_MERGE_C R12, RZ, R12, RZ ;  /* 0x0000000cff0c723e */ /* 0x000fc400048070ff */
[----:B------:R-:W-:Y:S01]  /*3b640*/  LOP3.LUT R7, R7, 0xfffffff7, RZ, 0xc0, !PT ;  /* 0xfffffff707077812 */ /* 0x000fe200078ec0ff */
[----:B------:R-:W-:Y:S01]  /*3b650*/  FMUL R20, R20, UR51 ;  /* 0x0000003314147c20 */ /* 0x000fe20008400000 */
[----:B------:R-:W-:Y:S01]  /*3b660*/  FMUL R21, R21, UR51 ;  /* 0x0000003315157c20 */ /* 0x000fe20008400000 */
[----:B------:R-:W-:Y:S01]  /*3b670*/  FMUL R22, R22, UR51 ;  /* 0x0000003316167c20 */ /* 0x000fe20008400000 */
[----:B------:R-:W-:Y:S01]  /*3b680*/  FMUL R23, R23, UR51 ;  /* 0x0000003317177c20 */ /* 0x000fe20008400000 */
[----:B------:R-:W-:Y:S01]  /*3b690*/  FMUL R232, R232, UR51 ;  /* 0x00000033e8e87c20 */ /* 0x000fe20008400000 */
[----:B------:R-:W-:Y:S01]  /*3b6a0*/  FMUL R233, R233, UR51 ;  /* 0x00000033e9e97c20 */ /* 0x000fe20008400000 */
[----:B------:R-:W3:Y:S01]  /*3b6b0*/  LDL.LU R45, [R1+0x3c4] ;  /* 0x0003c400012d7983 */ /* 0x000ee20000300800 */
[----:B------:R-:W-:Y:S01]  /*3b6c0*/  F2FP.SATFINITE.E4M3.F32.PACK_AB_MERGE_C R28, RZ, R28, RZ ;  /* 0x0000001cff1c723e */ /* 0x000fe200048070ff */
[----:B------:R-:W-:Y:S01]  /*3b6d0*/  FMUL R234, R234, UR51 ;  /* 0x00000033eaea7c20 */ /* 0x000fe20008400000 */
[----:B------:R-:W-:Y:S01]  /*3b6e0*/  F2FP.SATFINITE.E4M3.F32.PACK_AB_MERGE_C R14, RZ, R14, RZ ;  /* 0x0000000eff0e723e */ /* 0x000fe200048070ff */
[----:B------:R-:W-:Y:S01]  /*3b6f0*/  FMUL R235, R235, UR51 ;  /* 0x00000033ebeb7c20 */ /* 0x000fe20008400000 */
[----:B------:R-:W-:Y:S01]  /*3b700*/  F2FP.SATFINITE.E4M3.F32.PACK_AB_MERGE_C R15, RZ, R15, RZ ;  /* 0x0000000fff0f723e */ /* 0x000fe200048070ff */
[----:B------:R-:W-:Y:S01]  /*3b710*/  FMUL R236, R236, UR51 ;  /* 0x00000033ecec7c20 */ /* 0x000fe20008400000 */
[----:B------:R-:W-:Y:S01]  /*3b720*/  F2FP.SATFINITE.E4M3.F32.PACK_AB_MERGE_C R16, RZ, R16, RZ ;  /* 0x00000010ff10723e */ /* 0x000fe200048070ff */
[----:B------:R-:W4:Y:S01]  /*3b730*/  LDL.LU R46, [R1+0x3c8] ;  /* 0x0003c800012e7983 */ /* 0x000f220000300800 */
[----:B------:R-:W-:Y:S01]  /*3b740*/  ISETP.LT.OR P5, PT, R30, 0x11, !P6 ;  /* 0x000000111e00780c */ /* 0x000fe200077a1670 */
[----:B------:R-:W-:Y:S01]  /*3b750*/  FMUL R237, R237, UR51 ;  /* 0x00000033eded7c20 */ /* 0x000fe20008400000 */
[----:B------:R-:W-:-:S02]  /*3b760*/  F2FP.SATFINITE.E4M3.F32.PACK_AB_MERGE_C R17, RZ, R17, RZ ;  /* 0x00000011ff11723e */ /* 0x000fc400048070ff */
[----:B------:R-:W-:Y:S02]  /*3b770*/  F2FP.SATFINITE.E4M3.F32.PACK_AB_MERGE_C R18, RZ, R18, RZ ;  /* 0x00000012ff12723e */ /* 0x000fe400048070ff */
[----:B0-----:R-:W-:Y:S02]  /*3b780*/  @!P1 IADD3 R26, P2, R24, R26, RZ ;  /* 0x0000001a181a9210 */ /* 0x001fe40007f5e0ff */
[----:B------:R-:W-:Y:S02]  /*3b790*/  @P4 LOP3.LUT R0, R0, 0x10000, RZ, 0xfc, !PT ;  /* 0x0001000000004812 */ /* 0x000fe400078efcff */
[----:B------:R-:W-:Y:S01]  /*3b7a0*/  F2FP.SATFINITE.E4M3.F32.PACK_AB_MERGE_C R19, RZ, R19, RZ ;  /* 0x00000013ff13723e */ /* 0x000fe200048070ff */
[----:B------:R-:W-:Y:S01]  /*3b7b0*/  @!P1 IMAD.X R27, R31, 0x1, R27, P2 ;  /* 0x000000011f1b9824 */ /* 0x000fe200010e061b */
[----:B------:R-:W-:Y:S02]  /*3b7c0*/  LOP3.LUT R0, R0, 0xffff7fff, RZ, 0xc0, !PT ;  /* 0xffff7fff00007812 */ /* 0x000fe400078ec0ff */
[----:B------:R-:W-:-:S02]  /*3b7d0*/  F2FP.SATFINITE.E4M3.F32.PACK_AB_MERGE_C R20, RZ, R20, RZ ;  /* 0x00000014ff14723e */ /* 0x000fc400048070ff */
[----:B------:R0:W-:Y:S01]  /*3b7e0*/  @!P1 STG.E.U8 desc[UR54][R26.64], R12 ;  /* 0x0000000c1a009986 */ /* 0x0001e2000c101136 */
[----:B------:R-:W-:Y:S02]  /*3b7f0*/  ISETP.LT.OR P1, PT, R30, 0x1, !P6 ;  /* 0x000000011e00780c */ /* 0x000fe40007721670 */
[----:B------:R-:W-:Y:S02]  /*3b800*/  @P6 LOP3.LUT R0, R0, 0x8000, RZ, 0xfc, !PT ;  /* 0x0000800000006812 */ /* 0x000fe400078efcff */
[----:B------:R-:W-:Y:S02]  /*3b810*/  F2FP.SATFINITE.E4M3.F32.PACK_AB_MERGE_C R21, RZ, R21, RZ ;  /* 0x00000015ff15723e */ /* 0x000fe400048070ff */
[----:B------:R-:W-:Y:S02]  /*3b820*/  F2FP.SATFINITE.E4M3.F32.PACK_AB_MERGE_C R22, RZ, R22, RZ ;  /* 0x00000016ff16723e */ /* 0x000fe400048070ff */
[----:B------:R-:W-:Y:S02]  /*3b830*/  F2FP.SATFINITE.E4M3.F32.PACK_AB_MERGE_C R23, RZ, R23, RZ ;  /* 0x00000017ff17723e */ /* 0x000fe400048070ff */
[----:B------:R-:W-:Y:S01]  /*3b840*/  F2FP.SATFINITE.E4M3.F32.PACK_AB_MERGE_C R232, RZ, R232, RZ ;  /* 0x000000e8ffe8723e */ /* 0x000fe200048070ff */
[----:B0-----:R-:W0:Y:S01]  /*3b850*/  @!P0 LDC.64 R26, c[0x0][0x5c0] ;  /* 0x00017000ff1a8b82 */ /* 0x001e220000000a00 */
[----:B------:R-:W-:-:S02]  /*3b860*/  F2FP.SATFINITE.E4M3.F32.PACK_AB_MERGE_C R233, RZ, R233, RZ ;  /* 0x000000e9ffe9723e */ /* 0x000fc400048070ff */
[----:B------:R-:W-:Y:S02]  /*3b870*/  F2FP.SATFINITE.E4M3.F32.PACK_AB_MERGE_C R234, RZ, R234, RZ ;  /* 0x000000eaffea723e */ /* 0x000fe400048070ff */
[----:B------:R-:W-:Y:S02]  /*3b880*/  F2FP.SATFINITE.E4M3.F32.PACK_AB_MERGE_C R235, RZ, R235, RZ ;  /* 0x000000ebffeb723e */ /* 0x000fe400048070ff */
[----:B------:R-:W-:Y:S02]  /*3b890*/  LOP3.LUT R4, R4, 0xffdfffff, RZ, 0xc0, !PT ;  /* 0xffdfffff04047812 */ /* 0x000fe400078ec0ff */
[----:B------:R-:W-:Y:S02]  /*3b8a0*/  F2FP.SATFINITE.E4M3.F32.PACK_AB_MERGE_C R236, RZ, R236, RZ ;  /* 0x000000ecffec723e */ /* 0x000fe400048070ff */
[----:B------:R-:W-:Y:S02]  /*3b8b0*/  F2FP.SATFINITE.E4M3.F32.PACK_AB_MERGE_C R237, RZ, R237, RZ ;  /* 0x000000edffed723e */ /* 0x000fe400048070ff */
[----:B0-----:R-:W-:-:S05]  /*3b8c0*/  @!P0 IADD3 R12, P2, R24, R26, RZ ;  /* 0x0000001a180c8210 */ /* 0x001fca0007f5e0ff */
[----:B------:R-:W-:Y:S01]  /*3b8d0*/  @!P0 IMAD.X R13, R31, 0x1, R27, P2 ;  /* 0x000000011f0d8824 */ /* 0x000fe200010e061b */
[----:B------:R-:W-:-:S04]  /*3b8e0*/  ISETP.LT.OR P2, PT, R30, 0x2, !P6 ;  /* 0x000000021e00780c */ /* 0x000fc80007741670 */
[----:B------:R0:W-:Y:S09]  /*3b8f0*/  @!P0 STG.E.U8 desc[UR54][R12.64+0x1], R28 ;  /* 0x0000011c0c008986 */ /* 0x0001f2000c101136 */
[----:B------:R-:W1:Y:S08]  /*3b900*/  @!P2 LDC.64 R26, c[0x0][0x5c0] ;  /* 0x00017000ff1aab82 */ /* 0x000e700000000a00 */
[----:B0-----:R-:W0:Y:S02]  /*3b910*/  @!P1 LDC.64 R12, c[0x0][0x5c0] ;  /* 0x00017000ff0c9b82 */ /* 0x001e240000000a00 */
[----:B0-----:R-:W-:-:S04]  /*3b920*/  @!P1 IADD3 R12, P0, P3, R24, UR8, R12 ;  /* 0x00000008180c9c10 */ /* 0x001fc8000fb1e00c */
[----:B------:R-:W-:-:S05]  /*3b930*/  @!P1 IADD3.X R13, R31, UR7, R13, P0, P3 ;  /* 0x000000071f0d9c10 */ /* 0x000fca00087e640d */
[----:B------:R1:W-:Y:S01]  /*3b940*/  @!P1 STG.E.U8 desc[UR54][R12.64], R14 ;  /* 0x0000000e0c009986 */ /* 0x0003e2000c101136 */
[----:B------:R-:W-:Y:S02]  /*3b950*/  ISETP.LT.OR P1, PT, R30, 0x9, !P6 ;  /* 0x000000091e00780c */ /* 0x000fe40007721670 */
[----:B-1----:R-:W-:-:S04]  /*3b960*/  @!P2 IADD3 R12, P0, P3, R24, UR8, R26 ;  /* 0x00000008180cac10 */ /* 0x002fc8000fb1e01a */
[----:B------:R-:W-:Y:S02]  /*3b970*/  @!P2 IADD3.X R13, R31, UR7, R27, P0, P3 ;  /* 0x000000071f0dac10 */ /* 0x000fe400087e641b */
[----:B------:R-:W-:-:S03]  /*3b980*/  ISETP.LT.OR P0, PT, R30, 0xa, !P6 ;  /* 0x0000000a1e00780c */ /* 0x000fc60007701670 */
[----:B------:R0:W-:Y:S02]  /*3b990*/  @!P2 STG.E.U8 desc[UR54][R12.64+0x1], R15 ;  /* 0x0000010f0c00a986 */ /* 0x0001e4000c101136 */
[----:B0-----:R-:W0:Y:S08]  /*3b9a0*/  @!P1 LDC.64 R14, c[0x0][0x5c0] ;  /* 0x00017000ff0e9b82 */ /* 0x001e300000000a00 */
[----:B------:R-:W1:Y:S01]  /*3b9b0*/  @!P0 LDC.64 R12, c[0x0][0x5c0] ;  /* 0x00017000ff0c8b82 */ /* 0x000e620000000a00 */
[----:B0-----:R-:W-:-:S04]  /*3b9c0*/  @!P1 IADD3 R26, P2, P3, R24, UR8, R14 ;  /* 0x00000008181a9c10 */ /* 0x001fc8000fb5e00e */
[----:B------:R-:W-:Y:S02]  /*3b9d0*/  @!P1 IADD3.X R27, R31, UR7, R15, P2, P3 ;  /* 0x000000071f1b9c10 */ /* 0x000fe400097e640f */
[----:B-1----:R-:W-:-:S04]  /*3b9e0*/  @!P0 IADD3 R14, P2, P3, R24, UR8, R12 ;  /* 0x00000008180e8c10 */ /* 0x002fc8000fb5e00c */
[----:B------:R-:W-:Y:S02]  /*3b9f0*/  @!P0 IADD3.X R15, R31, UR7, R13, P2, P3 ;  /* 0x000000071f0f8c10 */ /* 0x000fe400097e640d */
[----:B------:R-:W-:-:S13]  /*3ba00*/  ISETP.LT.OR P3, PT, R30, 0x9, !P4 ;  /* 0x000000091e00780c */ /* 0x000fda0006761670 */
[----:B------:R-:W0:Y:S02]  /*3ba10*/  @!P3 LDC.64 R12, c[0x0][0x5c0] ;  /* 0x00017000ff0cbb82 */ /* 0x000e240000000a00 */
[----:B0-----:R-:W-:-:S05]  /*3ba20*/  @!P3 IADD3 R12, P2, R24, R12, RZ ;  /* 0x0000000c180cb210 */ /* 0x001fca0007f5e0ff */
[----:B------:R-:W-:Y:S01]  /*3ba30*/  @!P3 IMAD.X R13, R31, 0x1, R13, P2 ;  /* 0x000000011f0db824 */ /* 0x000fe200010e060d */
[----:B------:R-:W-:-:S04]  /*3ba40*/  ISETP.LT.OR P2, PT, R30, 0xa, !P4 ;  /* 0x0000000a1e00780c */ /* 0x000fc80006741670 */
[----:B------:R0:W-:Y:S09]  /*3ba50*/  @!P3 STG.E.U8 desc[UR54][R12.64+0x8], R16 ;  /* 0x000008100c00b986 */ /* 0x0001f2000c101136 */
[----:B0-----:R-:W0:Y:S02]  /*3ba60*/  @!P2 LDC.64 R12, c[0x0][0x5c0] ;  /* 0x00017000ff0cab82 */ /* 0x001e240000000a00 */
[----:B0-----:R-:W-:-:S05]  /*3ba70*/  @!P2 IADD3 R12, P3, R24, R12, RZ ;  /* 0x0000000c180ca210 */ /* 0x001fca0007f7e0ff */
[----:B------:R-:W-:-:S05]  /*3ba80*/  @!P2 IMAD.X R13, R31, 0x1, R13, P3 ;  /* 0x000000011f0da824 */ /* 0x000fca00018e060d */
[----:B------:R0:W-:Y:S04]  /*3ba90*/  @!P2 STG.E.U8 desc[UR54][R12.64+0x9], R17 ;  /* 0x000009110c00a986 */ /* 0x0001e8000c101136 */
[----:B------:R1:W-:Y:S01]  /*3baa0*/  @!P1 STG.E.U8 desc[UR54][R26.64+0x8], R18 ;  /* 0x000008121a009986 */ /* 0x0003e2000c101136 */
[----:B------:R-:W-:-:S03]  /*3bab0*/  ISETP.LT.OR P1, PT, R30, 0x19, !P6 ;  /* 0x000000191e00780c */ /* 0x000fc60007721670 */
[----:B------:R2:W-:Y:S01]  /*3bac0*/  @!P0 STG.E.U8 desc[UR54][R14.64+0x9], R19 ;  /* 0x000009130e008986 */ /* 0x0005e2000c101136 */
[----:B0-----:R-:W0:Y:S02]  /*3bad0*/  @!P5 LDC.64 R12, c[0x0][0x5c0] ;  /* 0x00017000ff0cdb82 */ /* 0x001e240000000a00 */
[----:B0-----:R-:W-:-:S04]  /*3bae0*/  @!P5 IADD3 R32, P2, P3, R24, UR8, R12 ;  /* 0x000000081820dc10 */ /* 0x001fc8000fb5e00c */
[----:B------:R-:W-:Y:S02]  /*3baf0*/  @!P5 IADD3.X R33, R31, UR7, R13, P2, P3 ;  /* 0x000000071f21dc10 */ /* 0x000fe400097e640d */
[----:B------:R-:W-:-:S13]  /*3bb00*/  ISETP.LT.OR P3, PT, R30, 0x12, !P6 ;  /* 0x000000121e00780c */ /* 0x000fda0007761670 */
[----:B------:R-:W0:Y:S01]  /*3bb10*/  @!P3 LDC.64 R12, c[0x0][0x5c0] ;  /* 0x00017000ff0cbb82 */ /* 0x000e220000000a00 */
[----:B------:R-:W-:-:S04]  /*3bb20*/  @P3 LOP3.LUT R7, R7, 0x8, RZ, 0xfc, !PT ;  /* 0x0000000807073812 */ /* 0x000fc800078efcff */
[----:B------:R-:W-:-:S04]  /*3bb30*/  LOP3.LUT R7, R7, 0xfffffffb, RZ, 0xc0, !PT ;  /* 0xfffffffb07077812 */ /* 0x000fc800078ec0ff */
[----:B------:R-:W-:Y:S02]  /*3bb40*/  @P1 LOP3.LUT R7, R7, 0x4, RZ, 0xfc, !PT ;  /* 0x0000000407071812 */ /* 0x000fe400078efcff */
[----:B0-----:R-:W-:-:S04]  /*3bb50*/  @!P3 IADD3 R28, P2, P4, R24, UR8, R12 ;  /* 0x00000008181cbc10 */ /* 0x001fc8000fc5e00c */
[----:B------:R-:W-:Y:S02]  /*3bb60*/  @!P3 IADD3.X R29, R31, UR7, R13, P2, P4 ;  /* 0x000000071f1dbc10 */ /* 0x000fe400097e840d */
[----:B------:R-:W1:Y:S02]  /*3bb70*/  @!P1 LDC.64 R12, c[0x0][0x5c0] ;  /* 0x00017000ff0c9b82 */ /* 0x000e640000000a00 */
[----:B-1----:R-:W-:-:S04]  /*3bb80*/  @!P1 IADD3 R26, P2, P4, R24, UR8, R12 ;  /* 0x00000008181a9c10 */ /* 0x002fc8000fc5e00c */
[----:B------:R-:W-:Y:S02]  /*3bb90*/  @!P1 IADD3.X R27, R31, UR7, R13, P2, P4 ;  /* 0x000000071f1b9c10 */ /* 0x000fe400097e840d */
[----:B------:R-:W-:Y:S02]  /*3bba0*/  ISETP.LT.OR P4, PT, R30, 0x1a, !P6 ;  /* 0x0000001a1e00780c */ /* 0x000fe40007781670 */
[C---:B------:R-:W-:Y:S02]  /*3bbb0*/  LOP3.LUT P1, RZ, R0.reuse, 0x10000, RZ, 0xc0, !PT ;  /* 0x0001000000ff7812 */ /* 0x040fe4000782c0ff */
[----:B------:R-:W-:-:S09]  /*3bbc0*/  LOP3.LUT R0, R0, 0xfffffffd, RZ, 0xc0, !PT ;  /* 0xfffffffd00007812 */ /* 0x000fd200078ec0ff */
[----:B------:R-:W0:Y:S02]  /*3bbd0*/  @!P4 LDC.64 R12, c[0x0][0x5c0] ;  /* 0x00017000ff0ccb82 */ /* 0x000e240000000a00 */
[----:B0-----:R-:W-:-:S04]  /*3bbe0*/  @!P4 IADD3 R18, P0, P2, R24, UR8, R12 ;  /* 0x000000081812cc10 */ /* 0x001fc8000fa1e00c */
[----:B--2---:R-:W-:Y:S02]  /*3bbf0*/  @!P4 IADD3.X R19, R31, UR7, R13, P0, P2 ;  /* 0x000000071f13cc10 */ /* 0x004fe400087e440d */
[----:B------:R-:W-:-:S13]  /*3bc00*/  ISETP.LT.OR P0, PT, R30, 0x11, !P1 ;  /* 0x000000111e00780c */ /* 0x000fda0004f01670 */
[----:B------:R-:W0:Y:S02]  /*3bc10*/  @!P0 LDC.64 R12, c[0x0][0x5c0] ;  /* 0x00017000ff0c8b82 */ /* 0x000e240000000a00 */
[----:B0-----:R-:W-:-:S05]  /*3bc20*/  @!P0 IADD3 R12, P2, R24, R12, RZ ;  /* 0x0000000c180c8210 */ /* 0x001fca0007f5e0ff */
[----:B------:R-:W-:-:S05]  /*3bc30*/  @!P0 IMAD.X R13, R31, 0x1, R13, P2 ;  /* 0x000000011f0d8824 */ /* 0x000fca00010e060d */
[----:B------:R0:W-:Y:S01]  /*3bc40*/  @!P0 STG.E.U8 desc[UR54][R12.64+0x10], R20 ;  /* 0x000010140c008986 */ /* 0x0001e2000c101136 */
[----:B------:R-:W-:-:S13]  /*3bc50*/  ISETP.LT.OR P0, PT, R30, 0x12, !P1 ;  /* 0x000000121e00780c */ /* 0x000fda0004f01670 */
[----:B0-----:R-:W0:Y:S02]  /*3bc60*/  @!P0 LDC.64 R12, c[0x0][0x5c0] ;  /* 0x00017000ff0c8b82 */ /* 0x001e240000000a00 */
[----:B0-----:R-:W-:-:S05]  /*3bc70*/  @!P0 IADD3 R12, P2, R24, R12, RZ ;  /* 0x0000000c180c8210 */ /* 0x001fca0007f5e0ff */
[----:B------:R-:W-:-:S05]  /*3bc80*/  @!P0 IMAD.X R13, R31, 0x1, R13, P2 ;  /* 0x000000011f0d8824 */ /* 0x000fca00010e060d */
[----:B------:R0:W-:Y:S01]  /*3bc90*/  @!P0 STG.E.U8 desc[UR54][R12.64+0x11], R21 ;  /* 0x000011150c008986 */ /* 0x0001e2000c101136 */
[----:B------:R-:W-:-:S03]  /*3bca0*/  ISETP.GE.AND P0, PT, R9, 0x81, PT ;  /* 0x000000810900780c */ /* 0x000fc60003f06270 */
[----:B------:R-:W-:Y:S01]  /*3bcb0*/  @!P5 STG.E.U8 desc[UR54][R32.64+0x10], R22 ;  /* 0x000010162000d986 */ /* 0x000fe2000c101136 */
[----:B------:R-:W-:-:S09]  /*3bcc0*/  ISETP.LT.OR P3, PT, R30, 0x1, !P0 ;  /* 0x000000011e00780c */ /* 0x000fd20004761670 */
[----:B------:R-:W-:-:S04]  /*3bcd0*/  @P0 LOP3.LUT R4, R4, 0x200000, RZ, 0xfc, !PT ;  /* 0x0020000004040812 */ /* 0x000fc800078efcff */
[----:B0-----:R-:W0:Y:S01]  /*3bce0*/  @!P3 LDC.64 R12, c[0x0][0x5c0] ;  /* 0x00017000ff0cbb82 */ /* 0x001e220000000a00 */
[----:B------:R-:W-:-:S04]  /*3bcf0*/  @P3 LOP3.LUT R0, R0, 0x2, RZ, 0xfc, !PT ;  /* 0x0000000200003812 */ /* 0x000fc800078efcff */
[----:B------:R-:W-:Y:S02]  /*3bd00*/  LOP3.LUT R0, R0, 0xfffffffb, RZ, 0xc0, !PT ;  /* 0xfffffffb00007812 */ /* 0x000fe400078ec0ff */
        /* <DEDUP_REMOVED lines=8> */
[----:B------:R-:W-:Y:S02]  /*3bd90*/  @P3 LOP3.LUT R0, R0, 0x4, RZ, 0xfc, !PT ;  /* 0x0000000400003812 */ /* 0x000fe400078efcff */
[----:B0-----:R-:W-:-:S04]  /*3bda0*/  @!P3 IADD3 R20, P5, P6, R24, UR6, R12 ;  /* 0x000000061814bc10 */ /* 0x001fc8000febe00c */
[----:B------:R-:W-:Y:S02]  /*3bdb0*/  @!P3 IADD3.X R21, R31, UR5, R13, P5, P6 ;  /* 0x000000051f15bc10 */ /* 0x000fe4000afec40d */
[C---:B------:R-:W-:Y:S02]  /*3bdc0*/  LOP3.LUT P3, RZ, R7.reuse, 0x8, RZ, 0xc0, !PT ;  /* 0x0000000807ff7812 */ /* 0x040fe4000786c0ff */
[----:B------:R-:W-:-:S11]  /*3bdd0*/  LOP3.LUT R7, R7, 0xfffffffe, RZ, 0xc0, !PT ;  /* 0xfffffffe07077812 */ /* 0x000fd600078ec0ff */
[----:B------:R-:W-:Y:S01]  /*3bde0*/  @!P3 STG.E.U8 desc[UR54][R28.64+0x11], R23 ;  /* 0x000011171c00b986 */ /* 0x000fe2000c101136 */
[----:B------:R-:W-:-:S13]  /*3bdf0*/  ISETP.LT.OR P3, PT, R30, 0xa, !P0 ;  /* 0x0000000a1e00780c */ /* 0x000fda0004761670 */
[----:B------:R-:W0:Y:S01]  /*3be00*/  @!P3 LDC.64 R12, c[0x0][0x5c0] ;  /* 0x00017000ff0cbb82 */ /* 0x000e220000000a00 */
[----:B------:R-:W-:Y:S02]  /*3be10*/  @P3 LOP3.LUT R7, R7, 0x1, RZ, 0xfc, !PT ;  /* 0x0000000107073812 */ /* 0x000fe400078efcff */
[----:B0-----:R-:W-:-:S04]  /*3be20*/  @!P3 IADD3 R36, P5, P6, R24, UR6, R12 ;  /* 0x000000061824bc10 */ /* 0x001fc8000febe00c */
[----:B------:R-:W-:Y:S02]  /*3be30*/  @!P3 IADD3.X R37, R31, UR5, R13, P5, P6 ;  /* 0x000000051f25bc10 */ /* 0x000fe4000afec40d */
[----:B------:R-:W-:Y:S02]  /*3be40*/  ISETP.LT.OR P5, PT, R30, 0x19, !P1 ;  /* 0x000000191e00780c */ /* 0x000fe40004fa1670 */
[C---:B------:R-:W-:Y:S02]  /*3be50*/  LOP3.LUT P3, RZ, R0.reuse, 0x2, RZ, 0xc0, !PT ;  /* 0x0000000200ff7812 */ /* 0x040fe4000786c0ff */
[----:B------:R-:W-:-:S09]  /*3be60*/  LOP3.LUT R0, R0, 0xfffffff7, RZ, 0xc0, !PT ;  /* 0xfffffff700007812 */ /* 0x000fd200078ec0ff */
[----:B------:R-:W0:Y:S02]  /*3be70*/  @!P5 LDC.64 R12, c[0x0][0x5c0] ;  /* 0x00017000ff0cdb82 */ /* 0x000e240000000a00 */
[----:B0-----:R-:W-:-:S05]  /*3be80*/  @!P5 IADD3 R12, P6, R24, R12, RZ ;  /* 0x0000000c180cd210 */ /* 0x001fca0007fde0ff */
[----:B------:R-:W-:-:S05]  /*3be90*/  @!P5 IMAD.X R13, R31, 0x1, R13, P6 ;  /* 0x000000011f0dd824 */ /* 0x000fca00030e060d */
[----:B------:R0:W-:Y:S01]  /*3bea0*/  @!P5 STG.E.U8 desc[UR54][R12.64+0x18], R232 ;  /* 0x000018e80c00d986 */ /* 0x0001e2000c101136 */
[C---:B------:R-:W-:Y:S02]  /*3beb0*/  ISETP.LT.OR P5, PT, R30.reuse, 0x1a, !P1 ;  /* 0x0000001a1e00780c */ /* 0x040fe40004fa1670 */
[----:B------:R-:W-:-:S11]  /*3bec0*/  ISETP.LT.OR P1, PT, R30, 0x11, !P0 ;  /* 0x000000111e00780c */ /* 0x000fd60004721670 */
[----:B0-----:R-:W0:Y:S02]  /*3bed0*/  @!P5 LDC.64 R12, c[0x0][0x5c0] ;  /* 0x00017000ff0cdb82 */ /* 0x001e240000000a00 */
[----:B------:R-:W-:-:S04]  /*3bee0*/  @P1 LOP3.LUT R0, R0, 0x8, RZ, 0xfc, !PT ;  /* 0x0000000800001812 */ /* 0x000fc800078efcff */
[----:B------:R-:W-:Y:S02]  /*3bef0*/  LOP3.LUT R0, R0, 0xffffffef, RZ, 0xc0, !PT ;  /* 0xffffffef00007812 */ /* 0x000fe400078ec0ff */
[----:B0-----:R-:W-:-:S05]  /*3bf00*/  @!P5 IADD3 R12, P6, R24, R12, RZ ;  /* 0x0000000c180cd210 */ /* 0x001fca0007fde0ff */
[----:B------:R-:W-:-:S05]  /*3bf10*/  @!P5 IMAD.X R13, R31, 0x1, R13, P6 ;  /* 0x000000011f0dd824 */ /* 0x000fca00030e060d */
[----:B------:R0:W-:Y:S02]  /*3bf20*/  @!P5 STG.E.U8 desc[UR54][R12.64+0x19], R233 ;  /* 0x000019e90c00d986 */ /* 0x0001e4000c101136 */
[----:B0-----:R-:W0:Y:S02]  /*3bf30*/  @!P1 LDC.64 R12, c[0x0][0x5c0] ;  /* 0x00017000ff0c9b82 */ /* 0x001e240000000a00 */
[----:B0-----:R-:W-:-:S04]  /*3bf40*/  @!P1 IADD3 R42, P5, P6, R24, UR6, R12 ;  /* 0x00000006182a9c10 */ /* 0x001fc8000febe00c */
[----:B------:R-:W-:Y:S02]  /*3bf50*/  @!P1 IADD3.X R43, R31, UR5, R13, P5, P6 ;  /* 0x000000051f2b9c10 */ /* 0x000fe4000afec40d */
[----:B------:R-:W-:-:S13]  /*3bf60*/  ISETP.LT.OR P1, PT, R30, 0x12, !P0 ;  /* 0x000000121e00780c */ /* 0x000fda0004721670 */
[----:B------:R-:W0:Y:S01]  /*3bf70*/  @!P1 LDC.64 R12, c[0x0][0x5c0] ;  /* 0x00017000ff0c9b82 */ /* 0x000e220000000a00 */
[----:B------:R-:W-:-:S04]  /*3bf80*/  @P1 LOP3.LUT R0, R0, 0x10, RZ, 0xfc, !PT ;  /* 0x0000001000001812 */ /* 0x000fc800078efcff */
[----:B------:R-:W-:Y:S02]  /*3bf90*/  LOP3.LUT R0, R0, 0xffffffbf, RZ, 0xc0, !PT ;  /* 0xffffffbf00007812 */ /* 0x000fe400078ec0ff */
[----:B0-----:R-:W-:-:S04]  /*3bfa0*/  @!P1 IADD3 R34, P5, P6, R24, UR6, R12 ;  /* 0x0000000618229c10 */ /* 0x001fc8000febe00c */
[----:B------:R-:W-:Y:S02]  /*3bfb0*/  @!P1 IADD3.X R35, R31, UR5, R13, P5, P6 ;  /* 0x000000051f239c10 */ /* 0x000fe4000afec40d */
[----:B------:R-:W-:Y:S02]  /*3bfc0*/  ISETP.LT.OR P6, PT, R30, 0x19, !P0 ;  /* 0x000000191e00780c */ /* 0x000fe400047c1670 */
[C---:B------:R-:W-:Y:S02]  /*3bfd0*/  LOP3.LUT P1, RZ, R7.reuse, 0x4, RZ, 0xc0, !PT ;  /* 0x0000000407ff7812 */ /* 0x040fe4000782c0ff */
[----:B------:R-:W-:-:S09]  /*3bfe0*/  LOP3.LUT R7, R7, 0xfffffffd, RZ, 0xc0, !PT ;  /* 0xfffffffd07077812 */ /* 0x000fd200078ec0ff */
[----:B------:R-:W0:Y:S01]  /*3bff0*/  @!P6 LDC.64 R12, c[0x0][0x5c0] ;  /* 0x00017000ff0ceb82 */ /* 0x000e220000000a00 */
[----:B------:R-:W-:Y:S01]  /*3c000*/  @P6 LOP3.LUT R0, R0, 0x40, RZ, 0xfc, !PT ;  /* 0x0000004000006812 */ /* 0x000fe200078efcff */
[----:B------:R-:W-:Y:S03]  /*3c010*/  @!P1 STG.E.U8 desc[UR54][R26.64+0x18], R234 ;  /* 0x000018ea1a009986 */ /* 0x000fe6000c101136 */
[----:B------:R-:W-:Y:S01]  /*3c020*/  LOP3.LUT R0, R0, 0xffffffdf, RZ, 0xc0, !PT ;  /* 0xffffffdf00007812 */ /* 0x000fe200078ec0ff */
[----:B------:R-:W-:Y:S04]  /*3c030*/  @!P4 STG.E.U8 desc[UR54][R18.64+0x19], R235 ;  /* 0x000019eb1200c986 */ /* 0x000fe8000c101136 */
[----:B------:R1:W-:Y:S04]  /*3c040*/  @!P3 STG.E.U8 desc[UR54][R16.64], R236 ;  /* 0x000000ec1000b986 */ /* 0x0003e8000c101136 */
[----:B------:R2:W-:Y:S01]  /*3c050*/  @!P2 STG.E.U8 desc[UR54][R14.64+0x1], R237 ;  /* 0x000001ed0e00a986 */ /* 0x0005e2000c101136 */
[----:B------:R-:W-:Y:S01]  /*3c060*/  ISETP.GE.AND P2, PT, R9, 0x89, PT ;  /* 0x000000890900780c */ /* 0x000fe20003f46270 */
[----:B-1----:R-:W-:Y:S01]  /*3c070*/  IMAD.U32 R16, RZ, RZ, UR8 ;  /* 0x00000008ff107e24 */ /* 0x002fe2000f8e00ff */
[----:B0-----:R-:W-:Y:S01]  /*3c080*/  @!P6 IADD3 R40, P1, P5, R24, UR6, R12 ;  /* 0x000000061828ec10 */ /* 0x001fe2000fd3e00c */
[----:B------:R-:W-:-:S02]  /*3c090*/  IMAD.U32 R17, RZ, RZ, UR7 ;  /* 0x00000007ff117e24 */ /* 0x000fc4000f8e00ff */
[----:B--2---:R-:W-:Y:S01]  /*3c0a0*/  IMAD.U32 R14, RZ, RZ, UR8 ;  /* 0x00000008ff0e7e24 */ /* 0x004fe2000f8e00ff */
[----:B------:R-:W-:Y:S01]  /*3c0b0*/  @!P6 IADD3.X R41, R31, UR5, R13, P1, P5 ;  /* 0x000000051f29ec10 */ /* 0x000fe20008fea40d */
[----:B------:R-:W-:Y:S01]  /*3c0c0*/  IMAD.U32 R15, RZ, RZ, UR7 ;  /* 0x00000007ff0f7e24 */ /* 0x000fe2000f8e00ff */
[----:B------:R-:W-:-:S13]  /*3c0d0*/  ISETP.LT.OR P6, PT, R30, 0x1a, !P0 ;  /* 0x0000001a1e00780c */ /* 0x000fda00047c1670 */
[----:B------:R-:W0:Y:S01]  /*3c0e0*/  @!P6 LDC.64 R12, c[0x0][0x5c0] ;  /* 0x00017000ff0ceb82 */ /* 0x000e220000000a00 */
[----:B------:R-:W-:-:S04]  /*3c0f0*/  @P6 LOP3.LUT R0, R0, 0x20, RZ, 0xfc, !PT ;  /* 0x0000002000006812 */ /* 0x000fc800078efcff */
[----:B------:R-:W-:Y:S02]  /*3c100*/  LOP3.LUT R0, R0, 0xfffdffff, RZ, 0xc0, !PT ;  /* 0xfffdffff00007812 */ /* 0x000fe400078ec0ff */
[----:B0-----:R-:W-:-:S04]  /*3c110*/  @!P6 IADD3 R32, P1, P4, R24, UR6, R12 ;  /* 0x000000061820ec10 */ /* 0x001fc8000fc3e00c */
[----:B------:R-:W-:Y:S02]  /*3c120*/  @!P6 IADD3.X R33, R31, UR5, R13, P1, P4 ;  /* 0x000000051f21ec10 */ /* 0x000fe40008fe840d */
[----:B------:R-:W-:-:S04]  /*3c130*/  ISETP.GE.AND P1, PT, R9, 0x101, PT ;  /* 0x000001010900780c */ /* 0x000fc80003f26270 */
[----:B------:R-:W-:-:S13]  /*3c140*/  ISETP.LT.OR P0, PT, R30, 0x1, !P1 ;  /* 0x000000011e00780c */ /* 0x000fda0004f01670 */
[----:B------:R-:W0:Y:S01]  /*3c150*/  @!P0 LDC.64 R12, c[0x0][0x5c0] ;  /* 0x00017000ff0c8b82 */ /* 0x000e220000000a00 */
[----:B------:R-:W-:-:S04]  /*3c160*/  @P0 LOP3.LUT R0, R0, 0x20000, RZ, 0xfc, !PT ;  /* 0x0002000000000812 */ /* 0x000fc800078efcff */
[----:B------:R-:W-:Y:S02]  /*3c170*/  LOP3.LUT R0, R0, 0xffffbfff, RZ, 0xc0, !PT ;  /* 0xffffbfff00007812 */ /* 0x000fe400078ec0ff */
[----:B0-----:R-:W-:-:S04]  /*3c180*/  @!P0 IADD3 R38, P4, P5, R24, UR11, R12 ;  /* 0x0000000b18268c10 */ /* 0x001fc8000fd9e00c */
[----:B------:R-:W-:Y:S02]  /*3c190*/  @!P0 IADD3.X R39, R31, UR10, R13, P4, P5 ;  /* 0x0000000a1f278c10 */ /* 0x000fe4000a7ea40d */
[----:B------:R-:W-:-:S13]  /*3c1a0*/  ISETP.LT.OR P0, PT, R30, 0x2, !P1 ;  /* 0x000000021e00780c */ /* 0x000fda0004f01670 */
[----:B------:R-:W0:Y:S01]  /*3c1b0*/  @!P0 LDC.64 R12, c[0x0][0x5c0] ;  /* 0x00017000ff0c8b82 */ /* 0x000e220000000a00 */
[----:B------:R-:W-:Y:S02]  /*3c1c0*/  @P0 LOP3.LUT R0, R0, 0x4000, RZ, 0xfc, !PT ;  /* 0x0000400000000812 */ /* 0x000fe400078efcff */
[----:B0-----:R-:W-:-:S04]  /*3c1d0*/  @!P0 IADD3 R28, P4, P5, R24, UR11, R12 ;  /* 0x0000000b181c8c10 */ /* 0x001fc8000fd9e00c */
[----:B------:R-:W-:Y:S02]  /*3c1e0*/  @!P0 IADD3.X R29, R31, UR10, R13, P4, P5 ;  /* 0x0000000a1f1d8c10 */ /* 0x000fe4000a7ea40d */
[----:B------:R-:W-:Y:S02]  /*3c1f0*/  ISETP.LT.OR P5, PT, R30, 0x1, !P2 ;  /* 0x000000011e00780c */ /* 0x000fe400057a1670 */
[----:B------:R-:W-:-:S11]  /*3c200*/  LOP3.LUT P0, RZ, R0, 0x4, RZ, 0xc0, !PT ;  /* 0x0000000400ff7812 */ /* 0x000fd6000780c0ff */
[----:B------:R-:W0:Y:S01]  /*3c210*/  @!P5 LDC.64 R12, c[0x0][0x5c0] ;  /* 0x00017000ff0cdb82 */ /* 0x000e220000000a00 */
[----:B------:R-:W-:Y:S02]  /*3c220*/  @!P5 IADD3 R14, P4, P6, R14, UR6, R24 ;  /* 0x000000060e0edc10 */ /* 0x000fe4000fe9e018 */
[----:B------:R-:W-:Y:S02]  /*3c230*/  @P0 LOP3.LUT R7, R7, 0x2, RZ, 0xfc, !PT ;  /* 0x0000000207070812 */ /* 0x000fe400078efcff */
[----:B------:R-:W-:Y:S02]  /*3c240*/  @!P5 IADD3.X R15, R15, UR5, R31, P4, P6 ;  /* 0x000000050f0fdc10 */ /* 0x000fe4000a7ec41f */
[----:B------:R-:W-:Y:S02]  /*3c250*/  ISETP.LT.OR P0, PT, R30, 0x9, !P1 ;  /* 0x000000091e00780c */ /* 0x000fe40004f01670 */
[----:B0-----:R-:W-:Y:S01]  /*3c260*/  @!P5 IADD3 R12, P4, R14, R12, RZ ;  /* 0x0000000c0e0cd210 */ /* 0x001fe20007f9e0ff */
[----:B------:R-:W-:-:S02]  /*3c270*/  FMUL R14, R44, UR51 ;  /* 0x000000332c0e7c20 */ /* 0x000fc40008400000 */
[----:B------:R-:W2:Y:S02]  /*3c280*/  LDL.LU R44, [R1+0x3cc] ;  /* 0x0003cc00012c7983 */ /* 0x000ea40000300800 */
[----:B------:R-:W-:Y:S01]  /*3c290*/  @!P5 IMAD.X R13, R15, 0x1, R13, P4 ;  /* 0x000000010f0dd824 */ /* 0x000fe200020e060d */
[----:B------:R-:W-:Y:S02]  /*3c2a0*/  F2FP.SATFINITE.E4M3.F32.PACK_AB_MERGE_C R14, RZ, R14, RZ ;  /* 0x0000000eff0e723e */ /* 0x000fe400048070ff */
[----:B------:R-:W-:-:S03]  /*3c2b0*/  ISETP.LT.OR P4, PT, R30, 0x2, !P2 ;  /* 0x000000021e00780c */ /* 0x000fc60005781670 */
[----:B------:R0:W-:Y:S10]  /*3c2c0*/  @!P5 STG.E.U8 desc[UR54][R12.64], R14 ;  /* 0x0000000e0c00d986 */ /* 0x0001f4000c101136 */
[----:B------:R-:W-:Y:S01]  /*3c2d0*/  @!P4 IADD3 R16, P3, P6, R16, UR6, R24 ;  /* 0x000000061010cc10 */ /* 0x000fe2000fe7e018 */
[----:B0-----:R-:W0:Y:S03]  /*3c2e0*/  @!P0 LDC.64 R12, c[0x0][0x5c0] ;  /* 0x00017000ff0c8b82 */ /* 0x001e260000000a00 */
[----:B------:R-:W-:-:S05]  /*3c2f0*/  @!P4 IADD3.X R17, R17, UR5, R31, P3, P6 ;  /* 0x000000051111cc10 */ /* 0x000fca0009fec41f */
[----:B------:R-:W1:Y:S01]  /*3c300*/  @!P4 LDC.64 R14, c[0x0][0x5c0] ;  /* 0x00017000ff0ecb82 */ /* 0x000e620000000a00 */
[----:B0-----:R-:W-:Y:S01]  /*3c310*/  @!P0 IADD3 R26, P5, P6, R24, UR11, R12 ;  /* 0x0000000b181a8c10 */ /* 0x001fe2000febe00c */
[----:B---3--:R-:W-:Y:S02]  /*3c320*/  FMUL R12, R45, UR51 ;  /* 0x000000332d0c7c20 */ /* 0x008fe40008400000 */
[----:B------:R-:W3:Y:S01]  /*3c330*/  LDL.LU R45, [R1+0x3d0] ;  /* 0x0003d000012d7983 */ /* 0x000ee20000300800 */
[----:B------:R-:W-:Y:S02]  /*3c340*/  @!P0 IADD3.X R27, R31, UR10, R13, P5, P6 ;  /* 0x0000000a1f1b8c10 */ /* 0x000fe4000afec40d */
[----:B------:R-:W-:Y:S02]  /*3c350*/  ISETP.LT.OR P6, PT, R30, 0xa, !P1 ;  /* 0x0000000a1e00780c */ /* 0x000fe40004fc1670 */
[----:B-1----:R-:W-:Y:S02]  /*3c360*/  @!P4 IADD3 R14, P3, R16, R14, RZ ;  /* 0x0000000e100ec210 */ /* 0x002fe40007f7e0ff */
[----:B------:R-:W-:-:S03]  /*3c370*/  F2FP.SATFINITE.E4M3.F32.PACK_AB_MERGE_C R12, RZ, R12, RZ ;  /* 0x0000000cff0c723e */ /* 0x000fc600048070ff */
[----:B------:R-:W-:-:S05]  /*3c380*/  @!P4 IMAD.X R15, R17, 0x1, R15, P3 ;  /* 0x00000001110fc824 */ /* 0x000fca00018e060f */
[----:B------:R0:W-:Y:S02]  /*3c390*/  @!P4 STG.E.U8 desc[UR54][R14.64+0x1], R12 ;  /* 0x0000010c0e00c986 */ /* 0x0001e4000c101136 */
[----:B0-----:R-:W0:Y:S01]  /*3c3a0*/  @!P6 LDC.64 R12, c[0x0][0x5c0] ;  /* 0x00017000ff0ceb82 */ /* 0x001e220000000a00 */
[----:B------:R-:W-:-:S04]  /*3c3b0*/  LOP3.LUT R0, R0, 0xffffdfff, RZ, 0xc0, !PT ;  /* 0xffffdfff00007812 */ /* 0x000fc800078ec0ff */
[----:B------:R-:W-:-:S04]  /*3c3c0*/  @P0 LOP3.LUT R0, R0, 0x2000, RZ, 0xfc, !PT ;  /* 0x0000200000000812 */ /* 0x000fc800078efcff */
[----:B------:R-:W-:-:S04]  /*3c3d0*/  LOP3.LUT R0, R0, 0xffffefff, RZ, 0xc0, !PT ;  /* 0xffffefff00007812 */ /* 0x000fc800078ec0ff */
[----:B------:R-:W-:Y:S02]  /*3c3e0*/  @P6 LOP3.LUT R0, R0, 0x1000, RZ, 0xfc, !PT ;  /* 0x0000100000006812 */ /* 0x000fe400078efcff */
[----:B0-----:R-:W-:-:S04]  /*3c3f0*/  @!P6 IADD3 R18, P4, P5, R24, UR11, R12 ;  /* 0x0000000b1812ec10 */ /* 0x001fc8000fd9e00c */
[----:B------:R-:W-:Y:S02]  /*3c400*/  @!P6 IADD3.X R19, R31, UR10, R13, P4, P5 ;  /* 0x0000000a1f13ec10 */ /* 0x000fe4000a7ea40d */
[----:B------:R-:W-:-:S13]  /*3c410*/  ISETP.LT.OR P6, PT, R30, 0x11, !P1 ;  /* 0x000000111e00780c */ /* 0x000fda0004fc1670 */
[----:B------:R-:W0:Y:S01]  /*3c420*/  @!P6 LDC.64 R12, c[0x0][0x5c0] ;  /* 0x00017000ff0ceb82 */ /* 0x000e220000000a00 */
[----:B------:R-:W-:Y:S02]  /*3c430*/  LOP3.LUT P0, RZ, R7, 0x2, RZ, 0xc0, !PT ;  /* 0x0000000207ff7812 */ /* 0x000fe4000780c0ff */
[----:B0-----:R-:W-:Y:S01]  /*3c440*/  @!P6 IADD3 R22, P4, P5, R24, UR11, R12 ;  /* 0x0000000b1816ec10 */ /* 0x001fe2000fd9e00c */
[----:B----4-:R-:W-:-:S05]  /*3c450*/  FMUL R12, R46, UR51 ;  /* 0x000000332e0c7c20 */ /* 0x010fca0008400000 */
[----:B------:R-:W-:-:S05]  /*3c460*/  F2FP.SATFINITE.E4M3.F32.PACK_AB_MERGE_C R12, RZ, R12, RZ ;  /* 0x0000000cff0c723e */ /* 0x000fca00048070ff */
[----:B------:R0:W-:Y:S01]  /*3c470*/  @!P0 STG.E.U8 desc[UR54][R20.64+0x8], R12 ;  /* 0x0000080c14008986 */ /* 0x0001e2000c101136 */
[----:B------:R-:W-:Y:S02]  /*3c480*/  ISETP.LT.OR P0, PT, R30, 0x12, !P1 ;  /* 0x000000121e00780c */ /* 0x000fe40004f01670 */
[----:B------:R-:W-:-:S11]  /*3c490*/  @!P6 IADD3.X R23, R31, UR10, R13, P4, P5 ;  /* 0x0000000a1f17ec10 */ /* 0x000fd6000a7ea40d */
[----:B0-----:R-:W0:Y:S01]  /*3c4a0*/  @!P0 LDC.64 R12, c[0x0][0x5c0] ;  /* 0x00017000ff0c8b82 */ /* 0x001e220000000a00 */
[----:B------:R-:W-:Y:S02]  /*3c4b0*/  LOP3.LUT P3, RZ, R7, 0x1, RZ, 0xc0, !PT ;  /* 0x0000000107ff7812 */ /* 0x000fe4000786c0ff */
[----:B0-----:R-:W-:-:S04]  /*3c4c0*/  @!P0 IADD3 R20, P4, P5, R24, UR11, R12 ;  /* 0x0000000b18148c10 */ /* 0x001fc8000fd9e00c */
[----:B------:R-:W-:Y:S02]  /*3c4d0*/  @!P0 IADD3.X R21, R31, UR10, R13, P4, P5 ;  /* 0x0000000a1f158c10 */ /* 0x000fe4000a7ea40d */
[----:B------:R-:W-:Y:S01]  /*3c4e0*/  ISETP.LT.OR P4, PT, R30, 0x9, !P2 ;  /* 0x000000091e00780c */ /* 0x000fe20005781670 */
[----:B------:R-:W-:Y:S02]  /*3c4f0*/  IMAD.U32 R14, RZ, RZ, UR8 ;  /* 0x00000008ff0e7e24 */ /* 0x000fe4000f8e00ff */
[----:B------:R-:W-:Y:S02]  /*3c500*/  IMAD.U32 R15, RZ, RZ, UR7 ;  /* 0x00000007ff0f7e24 */ /* 0x000fe4000f8e00ff */
[----:B--2---:R-:W-:Y:S02]  /*3c510*/  FMUL R12, R44, UR51 ;  /* 0x000000332c0c7c20 */ /* 0x004fe40008400000 */
[----:B------:R-:W2:Y:S03]  /*3c520*/  LDL.LU R44, [R1+0x3d4] ;  /* 0x0003d400012c7983 */ /* 0x000ea60000300800 */
[----:B------:R-:W-:-:S05]  /*3c530*/  F2FP.SATFINITE.E4M3.F32.PACK_AB_MERGE_C R12, RZ, R12, RZ ;  /* 0x0000000cff0c723e */ /* 0x000fca00048070ff */
[----:B------:R0:W-:Y:S02]  /*3c540*/  @!P3 STG.E.U8 desc[UR54][R36.64+0x9], R12 ;  /* 0x0000090c2400b986 */ /* 0x0001e4000c101136 */
[----:B0-----:R-:W0:Y:S01]  /*3c550*/  @!P4 LDC.64 R12, c[0x0][0x5c0] ;  /* 0x00017000ff0ccb82 */ /* 0x001e220000000a00 */
[----:B------:R-:W-:-:S04]  /*3c560*/  @!P4 IADD3 R14, P3, P5, R14, UR6, R24 ;  /* 0x000000060e0ecc10 */ /* 0x000fc8000fd7e018 */
[----:B------:R-:W-:Y:S02]  /*3c570*/  @!P4 IADD3.X R15, R15, UR5, R31, P3, P5 ;  /* 0x000000050f0fcc10 */ /* 0x000fe40009fea41f */
[----:B0-----:R-:W-:Y:S01]  /*3c580*/  @!P4 IADD3 R12, P3, R14, R12, RZ ;  /* 0x0000000c0e0cc210 */ /* 0x001fe20007f7e0ff */
[----:B---3--:R-:W-:Y:S02]  /*3c590*/  FMUL R14, R45, UR51 ;  /* 0x000000332d0e7c20 */ /* 0x008fe40008400000 */
[----:B------:R-:W3:Y:S04]  /*3c5a0*/  LDL.LU R45, [R1+0x3d8] ;  /* 0x0003d800012d7983 */ /* 0x000ee80000300800 */
[----:B------:R-:W4:Y:S01]  /*3c5b0*/  LDL.LU R46, [R1+0x3dc] ;  /* 0x0003dc00012e7983 */ /* 0x000f220000300800 */
[----:B------:R-:W-:-:S04]  /*3c5c0*/  LOP3.LUT R0, R0, 0xfffff7ff, RZ, 0xc0, !PT ;  /* 0xfffff7ff00007812 */ /* 0x000fc800078ec0ff */
[----:B------:R-:W-:-:S04]  /*3c5d0*/  @P6 LOP3.LUT R0, R0, 0x800, RZ, 0xfc, !PT ;  /* 0x0000080000006812 */ /* 0x000fc800078efcff */
[----:B------:R-:W-:-:S04]  /*3c5e0*/  LOP3.LUT R0, R0, 0xfffffbff, RZ, 0xc0, !PT ;  /* 0xfffffbff00007812 */ /* 0x000fc800078ec0ff */
[----:B------:R-:W-:-:S04]  /*3c5f0*/  @P0 LOP3.LUT R0, R0, 0x400, RZ, 0xfc, !PT ;  /* 0x0000040000000812 */ /* 0x000fc800078efcff */
[----:B------:R-:W-:Y:S02]  /*3c600*/  LOP3.LUT P0, RZ, R0, 0x10, RZ, 0xc0, !PT ;  /* 0x0000001000ff7812 */ /* 0x000fe4000780c0ff */
[----:B------:R-:W-:Y:S01]  /*3c610*/  LOP3.LUT R4, R4, 0x7fffffff, RZ, 0xc0, !PT ;  /* 0x7fffffff04047812 */ /* 0x000fe200078ec0ff */
[----:B------:R-:W-:Y:S01]  /*3c620*/  @!P4 IMAD.X R13, R15, 0x1, R13, P3 ;  /* 0x000000010f0dc824 */ /* 0x000fe200018e060d */
[----:B------:R-:W-:Y:S02]  /*3c630*/  ISETP.LT.OR P3, PT, R30, 0xa, !P2 ;  /* 0x0000000a1e00780c */ /* 0x000fe40005761670 */
[----:B------:R-:W-:-:S07]  /*3c640*/  F2FP.SATFINITE.E4M3.F32.PACK_AB_MERGE_C R14, RZ, R14, RZ ;  /* 0x0000000eff0e723e */ /* 0x000fce00048070ff */
[----:B------:R-:W-:Y:S02]  /*3c650*/  @P0 LOP3.LUT R4, R4, 0x80000000, RZ, 0xfc, !PT ;  /* 0x8000000004040812 */ /* 0x000fe400078efcff */
[----:B------:R-:W-:Y:S01]  /*3c660*/  ISETP.LT.OR P0, PT, R30, 0x19, !P1 ;  /* 0x000000191e00780c */ /* 0x000fe20004f01670 */
[----:B------:R0:W-:Y:S02]  /*3c670*/  @!P4 STG.E.U8 desc[UR54][R12.64+0x8], R14 ;  /* 0x0000080e0c00c986 */ /* 0x0001e4000c101136 */
[----:B0-----:R-:W0:Y:S10]  /*3c680*/  @!P3 LDC.64 R14, c[0x0][0x5c0] ;  /* 0x00017000ff0ebb82 */ /* 0x001e340000000a00 */
[----:B------:R-:W1:Y:S01]  /*3c690*/  @!P0 LDC.64 R12, c[0x0][0x5c0] ;  /* 0x00017000ff0c8b82 */ /* 0x000e620000000a00 */
[----:B------:R-:W-:-:S02]  /*3c6a0*/  IMAD.U32 R16, RZ, RZ, UR8 ;  /* 0x00000008ff107e24 */ /* 0x000fc4000f8e00ff */
[----:B------:R-:W-:-:S03]  /*3c6b0*/  IMAD.U32 R36, RZ, RZ, UR7 ;  /* 0x00000007ff247e24 */ /* 0x000fc6000f8e00ff */
[----:B------:R-:W-:-:S04]  /*3c6c0*/  @!P3 IADD3 R16, P5, P6, R16, UR6, R24 ;  /* 0x000000061010bc10 */ /* 0x000fc8000febe018 */
[----:B------:R-:W-:Y:S02]  /*3c6d0*/  @!P3 IADD3.X R36, R36, UR5, R31, P5, P6 ;  /* 0x000000052424bc10 */ /* 0x000fe4000afec41f */
[----:B0-----:R-:W-:Y:S02]  /*3c6e0*/  @!P3 IADD3 R14, P4, R16, R14, RZ ;  /* 0x0000000e100eb210 */ /* 0x001fe40007f9e0ff */
[----:B-1----:R-:W-:-:S04]  /*3c6f0*/  @!P0 IADD3 R16, P5, P6, R24, UR11, R12 ;  /* 0x0000000b18108c10 */ /* 0x002fc8000febe00c */
[----:B------:R-:W-:Y:S02]  /*3c700*/  @!P0 IADD3.X R17, R31, UR10, R13, P5, P6 ;  /* 0x0000000a1f118c10 */ /* 0x000fe4000afec40d */
[----:B------:R-:W-:Y:S01]  /*3c710*/  ISETP.LT.OR P5, PT, R30, 0x1a, !P1 ;  /* 0x0000001a1e00780c */ /* 0x000fe20004fa1670 */
[----:B------:R-:W-:Y:S01]  /*3c720*/  @!P3 IMAD.X R15, R36, 0x1, R15, P4 ;  /* 0x00000001240fb824 */ /* 0x000fe200020e060f */
[----:B------:R-:W-:-:S04]  /*3c730*/  LOP3.LUT R0, R0, 0xfffffdff, RZ, 0xc0, !PT ;  /* 0xfffffdff00007812 */ /* 0x000fc800078ec0ff */
[----:B------:R-:W-:-:S04]  /*3c740*/  @P0 LOP3.LUT R0, R0, 0x200, RZ, 0xfc, !PT ;  /* 0x0000020000000812 */ /* 0x000fc800078efcff */
[----:B------:R-:W-:Y:S01]  /*3c750*/  LOP3.LUT P6, RZ, R0, 0x8, RZ, 0xc0, !PT ;  /* 0x0000000800ff7812 */ /* 0x000fe200078cc0ff */
[----:B--2---:R-:W-:-:S05]  /*3c760*/  FMUL R12, R44, UR51 ;  /* 0x000000332c0c7c20 */ /* 0x004fca0008400000 */
[----:B------:R-:W-:-:S05]  /*3c770*/  F2FP.SATFINITE.E4M3.F32.PACK_AB_MERGE_C R12, RZ, R12, RZ ;  /* 0x0000000cff0c723e */ /* 0x000fca00048070ff */
[----:B------:R0:W-:Y:S02]  /*3c780*/  @!P3 STG.E.U8 desc[UR54][R14.64+0x9], R12 ;  /* 0x0000090c0e00b986 */ /* 0x0001e4000c101136 */
[----:B0-----:R-:W0:Y:S02]  /*3c790*/  @!P5 LDC.64 R12, c[0x0][0x5c0] ;  /* 0x00017000ff0cdb82 */ /* 0x001e240000000a00 */
[----:B0-----:R-:W-:Y:S01]  /*3c7a0*/  @!P5 IADD3 R14, P3, P4, R24, UR11, R12 ;  /* 0x0000000b180edc10 */ /* 0x001fe2000fc7e00c */
[----:B---3--:R-:W-:Y:S02]  /*3c7b0*/  FMUL R12, R45, UR51 ;  /* 0x000000332d0c7c20 */ /* 0x008fe40008400000 */
[----:B------:R-:W2:Y:S03]  /*3c7c0*/  LDL.LU R45, [R1+0x3e0] ;  /* 0x0003e000012d7983 */ /* 0x000ea60000300800 */
[----:B------:R-:W-:-:S05]  /*3c7d0*/  F2FP.SATFINITE.E4M3.F32.PACK_AB_MERGE_C R12, RZ, R12, RZ ;  /* 0x0000000cff0c723e */ /* 0x000fca00048070ff */
[----:B------:R4:W-:Y:S02]  /*3c7e0*/  @!P6 STG.E.U8 desc[UR54][R42.64+0x10], R12 ;  /* 0x0000100c2a00e986 */ /* 0x0009e4000c101136 */
[----:B----4-:R-:W-:Y:S02]  /*3c7f0*/  FMUL R12, R46, UR51 ;  /* 0x000000332e0c7c20 */ /* 0x010fe40008400000 */
[----:B------:R-:W3:Y:S04]  /*3c800*/  LDL.LU R46, [R1+0x3e4] ;  /* 0x0003e400012e7983 */ /* 0x000ee80000300800 */
[----:B------:R-:W4:Y:S01]  /*3c810*/  LDL.LU R49, [R1+0x3e8] ;  /* 0x0003e80001317983 */ /* 0x000f220000300800 */
[----:B------:R-:W-:Y:S02]  /*3c820*/  @!P5 IADD3.X R15, R31, UR10, R13, P3, P4 ;  /* 0x0000000a1f0fdc10 */ /* 0x000fe40009fe840d */
[----:B------:R-:W-:-:S02]  /*3c830*/  ISETP.LT.OR P3, PT, R30, 0x11, !P2 ;  /* 0x000000111e00780c */ /* 0x000fc40005761670 */
[----:B------:R-:W-:Y:S01]  /*3c840*/  LOP3.LUT P0, RZ, R4, 0x80000000, RZ, 0xc0, !PT ;  /* 0x8000000004ff7812 */ /* 0x000fe2000780c0ff */
[----:B------:R-:W-:Y:S01]  /*3c850*/  IMAD.U32 R36, RZ, RZ, UR8 ;  /* 0x00000008ff247e24 */ /* 0x000fe2000f8e00ff */
[----:B------:R-:W-:Y:S01]  /*3c860*/  LOP3.LUT R0, R0, 0xfffffeff, RZ, 0xc0, !PT ;  /* 0xfffffeff00007812 */ /* 0x000fe200078ec0ff */
[----:B------:R-:W-:Y:S01]  /*3c870*/  IMAD.U32 R44, RZ, RZ, UR7 ;  /* 0x00000007ff2c7e24 */ /* 0x000fe2000f8e00ff */
[----:B------:R-:W-:Y:S01]  /*3c880*/  F2FP.SATFINITE.E4M3.F32.PACK_AB_MERGE_C R12, RZ, R12, RZ ;  /* 0x0000000cff0c723e */ /* 0x000fe200048070ff */
[----:B------:R-:W-:Y:S01]  /*3c890*/  IMAD.U32 R37, RZ, RZ, UR8 ;  /* 0x00000008ff257e24 */ /* 0x000fe2000f8e00ff */
[----:B------:R-:W-:Y:S01]  /*3c8a0*/  @P5 LOP3.LUT R0, R0, 0x100, RZ, 0xfc, !PT ;  /* 0x0000010000005812 */ /* 0x000fe200078efcff */
[----:B------:R-:W-:Y:S01]  /*3c8b0*/  IMAD.U32 R42, RZ, RZ, UR7 ;  /* 0x00000007ff2a7e24 */ /* 0x000fe2000f8e00ff */
[----:B------:R-:W4:Y:S03]  /*3c8c0*/  LDL.LU R48, [R1+0x3ec] ;  /* 0x0003ec0001307983 */ /* 0x000f260000300800 */
[----:B------:R-:W-:-:S02]  /*3c8d0*/  @!P3 IADD3 R36, P4, P5, R36, UR6, R24 ;  /* 0x000000062424bc10 */ /* 0x000fc4000fd9e018 */
[----:B------:R0:W-:Y:S01]  /*3c8e0*/  @!P0 STG.E.U8 desc[UR54][R34.64+0x11], R12 ;  /* 0x0000110c22008986 */ /* 0x0001e2000c101136 */
[----:B------:R-:W-:Y:S02]  /*3c8f0*/  LOP3.LUT R4, R4, 0xffbfffff, RZ, 0xc0, !PT ;  /* 0xffbfffff04047812 */ /* 0x000fe400078ec0ff */
[----:B------:R-:W-:Y:S02]  /*3c900*/  @!P3 IADD3.X R44, R44, UR5, R31, P4, P5 ;  /* 0x000000052c2cbc10 */ /* 0x000fe4000a7ea41f */
[----:B------:R-:W-:Y:S02]  /*3c910*/  ISETP.LT.OR P4, PT, R30, 0x12, !P2 ;  /* 0x000000121e00780c */ /* 0x000fe40005781670 */
[----:B------:R-:W-:Y:S01]  /*3c920*/  @P1 LOP3.LUT R4, R4, 0x400000, RZ, 0xfc, !PT ;  /* 0x0040000004041812 */ /* 0x000fe200078efcff */
[----:B0-----:R-:W0:Y:S01]  /*3c930*/  @!P3 LDC.64 R12, c[0x0][0x5c0] ;  /* 0x00017000ff0cbb82 */ /* 0x001e220000000a00 */
[----:B------:R-:W-:Y:S01]  /*3c940*/  ISETP.LT.OR P1, PT, R30, 0x19, !P2 ;  /* 0x000000191e00780c */ /* 0x000fe20005721670 */
[----:B------:R-:W-:-:S08]  /*3c950*/  IMAD.U32 R35, RZ, RZ, UR8 ;  /* 0x00000008ff237e24 */ /* 0x000fd0000f8e00ff */
[--C-:B------:R-:W-:Y:S01]  /*3c960*/  @!P4 IADD3 R37, P5, P6, R37, UR6, R24.reuse ;  /* 0x000000062525cc10 */ /* 0x100fe2000febe018 */
[----:B------:R-:W-:Y:S01]  /*3c970*/  IMAD.U32 R43, RZ, RZ, UR7 ;  /* 0x00000007ff2b7e24 */ /* 0x000fe2000f8e00ff */
[----:B------:R-:W-:Y:S02]  /*3c980*/  LOP3.LUT R4, R4, 0xdfffffff, RZ, 0xc0, !PT ;  /* 0xdfffffff04047812 */ /* 0x000fe400078ec0ff */
[--C-:B------:R-:W-:Y:S02]  /*3c990*/  @!P4 IADD3.X R42, R42, UR5, R31.reuse, P5, P6 ;  /* 0x000000052a2acc10 */ /* 0x100fe4000afec41f */
[----:B------:R-:W-:Y:S02]  /*3c9a0*/  @!P1 IADD3 R35, P6, P5, R35, UR6, R24 ;  /* 0x0000000623239c10 */ /* 0x000fe4000fdde018 */
[----:B------:R-:W-:Y:S02]  /*3c9b0*/  @P1 LOP3.LUT R4, R4, 0x20000000, RZ, 0xfc, !PT ;  /* 0x2000000004041812 */ /* 0x000fe400078efcff */
[----:B------:R-:W-:-:S02]  /*3c9c0*/  @!P1 IADD3.X R43, R43, UR5, R31, P6, P5 ;  /* 0x000000052b2b9c10 */ /* 0x000fc4000b7ea41f */
[----:B------:R-:W-:Y:S02]  /*3c9d0*/  LOP3.LUT R4, R4, 0xff7fffff, RZ, 0xc0, !PT ;  /* 0xff7fffff04047812 */ /* 0x000fe400078ec0ff */
[----:B0-----:R-:W-:Y:S02]  /*3c9e0*/  @!P3 IADD3 R12, P5, R36, R12, RZ ;  /* 0x0000000c240cb210 */ /* 0x001fe40007fbe0ff */
[----:B------:R-:W-:-:S03]  /*3c9f0*/  ISETP.LT.OR P0, PT, R30, 0x1a, !P2 ;  /* 0x0000001a1e00780c */ /* 0x000fc60005701670 */
[----:B------:R-:W-:Y:S01]  /*3ca00*/  @!P3 IMAD.X R13, R44, 0x1, R13, P5 ;  /* 0x000000012c0db824 */ /* 0x000fe200028e060d */
[----:B------:R-:W-:Y:S02]  /*3ca10*/  @P2 LOP3.LUT R4, R4, 0x800000, RZ, 0xfc, !PT ;  /* 0x0080000004042812 */ /* 0x000fe400078efcff */
[----:B------:R-:W-:Y:S02]  /*3ca20*/  LOP3.LUT P2, RZ, R0, 0x20, RZ, 0xc0, !PT ;  /* 0x0000002000ff7812 */ /* 0x000fe4000784c0ff */
[----:B------:R-:W-:Y:S01]  /*3ca30*/  LOP3.LUT R4, R4, 0xbfffffff, RZ, 0xc0, !PT ;  /* 0xbfffffff04047812 */ /* 0x000fe200078ec0ff */
[----:B------:R-:W-:Y:S02]  /*3ca40*/  IMAD.U32 R36, RZ, RZ, UR8 ;  /* 0x00000008ff247e24 */ /* 0x000fe4000f8e00ff */
[----:B------:R-:W-:-:S08]  /*3ca50*/  IMAD.U32 R44, RZ, RZ, UR7 ;  /* 0x00000007ff2c7e24 */ /* 0x000fd0000f8e00ff */
[----:B------:R-:W-:Y:S02]  /*3ca60*/  @P2 LOP3.LUT R4, R4, 0x40000000, RZ, 0xfc, !PT ;  /* 0x4000000004042812 */ /* 0x000fe400078efcff */
[----:B------:R-:W-:-:S04]  /*3ca70*/  @!P0 IADD3 R36, P6, P5, R36, UR6, R24 ;  /* 0x0000000624248c10 */ /* 0x000fc8000fdde018 */
[----:B------:R-:W-:Y:S01]  /*3ca80*/  @!P0 IADD3.X R44, R44, UR5, R31, P6, P5 ;  /* 0x000000052c2c8c10 */ /* 0x000fe2000b7ea41f */
[----:B--2---:R-:W-:-:S05]  /*3ca90*/  FMUL R34, R45, UR51 ;  /* 0x000000332d227c20 */ /* 0x004fca0008400000 */
[----:B------:R-:W-:-:S05]  /*3caa0*/  F2FP.SATFINITE.E4M3.F32.PACK_AB_MERGE_C R34, RZ, R34, RZ ;  /* 0x00000022ff22723e */ /* 0x000fca00048070ff */
[----:B------:R0:W-:Y:S01]  /*3cab0*/  @!P3 STG.E.U8 desc[UR54][R12.64+0x10], R34 ;  /* 0x000010220c00b986 */ /* 0x0001e2000c101136 */
[----:B------:R-:W-:Y:S01]  /*3cac0*/  ISETP.GE.AND P3, PT, R9, 0x109, PT ;  /* 0x000001090900780c */ /* 0x000fe20003f66270 */
[----:B0-----:R-:W0:Y:S03]  /*3cad0*/  @!P4 LDC.64 R12, c[0x0][0x5c0] ;  /* 0x00017000ff0ccb82 */ /* 0x001e260000000a00 */
[----:B------:R-:W-:Y:S01]  /*3cae0*/  ISETP.LT.OR P2, PT, R30, 0x1, !P3 ;  /* 0x000000011e00780c */ /* 0x000fe20005f41670 */
[----:B------:R-:W-:Y:S01]  /*3caf0*/  IMAD.U32 R34, RZ, RZ, UR8 ;  /* 0x00000008ff227e24 */ /* 0x000fe2000f8e00ff */
[----:B0-----:R-:W-:-:S11]  /*3cb00*/  @!P4 IADD3 R12, P1, R37, R12, RZ ;  /* 0x0000000c250cc210 */ /* 0x001fd60007f3e0ff */
[----:B------:R-:W-:Y:S01]  /*3cb10*/  @!P2 IADD3 R37, P6, P5, R34, UR11, R24 ;  /* 0x0000000b2225ac10 */ /* 0x000fe2000fdde018 */
[----:B---3--:R-:W-:Y:S01]  /*3cb20*/  FMUL R34, R46, UR51 ;  /* 0x000000332e227c20 */ /* 0x008fe20008400000 */
[----:B------:R-:W-:-:S04]  /*3cb30*/  @!P4 IMAD.X R13, R42, 0x1, R13, P1 ;  /* 0x000000012a0dc824 */ /* 0x000fc800008e060d */
[----:B------:R-:W-:-:S05]  /*3cb40*/  F2FP.SATFINITE.E4M3.F32.PACK_AB_MERGE_C R34, RZ, R34, RZ ;  /* 0x00000022ff22723e */ /* 0x000fca00048070ff */
[----:B------:R4:W-:Y:S02]  /*3cb50*/  @!P4 STG.E.U8 desc[UR54][R12.64+0x11], R34 ;  /* 0x000011220c00c986 */ /* 0x0009e4000c101136 */
[----:B----4-:R-:W-:Y:S02]  /*3cb60*/  FMUL R12, R49, UR51 ;  /* 0x00000033310c7c20 */ /* 0x010fe40008400000 */
[----:B------:R-:W2:Y:S04]  /*3cb70*/  LDL.LU R49, [R1+0x3f0] ;  /* 0x0003f00001317983 */ /* 0x000ea80000300800 */
[----:B------:R-:W3:Y:S04]  /*3cb80*/  LDL.LU R54, [R1+0x3f4] ;  /* 0x0003f40001367983 */ /* 0x000ee80000300800 */
[----:B------:R-:W4:Y:S04]  /*3cb90*/  LDL.LU R53, [R1+0x3f8] ;  /* 0x0003f80001357983 */ /* 0x000f280000300800 */
[----:B------:R-:W4:Y:S04]  /*3cba0*/  LDL.LU R52, [R1+0x3fc] ;  /* 0x0003fc0001347983 */ /* 0x000f280000300800 */
[----:B------:R-:W4:Y:S01]  /*3cbb0*/  LDL.LU R51, [R1+0x400] ;  /* 0x0004000001337983 */ /* 0x000f220000300800 */
[----:B------:R-:W-:Y:S01]  /*3cbc0*/  ISETP.LT.OR P1, PT, R30, 0x2, !P3 ;  /* 0x000000021e00780c */ /* 0x000fe20005f21670 */
[----:B------:R-:W-:-:S02]  /*3cbd0*/  IMAD.U32 R45, RZ, RZ, UR7 ;  /* 0x00000007ff2d7e24 */ /* 0x000fc4000f8e00ff */
[----:B------:R-:W-:Y:S02]  /*3cbe0*/  IMAD.U32 R34, RZ, RZ, UR8 ;  /* 0x00000008ff227e24 */ /* 0x000fe4000f8e00ff */
[----:B------:R-:W-:Y:S01]  /*3cbf0*/  IMAD.U32 R42, RZ, RZ, UR7 ;  /* 0x00000007ff2a7e24 */ /* 0x000fe2000f8e00ff */
[----:B------:R-:W-:Y:S01]  /*3cc00*/  @!P2 IADD3.X R45, R45, UR10, R31, P6, P5 ;  /* 0x0000000a2d2dac10 */ /* 0x000fe2000b7ea41f */
[----:B------:R-:W-:Y:S02]  /*3cc10*/  IMAD.U32 R46, RZ, RZ, UR8 ;  /* 0x00000008ff2e7e24 */ /* 0x000fe4000f8e00ff */
[----:B------:R-:W-:Y:S01]  /*3cc20*/  IMAD.U32 R47, RZ, RZ, UR7 ;  /* 0x00000007ff2f7e24 */ /* 0x000fe2000f8e00ff */
[----:B------:R-:W-:Y:S01]  /*3cc30*/  F2FP.SATFINITE.E4M3.F32.PACK_AB_MERGE_C R12, RZ, R12, RZ ;  /* 0x0000000cff0c723e */ /* 0x000fe200048070ff */
[----:B------:R-:W4:Y:S02]  /*3cc40*/  LDL.LU R55, [R1+0x404] ;  /* 0x0004040001377983 */ /* 0x000f240000300800 */
[----:B------:R-:W-:-:S04]  /*3cc50*/  @!P1 IADD3 R34, P5, P4, R34, UR11, R24 ;  /* 0x0000000b22229c10 */ /* 0x000fc8000fcbe018 */
[----:B------:R-:W-:Y:S02]  /*3cc60*/  @!P1 IADD3.X R42, R42, UR10, R31, P5, P4 ;  /* 0x0000000a2a2a9c10 */ /* 0x000fe4000afe841f */
[----:B------:R-:W-:Y:S02]  /*3cc70*/  ISETP.LT.OR P1, PT, R30, 0x9, !P3 ;  /* 0x000000091e00780c */ /* 0x000fe40005f21670 */
[----:B------:R-:W-:Y:S02]  /*3cc80*/  LOP3.LUT P6, RZ, R0, 0x40, RZ, 0xc0, !PT ;  /* 0x0000004000ff7812 */ /* 0x000fe400078cc0ff */
[----:B------:R-:W-:-:S09]  /*3cc90*/  LOP3.LUT P2, RZ, R4, 0x40000000, RZ, 0xc0, !PT ;  /* 0x4000000004ff7812 */ /* 0x000fd2000784c0ff */
[----:B------:R-:W-:Y:S02]  /*3cca0*/  @!P1 IADD3 R46, P5, P4, R46, UR11, R24 ;  /* 0x0000000b2e2e9c10 */ /* 0x000fe4000fcbe018 */
[----:B------:R0:W-:Y:S02]  /*3ccb0*/  @!P6 STG.E.U8 desc[UR54][R40.64+0x18], R12 ;  /* 0x0000180c2800e986 */ /* 0x0001e4000c101136 */
[----:B------:R-:W-:Y:S02]  /*3ccc0*/  @!P1 IADD3.X R47, R47, UR10, R31, P5, P4 ;  /* 0x0000000a2f2f9c10 */ /* 0x000fe4000afe841f */
[----:B------:R-:W-:Y:S02]  /*3ccd0*/  LOP3.LUT P1, RZ, R4, 0x20000000, RZ, 0xc0, !PT ;  /* 0x2000000004ff7812 */ /* 0x000fe4000782c0ff */
[----:B------:R-:W-:Y:S01]  /*3cce0*/  ISETP.LT.OR P4, PT, R30, 0xa, !P3 ;  /* 0x0000000a1e00780c */ /* 0x000fe20005f81670 */
[----:B0-----:R-:W-:Y:S01]  /*3ccf0*/  FMUL R12, R48, UR51 ;  /* 0x00000033300c7c20 */ /* 0x001fe20008400000 */
[----:B------:R-:W-:-:S04]  /*3cd00*/  IMAD.U32 R40, RZ, RZ, UR8 ;  /* 0x00000008ff287e24 */ /* 0x000fc8000f8e00ff */
[----:B------:R-:W-:Y:S01]  /*3cd10*/  F2FP.SATFINITE.E4M3.F32.PACK_AB_MERGE_C R12, RZ, R12, RZ ;  /* 0x0000000cff0c723e */ /* 0x000fe200048070ff */
[----:B------:R-:W-:-:S06]  /*3cd20*/  IMAD.U32 R41, RZ, RZ, UR7 ;  /* 0x00000007ff297e24 */ /* 0x000fcc000f8e00ff */
[----:B------:R-:W-:Y:S01]  /*3cd30*/  @!P4 IADD3 R40, P6, P5, R40, UR11, R24 ;  /* 0x0000000b2828cc10 */ /* 0x000fe2000fdde018 */
[----:B------:R0:W-:Y:S03]  /*3cd40*/  @!P2 STG.E.U8 desc[UR54][R32.64+0x19], R12 ;  /* 0x0000190c2000a986 */ /* 0x0001e6000c101136 */
[----:B------:R-:W-:Y:S02]  /*3cd50*/  @!P4 IADD3.X R41, R41, UR10, R31, P6, P5 ;  /* 0x0000000a2929cc10 */ /* 0x000fe4000b7ea41f */
[----:B------:R-:W-:Y:S01]  /*3cd60*/  ISETP.LT.OR P5, PT, R30, 0x11, !P3 ;  /* 0x000000111e00780c */ /* 0x000fe20005fa1670 */
[----:B0-----:R-:W0:Y:S01]  /*3cd70*/  @!P1 LDC.64 R12, c[0x0][0x5c0] ;  /* 0x00017000ff0c9b82 */ /* 0x001e220000000a00 */
[----:B------:R-:W-:Y:S02]  /*3cd80*/  IMAD.U32 R33, RZ, RZ, UR8 ;  /* 0x00000008ff217e24 */ /* 0x000fe4000f8e00ff */
[----:B------:R-:W-:-:S09]  /*3cd90*/  IMAD.U32 R48, RZ, RZ, UR7 ;  /* 0x00000007ff307e24 */ /* 0x000fd2000f8e00ff */
[----:B------:R-:W-:-:S04]  /*3cda0*/  @!P5 IADD3 R33, P2, P6, R33, UR11, R24 ;  /* 0x0000000b2121dc10 */ /* 0x000fc8000fe5e018 */
[----:B------:R-:W-:Y:S02]  /*3cdb0*/  @!P5 IADD3.X R48, R48, UR10, R31, P2, P6 ;  /* 0x0000000a3030dc10 */ /* 0x000fe400097ec41f */
[----:B0-----:R-:W-:-:S05]  /*3cdc0*/  @!P1 IADD3 R12, P6, R35, R12, RZ ;  /* 0x0000000c230c9210 */ /* 0x001fca0007fde0ff */
[----:B------:R-:W-:Y:S01]  /*3cdd0*/  @!P1 IMAD.X R13, R43, 0x1, R13, P6 ;  /* 0x000000012b0d9824 */ /* 0x000fe200030e060d */
[----:B------:R-:W-:Y:S01]  /*3cde0*/  ISETP.LT.OR P6, PT, R30, 0x12, !P3 ;  /* 0x000000121e00780c */ /* 0x000fe20005fc1670 */
[----:B------:R-:W-:Y:S01]  /*3cdf0*/  IMAD.U32 R43, RZ, RZ, UR8 ;  /* 0x00000008ff2b7e24 */ /* 0x000fe2000f8e00ff */
[----:B------:R-:W-:Y:S01]  /*3ce00*/  LOP3.LUT R4, R4, 0xfdffffff, RZ, 0xc0, !PT ;  /* 0xfdffffff04047812 */ /* 0x000fe200078ec0ff */
[----:B------:R-:W-:-:S03]  /*3ce10*/  IMAD.U32 R50, RZ, RZ, UR7 ;  /* 0x00000007ff327e24 */ /* 0x000fc6000f8e00ff */
[----:B------:R-:W-:-:S07]  /*3ce20*/  @P4 LOP3.LUT R4, R4, 0x2000000, RZ, 0xfc, !PT ;  /* 0x0200000004044812 */ /* 0x000fce00078efcff */
[----:B------:R-:W-:Y:S02]  /*3ce30*/  @!P6 IADD3 R43, P2, P4, R43, UR11, R24 ;  /* 0x0000000b2b2bec10 */ /* 0x000fe4000fc5e018 */
[----:B------:R-:W-:Y:S02]  /*3ce40*/  LOP3.LUT R4, R4, 0xfeffffff, RZ, 0xc0, !PT ;  /* 0xfeffffff04047812 */ /* 0x000fe400078ec0ff */
[----:B------:R-:W-:Y:S02]  /*3ce50*/  @!P6 IADD3.X R50, R50, UR10, R31, P2, P4 ;  /* 0x0000000a3232ec10 */ /* 0x000fe400097e841f */
[----:B------:R-:W-:Y:S02]  /*3ce60*/  LOP3.LUT P2, RZ, R0, 0x4000, RZ, 0xc0, !PT ;  /* 0x0000400000ff7812 */ /* 0x000fe4000784c0ff */
[----:B------:R-:W-:-:S04]  /*3ce70*/  @P5 LOP3.LUT R4, R4, 0x1000000, RZ, 0xfc, !PT ;  /* 0x0100000004045812 */ /* 0x000fc800078efcff */
[----:B------:R-:W-:-:S07]  /*3ce80*/  LOP3.LUT R4, R4, 0xefffffff, RZ, 0xc0, !PT ;  /* 0xefffffff04047812 */ /* 0x000fce00078ec0ff */
[----:B------:R-:W-:-:S04]  /*3ce90*/  @P2 LOP3.LUT R4, R4, 0x10000000, RZ, 0xfc, !PT ;  /* 0x1000000004042812 */ /* 0x000fc800078efcff */
[----:B------:R-:W-:-:S04]  /*3cea0*/  LOP3.LUT R4, R4, 0xfbffffff, RZ, 0xc0, !PT ;  /* 0xfbffffff04047812 */ /* 0x000fc800078ec0ff */
[----:B------:R-:W-:Y:S02]  /*3ceb0*/  @P6 LOP3.LUT R4, R4, 0x4000000, RZ, 0xfc, !PT ;  /* 0x0400000004046812 */ /* 0x000fe400078efcff */
[----:B------:R-:W-:Y:S02]  /*3cec0*/  LOP3.LUT P6, RZ, R0, 0x20000, RZ, 0xc0, !PT ;  /* 0x0002000000ff7812 */ /* 0x000fe400078cc0ff */
[----:B------:R-:W-:Y:S01]  /*3ced0*/  LOP3.LUT R4, R4, 0xf7ffffff, RZ, 0xc0, !PT ;  /* 0xf7ffffff04047812 */ /* 0x000fe200078ec0ff */
[----:B------:R-:W-:Y:S02]  /*3cee0*/  IMAD.U32 R35, RZ, RZ, UR7 ;  /* 0x00000007ff237e24 */ /* 0x000fe4000f8e00ff */
[----:B--2---:R-:W-:-:S05]  /*3cef0*/  FMUL R32, R49, UR51 ;  /* 0x0000003331207c20 */ /* 0x004fca0008400000 */
[----:B------:R-:W-:-:S05]  /*3cf00*/  F2FP.SATFINITE.E4M3.F32.PACK_AB_MERGE_C R32, RZ, R32, RZ ;  /* 0x00000020ff20723e */ /* 0x000fca00048070ff */
[----:B------:R0:W-:Y:S02]  /*3cf10*/  @!P1 STG.E.U8 desc[UR54][R12.64+0x18], R32 ;  /* 0x000018200c009986 */ /* 0x0001e4000c101136 */
[----:B0-----:R-:W0:Y:S01]  /*3cf20*/  @!P0 LDC.64 R12, c[0x0][0x5c0] ;  /* 0x00017000ff0c8b82 */ /* 0x001e220000000a00 */
[----:B------:R-:W-:Y:S01]  /*3cf30*/  ISETP.LT.OR P1, PT, R30, 0x19, !P3 ;  /* 0x000000191e00780c */ /* 0x000fe20005f21670 */
[----:B------:R-:W-:Y:S01]  /*3cf40*/  IMAD.U32 R32, RZ, RZ, UR8 ;  /* 0x00000008ff207e24 */ /* 0x000fe2000f8e00ff */
[----:B0-----:R-:W-:-:S11]  /*3cf50*/  @!P0 IADD3 R12, P2, R36, R12, RZ ;  /* 0x0000000c240c8210 */ /* 0x001fd60007f5e0ff */
[----:B------:R-:W-:Y:S01]  /*3cf60*/  @!P1 IADD3 R36, P4, P5, R32, UR11, R24 ;  /* 0x0000000b20249c10 */ /* 0x000fe2000fd9e018 */
[----:B---3--:R-:W-:Y:S02]  /*3cf70*/  FMUL R32, R54, UR51 ;  /* 0x0000003336207c20 */ /* 0x008fe40008400000 */
[----:B------:R-:W2:Y:S01]  /*3cf80*/  LDL.LU R54, [R1+0x408] ;  /* 0x0004080001367983 */ /* 0x000ea20000300800 */
[----:B------:R-:W-:Y:S02]  /*3cf90*/  @!P0 IMAD.X R13, R44, 0x1, R13, P2 ;  /* 0x000000012c0d8824 */ /* 0x000fe400010e060d */
[----:B------:R-:W-:-:S05]  /*3cfa0*/  F2FP.SATFINITE.E4M3.F32.PACK_AB_MERGE_C R32, RZ, R32, RZ ;  /* 0x00000020ff20723e */ /* 0x000fca00048070ff */
[----:B------:R4:W-:Y:S02]  /*3cfb0*/  @!P0 STG.E.U8 desc[UR54][R12.64+0x19], R32 ;  /* 0x000019200c008986 */ /* 0x0009e4000c101136 */
[----:B----4-:R-:W-:Y:S02]  /*3cfc0*/  FMUL R12, R53, UR51 ;  /* 0x00000033350c7c20 */ /* 0x010fe40008400000 */
[----:B------:R-:W3:Y:S03]  /*3cfd0*/  LDL.LU R53, [R1+0x40c] ;  /* 0x00040c0001357983 */ /* 0x000ee60000300800 */
[----:B------:R-:W-:-:S05]  /*3cfe0*/  F2FP.SATFINITE.E4M3.F32.PACK_AB_MERGE_C R12, RZ, R12, RZ ;  /* 0x0000000cff0c723e */ /* 0x000fca00048070ff */
[----:B------:R0:W-:Y:S02]  /*3cff0*/  @!P6 STG.E.U8 desc[UR54][R38.64], R12 ;  /* 0x0000000c2600e986 */ /* 0x0001e4000c101136 */
[----:B0-----:R-:W-:Y:S02]  /*3d000*/  FMUL R12, R52, UR51 ;  /* 0x00000033340c7c20 */ /* 0x001fe40008400000 */
[----:B------:R-:W4:Y:S01]  /*3d010*/  LDL.LU R52, [R1+0x410] ;  /* 0x0004100001347983 */ /* 0x000f220000300800 */
[----:B------:R-:W-:Y:S01]  /*3d020*/  ISETP.LT.OR P0, PT, R30, 0x1a, !P3 ;  /* 0x0000001a1e00780c */ /* 0x000fe20005f01670 */
[----:B------:R-:W-:Y:S02]  /*3d030*/  IMAD.U32 R49, RZ, RZ, UR7 ;  /* 0x00000007ff317e24 */ /* 0x000fe4000f8e00ff */
[----:B------:R-:W-:Y:S01]  /*3d040*/  IMAD.U32 R32, RZ, RZ, UR8 ;  /* 0x00000008ff207e24 */ /* 0x000fe2000f8e00ff */
[----:B------:R-:W-:Y:S01]  /*3d050*/  @P1 LOP3.LUT R4, R4, 0x8000000, RZ, 0xfc, !PT ;  /* 0x0800000004041812 */ /* 0x000fe200078efcff */
[----:B------:R-:W4:Y:S01]  /*3d060*/  LDL.LU R56, [R1+0x414] ;  /* 0x0004140001387983 */ /* 0x000f220000300800 */
[----:B------:R-:W-:-:S07]  /*3d070*/  @!P1 IADD3.X R49, R49, UR10, R31, P4, P5 ;  /* 0x0000000a31319c10 */ /* 0x000fce000a7ea41f */
[----:B------:R-:W-:-:S04]  /*3d080*/  @!P0 IADD3 R32, P1, P2, R32, UR11, R24 ;  /* 0x0000000b20208c10 */ /* 0x000fc8000fa3e018 */
[----:B------:R-:W-:Y:S02]  /*3d090*/  @!P0 IADD3.X R35, R35, UR10, R31, P1, P2 ;  /* 0x0000000a23238c10 */ /* 0x000fe40008fe441f */
[----:B------:R-:W-:Y:S02]  /*3d0a0*/  LOP3.LUT P2, RZ, R4, 0x10000000, RZ, 0xc0, !PT ;  /* 0x1000000004ff7812 */ /* 0x000fe4000784c0ff */
[----:B------:R-:W-:-:S11]  /*3d0b0*/  F2FP.SATFINITE.E4M3.F32.PACK_AB_MERGE_C R12, RZ, R12, RZ ;  /* 0x0000000cff0c723e */ /* 0x000fd600048070ff */
[----:B------:R0:W-:Y:S02]  /*3d0c0*/  @!P2 STG.E.U8 desc[UR54][R28.64+0x1], R12 ;  /* 0x0000010c1c00a986 */ /* 0x0001e4000c101136 */
[----:B0-----:R-:W-:Y:S02]  /*3d0d0*/  FMUL R28, R51, UR51 ;  /* 0x00000033331c7c20 */ /* 0x001fe40008400000 */
[----:B------:R-:W4:Y:S01]  /*3d0e0*/  LDL.LU R51, [R1+0x418] ;  /* 0x0004180001337983 */ /* 0x000f220000300800 */
[----:B------:R-:W-:-:S13]  /*3d0f0*/  ISETP.LT.OR P1, PT, R30, 0x1, !P3 ;  /* 0x000000011e00780c */ /* 0x000fda0005f21670 */
[----:B------:R-:W0:Y:S01]  /*3d100*/  @!P1 LDC.64 R12, c[0x0][0x5c0] ;  /* 0x00017000ff0c9b82 */ /* 0x000e220000000a00 */
[----:B------:R-:W-:Y:S02]  /*3d110*/  ISETP.LT.OR P6, PT, R30, 0x2, !P3 ;  /* 0x000000021e00780c */ /* 0x000fe40005fc1670 */
[----:B------:R-:W-:Y:S02]  /*3d120*/  F2FP.SATFINITE.E4M3.F32.PACK_AB_MERGE_C R28, RZ, R28, RZ ;  /* 0x0000001cff1c723e */ /* 0x000fe400048070ff */
[----:B0-----:R-:W-:-:S05]  /*3d130*/  @!P1 IADD3 R12, P2, R37, R12, RZ ;  /* 0x0000000c250c9210 */ /* 0x001fca0007f5e0ff */
[----:B------:R-:W-:-:S05]  /*3d140*/  @!P1 IMAD.X R13, R45, 0x1, R13, P2 ;  /* 0x000000012d0d9824 */ /* 0x000fca00010e060d */
[----:B------:R0:W-:Y:S02]  /*3d150*/  @!P1 STG.E.U8 desc[UR54][R12.64], R28 ;  /* 0x0000001c0c009986 */ /* 0x0001e4000c101136 */
[----:B0-----:R-:W0:Y:S01]  /*3d160*/  @!P6 LDC.64 R12, c[0x0][0x5c0] ;  /* 0x00017000ff0ceb82 */ /* 0x001e220000000a00 */
[----:B------:R-:W-:Y:S02]  /*3d170*/  FMUL R28, R55, UR51 ;  /* 0x00000033371c7c20 */ /* 0x000fe40008400000 */
[----:B------:R-:W4:Y:S03]  /*3d180*/  LDL.LU R55, [R1+0x41c] ;  /* 0x00041c0001377983 */ /* 0x000f260000300800 */
[----:B------:R-:W-:Y:S02]  /*3d190*/  F2FP.SATFINITE.E4M3.F32.PACK_AB_MERGE_C R28, RZ, R28, RZ ;  /* 0x0000001cff1c723e */ /* 0x000fe400048070ff */
[----:B0-----:R-:W-:-:S05]  /*3d1a0*/  @!P6 IADD3 R12, P1, R34, R12, RZ ;  /* 0x0000000c220ce210 */ /* 0x001fca0007f3e0ff */
[----:B------:R-:W-:-:S05]  /*3d1b0*/  @!P6 IMAD.X R13, R42, 0x1, R13, P1 ;  /* 0x000000012a0de824 */ /* 0x000fca00008e060d */
[----:B------:R2:W-:Y:S01]  /*3d1c0*/  @!P6 STG.E.U8 desc[UR54][R12.64+0x1], R28 ;  /* 0x0000011c0c00e986 */ /* 0x0005e2000c101136 */
[C---:B------:R-:W-:Y:S02]  /*3d1d0*/  LOP3.LUT P5, RZ, R0.reuse, 0x2000, RZ, 0xc0, !PT ;  /* 0x0000200000ff7812 */ /* 0x040fe400078ac0ff */
[----:B------:R-:W-:Y:S01]  /*3d1e0*/  LOP3.LUT P4, RZ, R0, 0x1000, RZ, 0xc0, !PT ;  /* 0x0000100000ff7812 */ /* 0x000fe2000788c0ff */
[----:B--2---:R-:W-:Y:S02]  /*3d1f0*/  FMUL R12, R54, UR51 ;  /* 0x00000033360c7c20 */ /* 0x004fe40008400000 */
[----:B------:R-:W2:Y:S03]  /*3d200*/  LDL.LU R54, [R1+0x420] ;  /* 0x0004200001367983 */ /* 0x000ea60000300800 */
[----:B------:R-:W-:-:S05]  /*3d210*/  F2FP.SATFINITE.E4M3.F32.PACK_AB_MERGE_C R12, RZ, R12, RZ ;  /* 0x0000000cff0c723e */ /* 0x000fca00048070ff */
[----:B------:R3:W-:Y:S01]  /*3d220*/  @!P5 STG.E.U8 desc[UR54][R26.64+0x8], R12 ;  /* 0x0000080c1a00d986 */ /* 0x0007e2000c101136 */
[----:B------:R-:W-:Y:S01]  /*3d230*/  ISETP.LT.OR P5, PT, R30, 0x9, !P3 ;  /* 0x000000091e00780c */ /* 0x000fe20005fa1670 */
[----:B---3--:R-:W-:Y:S02]  /*3d240*/  FMUL R12, R53, UR51 ;  /* 0x00000033350c7c20 */ /* 0x008fe40008400000 */
[----:B------:R-:W3:Y:S03]  /*3d250*/  LDL.LU R53, [R1+0x424] ;  /* 0x0004240001357983 */ /* 0x000ee60000300800 */
[----:B------:R-:W-:-:S05]  /*3d260*/  F2FP.SATFINITE.E4M3.F32.PACK_AB_MERGE_C R12, RZ, R12, RZ ;  /* 0x0000000cff0c723e */ /* 0x000fca00048070ff */
[----:B------:R0:W-:Y:S02]  /*3d270*/  @!P4 STG.E.U8 desc[UR54][R18.64+0x9], R12 ;  /* 0x0000090c1200c986 */ /* 0x0001e4000c101136 */
[----:B0-----:R-:W0:Y:S01]  /*3d280*/  @!P5 LDC.64 R12, c[0x0][0x5c0] ;  /* 0x00017000ff0cdb82 */ /* 0x001e220000000a00 */
[----:B----4-:R-:W-:Y:S02]  /*3d290*/  FMUL R18, R52, UR51 ;  /* 0x0000003334127c20 */ /* 0x010fe40008400000 */
[----:B------:R-:W4:Y:S03]  /*3d2a0*/  LDL.LU R52, [R1+0x428] ;  /* 0x0004280001347983 */ /* 0x000f260000300800 */
[----:B------:R-:W-:Y:S02]  /*3d2b0*/  F2FP.SATFINITE.E4M3.F32.PACK_AB_MERGE_C R18, RZ, R18, RZ ;  /* 0x00000012ff12723e */ /* 0x000fe400048070ff */
[----:B0-----:R-:W-:-:S05]  /*3d2c0*/  @!P5 IADD3 R12, P4, R46, R12, RZ ;  /* 0x0000000c2e0cd210 */ /* 0x001fca0007f9e0ff */
[----:B------:R-:W-:Y:S01]  /*3d2d0*/  @!P5 IMAD.X R13, R47, 0x1, R13, P4 ;  /* 0x000000012f0dd824 */ /* 0x000fe200020e060d */
[----:B------:R-:W-:-:S04]  /*3d2e0*/  LOP3.LUT P4, RZ, R4, 0x2000000, RZ, 0xc0, !PT ;  /* 0x0200000004ff7812 */ /* 0x000fc8000788c0ff */
[----:B------:R0:W-:Y:S09]  /*3d2f0*/  @!P5 STG.E.U8 desc[UR54][R12.64+0x8], R18 ;  /* 0x000008120c00d986 */ /* 0x0001f2000c101136 */
[----:B0-----:R-:W0:Y:S01]  /*3d300*/  @!P4 LDC.64 R12, c[0x0][0x5c0] ;  /* 0x00017000ff0ccb82 */ /* 0x001e220000000a00 */
[----:B------:R-:W-:-:S05]  /*3d310*/  FMUL R18, R56, UR51 ;  /* 0x0000003338127c20 */ /* 0x000fca0008400000 */
[----:B------:R-:W-:Y:S02]  /*3d320*/  F2FP.SATFINITE.E4M3.F32.PACK_AB_MERGE_C R18, RZ, R18, RZ ;  /* 0x00000012ff12723e */ /* 0x000fe400048070ff */
[----:B0-----:R-:W-:-:S05]  /*3d330*/  @!P4 IADD3 R12, P5, R40, R12, RZ ;  /* 0x0000000c280cc210 */ /* 0x001fca0007fbe0ff */
[----:B------:R-:W-:-:S05]  /*3d340*/  @!P4 IMAD.X R13, R41, 0x1, R13, P5 ;  /* 0x00000001290dc824 */ /* 0x000fca00028e060d */
[----:B------:R0:W-:Y:S02]  /*3d350*/  @!P4 STG.E.U8 desc[UR54][R12.64+0x9], R18 ;  /* 0x000009120c00c986 */ /* 0x0001e4000c101136 */
[----:B0-----:R-:W-:Y:S02]  /*3d360*/  FMUL R12, R51, UR51 ;  /* 0x00000033330c7c20 */ /* 0x001fe40008400000 */
[----:B------:R-:W4:Y:S01]  /*3d370*/  LDL.LU R51, [R1+0x42c] ;  /* 0x00042c0001337983 */ /* 0x000f220000300800 */
[C---:B------:R-:W-:Y:S02]  /*3d380*/  LOP3.LUT P2, RZ, R0.reuse, 0x800, RZ, 0xc0, !PT ;  /* 0x0000080000ff7812 */ /* 0x040fe4000784c0ff */
[----:B------:R-:W-:Y:S01]  /*3d390*/  F2FP.SATFINITE.E4M3.F32.PACK_AB_MERGE_C R12, RZ, R12, RZ ;  /* 0x0000000cff0c723e */ /* 0x000fe200048070ff */
[----:B------:R-:W4:Y:S01]  /*3d3a0*/  LDL.LU R56, [R1+0x430] ;  /* 0x0004300001387983 */ /* 0x000f220000300800 */
[----:B------:R-:W-:Y:S02]  /*3d3b0*/  LOP3.LUT P4, RZ, R0, 0x400, RZ, 0xc0, !PT ;  /* 0x0000040000ff7812 */ /* 0x000fe4000788c0ff */
[----:B------:R-:W-:-:S07]  /*3d3c0*/  LOP3.LUT P5, RZ, R4, 0x1000000, RZ, 0xc0, !PT ;  /* 0x0100000004ff7812 */ /* 0x000fce00078ac0ff */
[----:B------:R0:W-:Y:S02]  /*3d3d0*/  @!P2 STG.E.U8 desc[UR54][R22.64+0x10], R12 ;  /* 0x0000100c1600a986 */ /* 0x0001e4000c101136 */
[----:B0-----:R-:W-:Y:S01]  /*3d3e0*/  FMUL R12, R55, UR51 ;  /* 0x00000033370c7c20 */ /* 0x001fe20008400000 */
[----:B------:R-:W-:Y:S01]  /*3d3f0*/  LOP3.LUT P6, RZ, R4, 0x4000000, RZ, 0xc0, !PT ;  /* 0x0400000004ff7812 */ /* 0x000fe200078cc0ff */
[----:B------:R-:W4:Y:S03]  /*3d400*/  LDL.LU R55, [R1+0x434] ;  /* 0x0004340001377983 */ /* 0x000f260000300800 */
[----:B------:R-:W-:-:S05]  /*3d410*/  F2FP.SATFINITE.E4M3.F32.PACK_AB_MERGE_C R12, RZ, R12, RZ ;  /* 0x0000000cff0c723e */ /* 0x000fca00048070ff */
[----:B------:R0:W-:Y:S02]  /*3d420*/  @!P4 STG.E.U8 desc[UR54][R20.64+0x11], R12 ;  /* 0x0000110c1400c986 */ /* 0x0001e4000c101136 */
[----:B0-----:R-:W0:Y:S02]  /*3d430*/  @!P5 LDC.64 R12, c[0x0][0x5c0] ;  /* 0x00017000ff0cdb82 */ /* 0x001e240000000a00 */
[----:B0-----:R-:W-:-:S05]  /*3d440*/  @!P5 IADD3 R12, P4, R33, R12, RZ ;  /* 0x0000000c210cd210 */ /* 0x001fca0007f9e0ff */
[----:B------:R-:W-:Y:S01]  /*3d450*/  @!P5 IMAD.X R13, R48, 0x1, R13, P4 ;  /* 0x00000001300dd824 */ /* 0x000fe200020e060d */
[----:B------:R-:W-:Y:S01]  /*3d460*/  LOP3.LUT P1, RZ, R4, 0x8000000, RZ, 0xc0, !PT ;  /* 0x0800000004ff7812 */ /* 0x000fe2000782c0ff */
[----:B--2---:R-:W-:Y:S02]  /*3d470*/  FMUL R18, R54, UR51 ;  /* 0x0000003336127c20 */ /* 0x004fe40008400000 */
[----:B------:R-:W2:Y:S03]  /*3d480*/  LDL.LU R54, [R1+0x438] ;  /* 0x0004380001367983 */ /* 0x000ea60000300800 */
[----:B------:R-:W-:-:S05]  /*3d490*/  F2FP.SATFINITE.E4M3.F32.PACK_AB_MERGE_C R18, RZ, R18, RZ ;  /* 0x00000012ff12723e */ /* 0x000fca00048070ff */
[----:B------:R0:W-:Y:S02]  /*3d4a0*/  @!P5 STG.E.U8 desc[UR54][R12.64+0x10], R18 ;  /* 0x000010120c00d986 */ /* 0x0001e4000c101136 */
[----:B0-----:R-:W0:Y:S01]  /*3d4b0*/  @!P6 LDC.64 R12, c[0x0][0x5c0] ;  /* 0x00017000ff0ceb82 */ /* 0x001e220000000a00 */
[----:B---3--:R-:W-:Y:S02]  /*3d4c0*/  FMUL R18, R53, UR51 ;  /* 0x0000003335127c20 */ /* 0x008fe40008400000 */
[----:B------:R-:W3:Y:S03]  /*3d4d0*/  LDL.LU R53, [R1+0x43c] ;  /* 0x00043c0001357983 */ /* 0x000ee60000300800 */
[----:B------:R-:W-:Y:S02]  /*3d4e0*/  F2FP.SATFINITE.E4M3.F32.PACK_AB_MERGE_C R18, RZ, R18, RZ ;  /* 0x00000012ff12723e */ /* 0x000fe400048070ff */
[----:B0-----:R-:W-:-:S05]  /*3d4f0*/  @!P6 IADD3 R12, P4, R43, R12, RZ ;  /* 0x0000000c2b0ce210 */ /* 0x001fca0007f9e0ff */
[----:B------:R-:W-:Y:S01]  /*3d500*/  @!P6 IMAD.X R13, R50, 0x1, R13, P4 ;  /* 0x00000001320de824 */ /* 0x000fe200020e060d */
[----:B------:R-:W-:-:S04]  /*3d510*/  LOP3.LUT P4, RZ, R0, 0x200, RZ, 0xc0, !PT ;  /* 0x0000020000ff7812 */ /* 0x000fc8000788c0ff */
[----:B------:R4:W-:Y:S02]  /*3d520*/  @!P6 STG.E.U8 desc[UR54][R12.64+0x11], R18 ;  /* 0x000011120c00e986 */ /* 0x0009e4000c101136 */
[----:B----4-:R-:W-:Y:S02]  /*3d530*/  FMUL R12, R52, UR51 ;  /* 0x00000033340c7c20 */ /* 0x010fe40008400000 */
[----:B------:R-:W4:Y:S03]  /*3d540*/  LDL.LU R52, [R1+0x440] ;  /* 0x0004400001347983 */ /* 0x000f260000300800 */
[----:B------:R-:W-:-:S05]  /*3d550*/  F2FP.SATFINITE.E4M3.F32.PACK_AB_MERGE_C R12, RZ, R12, RZ ;  /* 0x0000000cff0c723e */ /* 0x000fca00048070ff */
[----:B------:R0:W-:Y:S02]  /*3d560*/  @!P4 STG.E.U8 desc[UR54][R16.64+0x18], R12 ;  /* 0x0000180c1000c986 */ /* 0x0001e4000c101136 */
[----:B0-----:R-:W0:Y:S02]  /*3d570*/  @!P1 LDC.64 R12, c[0x0][0x5c0] ;  /* 0x00017000ff0c9b82 */ /* 0x001e240000000a00 */
[----:B0-----:R-:W-:-:S05]  /*3d580*/  @!P1 IADD3 R18, P4, R36, R12, RZ ;  /* 0x0000000c24129210 */ /* 0x001fca0007f9e0ff */
[----:B------:R-:W-:Y:S02]  /*3d590*/  @!P1 IMAD.X R19, R49, 0x1, R13, P4 ;  /* 0x0000000131139824 */ /* 0x000fe400020e060d */
[----:B------:R-:W0:Y:S02]  /*3d5a0*/  @!P0 LDC.64 R12, c[0x0][0x5c0] ;  /* 0x00017000ff0c8b82 */ /* 0x000e240000000a00 */
[----:B0-----:R-:W-:Y:S01]  /*3d5b0*/  @!P0 IADD3 R20, P4, R32, R12, RZ ;  /* 0x0000000c20148210 */ /* 0x001fe20007f9e0ff */
[----:B------:R-:W-:Y:S02]  /*3d5c0*/  FMUL R12, R51, UR51 ;  /* 0x00000033330c7c20 */ /* 0x000fe40008400000 */
[----:B------:R-:W4:Y:S01]  /*3d5d0*/  LDL.LU R51, [R1+0x444] ;  /* 0x0004440001337983 */ /* 0x000f220000300800 */
[----:B------:R-:W-:Y:S01]  /*3d5e0*/  LOP3.LUT P5, RZ, R0, 0x100, RZ, 0xc0, !PT ;  /* 0x0000010000ff7812 */ /* 0x000fe200078ac0ff */
[----:B------:R-:W-:Y:S01]  /*3d5f0*/  @!P0 IMAD.X R21, R35, 0x1, R13, P4 ;  /* 0x0000000123158824 */ /* 0x000fe200020e060d */
[----:B------:R-:W-:-:S02]  /*3d600*/  F2FP.SATFINITE.E4M3.F32.PACK_AB_MERGE_C R12, RZ, R12, RZ ;  /* 0x0000000cff0c723e */ /* 0x000fc400048070ff */
[----:B------:R-:W-:-:S09]  /*3d610*/  ISETP.GE.AND P4, PT, R9, 0x181, PT ;  /* 0x000001810900780c */ /* 0x000fd20003f86270 */
        /* <DEDUP_REMOVED lines=9> */
[----:B------:R-:W-:Y:S01]  /*3d6b0*/  ISETP.LT.OR P6, PT, R30, 0x2, !P4 ;  /* 0x000000021e00780c */ /* 0x000fe200067c1670 */
[----:B------:R-:W-:-:S12]  /*3d6c0*/  FMUL R12, R56, UR51 ;  /* 0x00000033380c7c20 */ /* 0x000fd80008400000 */
[----:B------:R-:W0:Y:S01]  /*3d6d0*/  @!P6 LDC.64 R14, c[0x0][0x5c0] ;  /* 0x00017000ff0eeb82 */ /* 0x000e220000000a00 */
[----:B------:R-:W-:Y:S01]  /*3d6e0*/  F2FP.SATFINITE.E4M3.F32.PACK_AB_MERGE_C R12, RZ, R12, RZ ;  /* 0x0000000cff0c723e */ /* 0x000fe200048070ff */
[----:B------:R-:W-:-:S04]  /*3d6f0*/  @!P6 IMAD.MOV.U32 R13, RZ, RZ, R31 ;  /* 0x000000ffff0de224 */ /* 0x000fc800078e001f */
[----:B------:R1:W-:Y:S02]  /*3d700*/  @!P1 STG.E.U8 desc[UR54][R18.64+0x18], R12 ;  /* 0x0000180c12009986 */ /* 0x0003e4000c101136 */
[----:B-1----:R-:W-:-:S04]  /*3d710*/  @!P6 IMAD.MOV.U32 R12, RZ, RZ, R24 ;  /* 0x000000ffff0ce224 */ /* 0x002fc800078e0018 */
[----:B------:R-:W-:-:S03]  /*3d720*/  @!P6 IMAD.WIDE.U32 R12, R10, 0x180, R12 ;  /* 0x000001800a0ce825 */ /* 0x000fc600078e000c */
[----:B0-----:R-:W-:Y:S01]  /*3d730*/  @!P6 IADD3 R12, P1, R12, R14, RZ ;  /* 0x0000000e0c0ce210 */ /* 0x001fe20007f3e0ff */
[----:B------:R-:W-:-:S05]  /*3d740*/  FMUL R14, R55, UR51 ;  /* 0x00000033370e7c20 */ /* 0x000fca0008400000 */
[----:B------:R-:W-:-:S05]  /*3d750*/  F2FP.SATFINITE.E4M3.F32.PACK_AB_MERGE_C R14, RZ, R14, RZ ;  /* 0x0000000eff0e723e */ /* 0x000fca00048070ff */
[----:B------:R2:W-:Y:S01]  /*3d760*/  @!P0 STG.E.U8 desc[UR54][R20.64+0x19], R14 ;  /* 0x0000190e14008986 */ /* 0x0005e2000c101136 */
[----:B------:R-:W-:Y:S01]  /*3d770*/  LOP3.LUT R0, R0, 0xfffbffff, RZ, 0xc0, !PT ;  /* 0xfffbffff00007812 */ /* 0x000fe200078ec0ff */
[----:B------:R-:W-:-:S05]  /*3d780*/  @!P6 IMAD R18, R11, 0x180, RZ ;  /* 0x000001800b12e824 */ /* 0x000fca00078e02ff */
[----:B------:R-:W-:Y:S01]  /*3d790*/  @!P6 IADD3.X R13, R15, R13, R18, P1, !PT ;  /* 0x0000000d0f0de210 */ /* 0x000fe20000ffe412 */
[----:B------:R-:W-:Y:S01]  /*3d7a0*/  BSSY B1, `(.L_x_37) ;  /* 0x000001d000017945 */ /* 0x000fe20003800000 */
[----:B--2---:R-:W-:-:S05]  /*3d7b0*/  FMUL R14, R54, UR51 ;  /* 0x00000033360e7c20 */ /* 0x004fca0008400000 */
[----:B------:R-:W-:-:S05]  /*3d7c0*/  F2FP.SATFINITE.E4M3.F32.PACK_AB_MERGE_C R14, RZ, R14, RZ ;  /* 0x0000000eff0e723e */ /* 0x000fca00048070ff */
[----:B------:R3:W-:Y:S01]  /*3d7d0*/  @!P5 STG.E.U8 desc[UR54][R16.64], R14 ;  /* 0x0000000e1000d986 */ /* 0x0007e2000c101136 */
[----:B------:R-:W-:Y:S01]  /*3d7e0*/  ISETP.GE.AND P5, PT, R9, 0x189, PT ;  /* 0x000001890900780c */ /* 0x000fe20003fa6270 */
[----:B---3--:R-:W-:-:S12]  /*3d7f0*/  FMUL R14, R53, UR51 ;  /* 0x00000033350e7c20 */ /* 0x008fd80008400000 */
[----:B------:R-:W-:Y:S02]  /*3d800*/  @P5 LOP3.LUT R0, R0, 0x40000, RZ, 0xfc, !PT ;  /* 0x0004000000005812 */ /* 0x000fe400078efcff */
[----:B------:R-:W-:Y:S02]  /*3d810*/  ISETP.LT.OR P5, PT, R30, 0x1, !P5 ;  /* 0x000000011e00780c */ /* 0x000fe40006fa1670 */
[----:B------:R-:W-:-:S05]  /*3d820*/  F2FP.SATFINITE.E4M3.F32.PACK_AB_MERGE_C R14, RZ, R14, RZ ;  /* 0x0000000eff0e723e */ /* 0x000fca00048070ff */
[----:B------:R4:W-:Y:S01]  /*3d830*/  @!P6 STG.E.U8 desc[UR54][R12.64+0x1], R14 ;  /* 0x0000010e0c00e986 */ /* 0x0009e2000c101136 */
[C---:B------:R-:W-:Y:S02]  /*3d840*/  LOP3.LUT P2, RZ, R4.reuse, 0x800000, RZ, 0xc0, !PT ;  /* 0x0080000004ff7812 */ /* 0x040fe4000784c0ff */
[C---:B------:R-:W-:Y:S02]  /*3d850*/  LOP3.LUT P1, RZ, R4.reuse, 0x400000, RZ, 0xc0, !PT ;  /* 0x0040000004ff7812 */ /* 0x040fe4000782c0ff */
[----:B------:R-:W-:Y:S01]  /*3d860*/  LOP3.LUT P0, RZ, R4, 0x200000, RZ, 0xc0, !PT ;  /* 0x0020000004ff7812 */ /* 0x000fe2000780c0ff */
[----:B----4-:R-:W-:-:S05]  /*3d870*/  FMUL R13, R52, UR51 ;  /* 0x00000033340d7c20 */ /* 0x010fca0008400000 */
[----:B------:R-:W-:Y:S01]  /*3d880*/  F2FP.SATFINITE.E4M3.F32.PACK_AB_MERGE_C R15, RZ, R13, RZ ;  /* 0x0000000dff0f723e */ /* 0x000fe200048070ff */
[----:B------:R-:W-:-:S05]  /*3d890*/  FMUL R12, R51, UR51 ;  /* 0x00000033330c7c20 */ /* 0x000fca0008400000 */
[----:B------:R-:W-:Y:S01]  /*3d8a0*/  F2FP.SATFINITE.E4M3.F32.PACK_AB_MERGE_C R14, RZ, R12, RZ ;  /* 0x0000000cff0e723e */ /* 0x000fe200048070ff */
[----:B------:R-:W-:Y:S06]  /*3d8b0*/  @P5 BRA `(.L_x_38) ;  /* 0x00000000002c5947 */ /* 0x000fec0003800000 */
[----:B------:R-:W-:Y:S01]  /*3d8c0*/  IMAD.MOV.U32 R12, RZ, RZ, R24 ;  /* 0x000000ffff0c7224 */ /* 0x000fe200078e0018 */
[----:B------:R-:W-:Y:S01]  /*3d8d0*/  ULDC.64 UR12, c[0x0][0x5c0] ;  /* 0x00017000000c7ab9 */ /* 0x000fe20000000a00 */
[----:B------:R-:W-:Y:S02]  /*3d8e0*/  IMAD.MOV.U32 R13, RZ, RZ, R31 ;  /* 0x000000ffff0d7224 */ /* 0x000fe400078e001f */
[----:B------:R-:W-:Y:S02]  /*3d8f0*/  IMAD.U32 R9, RZ, RZ, UR12 ;  /* 0x0000000cff097e24 */ /* 0x000fe4000f8e00ff */
[----:B------:R-:W-:-:S04]  /*3d900*/  IMAD.WIDE.U32 R12, R10, 0x180, R12 ;  /* 0x000001800a0c7825 */ /* 0x000fc800078e000c */
[----:B------:R-:W-:Y:S01]  /*3d910*/  IMAD R16, R11, 0x180, RZ ;  /* 0x000001800b107824 */ /* 0x000fe200078e02ff */
[----:B------:R-:W-:Y:S01]  /*3d920*/  IADD3 R12, P5, P6, R12, UR8, R9 ;  /* 0x000000080c0c7c10 */ /* 0x000fe2000febe009 */
[----:B------:R-:W-:Y:S02]  /*3d930*/  IMAD.U32 R9, RZ, RZ, UR13 ;  /* 0x0000000dff097e24 */ /* 0x000fe4000f8e00ff */
[----:B------:R-:W-:-:S05]  /*3d940*/  IMAD.IADD R13, R13, 0x1, R16 ;  /* 0x000000010d0d7824 */ /* 0x000fca00078e0210 */
[----:B------:R-:W-:-:S05]  /*3d950*/  IADD3.X R13, R13, UR7, R9, P5, P6 ;  /* 0x000000070d0d7c10 */ /* 0x000fca000afec409 */
[----:B------:R0:W-:Y:S02]  /*3d960*/  STG.E.U8 desc[UR54][R12.64], R15 ;  /* 0x0000000f0c007986 */ /* 0x0001e4000c101136 */
.L_x_38:
[----:B------:R-:W-:Y:S05]  /*3d970*/  BSYNC B1 ;  /* 0x0000000000017941 */ /* 0x000fea0003800000 */
.L_x_37:
[----:B------:R-:W-:Y:S01]  /*3d980*/  LOP3.LUT P5, RZ, R0, 0x40000, RZ, 0xc0, !PT ;  /* 0x0004000000ff7812 */ /* 0x000fe200078ac0ff */
[----:B------:R-:W-:Y:S03]  /*3d990*/  BSSY B1, `(.L_x_39) ;  /* 0x000000e000017945 */ /* 0x000fe60003800000 */
[----:B------:R-:W-:-:S13]  /*3d9a0*/  ISETP.LT.OR P5, PT, R30, 0x2, !P5 ;  /* 0x000000021e00780c */ /* 0x000fda0006fa1670 */
[----:B------:R-:W-:Y:S05]  /*3d9b0*/  @P5 BRA `(.L_x_40) ;  /* 0x00000000002c5947 */ /* 0x000fea0003800000 */
[----:B0-----:R-:W-:Y:S01]  /*3d9c0*/  IMAD.MOV.U32 R12, RZ, RZ, R24 ;  /* 0x000000ffff0c7224 */ /* 0x001fe200078e0018 */
        /* <DEDUP_REMOVED lines=10> */
.L_x_40:
[----:B------:R-:W-:Y:S05]  /*3da70*/  BSYNC B1 ;  /* 0x0000000000017941 */ /* 0x000fea0003800000 */
.L_x_39:
[----:B------:R-:W2:Y:S04]  /*3da80*/  LDL.LU R21, [R1+0x448] ;  /* 0x0004480001157983 */ /* 0x000ea80000300800 */
[----:B------:R-:W3:Y:S04]  /*3da90*/  LDL.LU R20, [R1+0x44c] ;  /* 0x00044c0001147983 */ /* 0x000ee80000300800 */
[----:B------:R-:W4:Y:S04]  /*3daa0*/  LDL.LU R19, [R1+0x450] ;  /* 0x0004500001137983 */ /* 0x000f280000300800 */
[----:B------:R-:W5:Y:S01]  /*3dab0*/  LDL.LU R18, [R1+0x454] ;  /* 0x0004540001127983 */ /* 0x000f620000300800 */
[----:B------:R-:W-:Y:S01]  /*3dac0*/  ISETP.LT.OR P6, PT, R30, 0x9, !P4 ;  /* 0x000000091e00780c */ /* 0x000fe200067c1670 */
[----:B------:R-:W-:Y:S01]  /*3dad0*/  BSSY B1, `(.L_x_41) ;  /* 0x000002b000017945 */ /* 0x000fe20003800000 */
[----:B------:R-:W-:-:S04]  /*3dae0*/  LOP3.LUT R4, R4, 0xffdfffff, RZ, 0xc0, !PT ;  /* 0xffdfffff04047812 */ /* 0x000fc800078ec0ff */
[----:B------:R-:W-:-:S07]  /*3daf0*/  @P0 LOP3.LUT R4, R4, 0x200000, RZ, 0xfc, !PT ;  /* 0x0020000004040812 */ /* 0x000fce00078efcff */
[----:B01----:R-:W0:Y:S01]  /*3db00*/  @!P6 LDC.64 R12, c[0x0][0x5c0] ;  /* 0x00017000ff0ceb82 */ /* 0x003e220000000a00 */
[----:B------:R-:W-:Y:S02]  /*3db10*/  @!P6 IMAD.MOV.U32 R14, RZ, RZ, R24 ;  /* 0x000000ffff0ee224 */ /* 0x000fe400078e0018 */
[----:B------:R-:W-:Y:S02]  /*3db20*/  @!P6 IMAD.MOV.U32 R15, RZ, RZ, R31 ;  /* 0x000000ffff0fe224 */ /* 0x000fe400078e001f */
[----:B------:R-:W-:Y:S02]  /*3db30*/  @!P6 IMAD R9, R11, 0x180, RZ ;  /* 0x000001800b09e824 */ /* 0x000fe400078e02ff */
[----:B------:R-:W-:-:S03]  /*3db40*/  @!P6 IMAD.WIDE.U32 R14, R10, 0x180, R14 ;  /* 0x000001800a0ee825 */ /* 0x000fc600078e000e */
[----:B0-----:R-:W-:-:S04]  /*3db50*/  @!P6 IADD3 R16, P5, R14, R12, RZ ;  /* 0x0000000c0e10e210 */ /* 0x001fc80007fbe0ff */
[----:B------:R-:W-:Y:S02]  /*3db60*/  @!P6 IADD3.X R17, R13, R15, R9, P5, !PT ;  /* 0x0000000f0d11e210 */ /* 0x000fe40002ffe409 */
[----:B------:R-:W-:-:S13]  /*3db70*/  ISETP.LT.OR P5, PT, R30, 0xa, !P4 ;  /* 0x0000000a1e00780c */ /* 0x000fda00067a1670 */
[----:B------:R-:W0:Y:S01]  /*3db80*/  @!P5 LDC.64 R14, c[0x0][0x5c0] ;  /* 0x00017000ff0edb82 */ /* 0x000e220000000a00 */
[----:B------:R-:W-:Y:S02]  /*3db90*/  @!P5 IMAD.MOV.U32 R12, RZ, RZ, R24 ;  /* 0x000000ffff0cd224 */ /* 0x000fe400078e0018 */
[----:B------:R-:W-:Y:S02]  /*3dba0*/  @!P5 IMAD.MOV.U32 R13, RZ, RZ, R31 ;  /* 0x000000ffff0dd224 */ /* 0x000fe400078e001f */
[----:B------:R-:W-:Y:S02]  /*3dbb0*/  @!P5 IMAD R9, R11, 0x180, RZ ;  /* 0x000001800b09d824 */ /* 0x000fe400078e02ff */
[----:B------:R-:W-:-:S03]  /*3dbc0*/  @!P5 IMAD.WIDE.U32 R12, R10, 0x180, R12 ;  /* 0x000001800a0cd825 */ /* 0x000fc600078e000c */
[----:B0-----:R-:W-:-:S04]  /*3dbd0*/  @!P5 IADD3 R12, P0, R12, R14, RZ ;  /* 0x0000000e0c0cd210 */ /* 0x001fc80007f1e0ff */
[----:B------:R-:W-:Y:S02]  /*3dbe0*/  @!P5 IADD3.X R13, R15, R13, R9, P0, !PT ;  /* 0x0000000d0f0dd210 */ /* 0x000fe400007fe409 */
[----:B------:R-:W-:Y:S01]  /*3dbf0*/  LOP3.LUT P0, RZ, R4, 0x200000, RZ, 0xc0, !PT ;  /* 0x0020000004ff7812 */ /* 0x000fe2000780c0ff */
[----:B--2---:R-:W-:-:S05]  /*3dc00*/  FMUL R9, R21, UR51 ;  /* 0x0000003315097c20 */ /* 0x004fca0008400000 */
[----:B------:R-:W-:-:S05]  /*3dc10*/  F2FP.SATFINITE.E4M3.F32.PACK_AB_MERGE_C R9, RZ, R9, RZ ;  /* 0x00000009ff09723e */ /* 0x000fca00048070ff */
[----:B------:R3:W-:Y:S01]  /*3dc20*/  @!P6 STG.E.U8 desc[UR54][R16.64+0x8], R9 ;  /* 0x000008091000e986 */ /* 0x0007e2000c101136 */
[----:B------:R-:W-:Y:S01]  /*3dc30*/  LOP3.LUT P6, RZ, R0, 0x40000, RZ, 0xc0, !PT ;  /* 0x0004000000ff7812 */ /* 0x000fe200078cc0ff */
[----:B---3--:R-:W-:-:S05]  /*3dc40*/  FMUL R9, R20, UR51 ;  /* 0x0000003314097c20 */ /* 0x008fca0008400000 */
[----:B------:R-:W-:-:S05]  /*3dc50*/  F2FP.SATFINITE.E4M3.F32.PACK_AB_MERGE_C R9, RZ, R9, RZ ;  /* 0x00000009ff09723e */ /* 0x000fca00048070ff */
[----:B------:R4:W-:Y:S01]  /*3dc60*/  @!P5 STG.E.U8 desc[UR54][R12.64+0x9], R9 ;  /* 0x000009090c00d986 */ /* 0x0009e2000c101136 */
[----:B------:R-:W-:Y:S01]  /*3dc70*/  ISETP.LT.OR P5, PT, R30, 0x9, !P6 ;  /* 0x000000091e00780c */ /* 0x000fe200077a1670 */
[----:B----4-:R-:W-:Y:S01]  /*3dc80*/  FMUL R12, R19, UR51 ;  /* 0x00000033130c7c20 */ /* 0x010fe20008400000 */
[----:B-----5:R-:W-:-:S04]  /*3dc90*/  FMUL R9, R18, UR51 ;  /* 0x0000003312097c20 */ /* 0x020fc80008400000 */
[----:B------:R-:W-:Y:S02]  /*3dca0*/  F2FP.SATFINITE.E4M3.F32.PACK_AB_MERGE_C R15, RZ, R12, RZ ;  /* 0x0000000cff0f723e */ /* 0x000fe400048070ff */
[----:B------:R-:W-:-:S05]  /*3dcb0*/  F2FP.SATFINITE.E4M3.F32.PACK_AB_MERGE_C R14, RZ, R9, RZ ;  /* 0x00000009ff0e723e */ /* 0x000fca00048070ff */
[----:B------:R-:W-:Y:S05]  /*3dcc0*/  @P5 BRA `(.L_x_42) ;  /* 0x00000000002c5947 */ /* 0x000fea0003800000 */
        /* <DEDUP_REMOVED lines=11> */
.L_x_42:
[----:B------:R-:W-:Y:S05]  /*3dd80*/  BSYNC B1 ;  /* 0x0000000000017941 */ /* 0x000fea0003800000 */
.L_x_41:
        /* <DEDUP_REMOVED lines=15> */
.L_x_44:
[----:B------:R-:W-:Y:S05]  /*3de80*/  BSYNC B1 ;  /* 0x0000000000017941 */ /* 0x000fea0003800000 */
.L_x_43:
        /* <DEDUP_REMOVED lines=48> */
.L_x_46:
[----:B------:R-:W-:Y:S05]  /*3e190*/  BSYNC B1 ;  /* 0x0000000000017941 */ /* 0x000fea0003800000 */
.L_x_45:
        /* <DEDUP_REMOVED lines=15> */
.L_x_48:
[----:B------:R-:W-:Y:S05]  /*3e290*/  BSYNC B1 ;  /* 0x0000000000017941 */ /* 0x000fea0003800000 */
.L_x_47:
        /* <DEDUP_REMOVED lines=48> */
.L_x_50:
[----:B------:R-:W-:Y:S05]  /*3e5a0*/  BSYNC B1 ;  /* 0x0000000000017941 */ /* 0x000fea0003800000 */
.L_x_49:
        /* <DEDUP_REMOVED lines=15> */
.L_x_52:
[----:B------:R-:W-:Y:S05]  /*3e6a0*/  BSYNC B1 ;  /* 0x0000000000017941 */ /* 0x000fea0003800000 */
.L_x_51:
[----:B------:R-:W-:Y:S01]  /*3e6b0*/  LOP3.LUT R4, R4, 0xfffffff7, RZ, 0xc0, !PT ;  /* 0xfffffff704047812 */ /* 0x000fe200078ec0ff */
[----:B------:R-:W2:Y:S01]  /*3e6c0*/  LDL.LU R9, [R1+0x478] ;  /* 0x0004780001097983 */ /* 0x000ea20000300800 */
[----:B------:R-:W-:Y:S02]  /*3e6d0*/  LOP3.LUT R6, R6, 0xff7fffff, RZ, 0xc0, !PT ;  /* 0xff7fffff06067812 */ /* 0x000fe400078ec0ff */
[----:B------:R-:W-:Y:S01]  /*3e6e0*/  @P3 LOP3.LUT R4, R4, 0x8, RZ, 0xfc, !PT ;  /* 0x0000000804043812 */ /* 0x000fe200078efcff */
[----:B------:R-:W3:Y:S01]  /*3e6f0*/  LDL.LU R80, [R1+0x47c] ;  /* 0x00047c0001507983 */ /* 0x000ee20000300800 */
[----:B------:R-:W-:Y:S02]  /*3e700*/  LOP3.LUT P3, RZ, R0, 0x8000, RZ, 0xc0, !PT ;  /* 0x0000800000ff7812 */ /* 0x000fe4000786c0ff */
[----:B------:R-:W-:Y:S01]  /*3e710*/  @P4 LOP3.LUT R6, R6, 0x800000, RZ, 0xfc, !PT ;  /* 0x0080000006064812 */ /* 0x000fe200078efcff */
[----:B------:R-:W4:Y:S01]  /*3e720*/  LDL.LU R86, [R1+0x480] ;  /* 0x0004800001567983 */ /* 0x000f220000300800 */
[----:B------:R-:W-:Y:S01]  /*3e730*/  ISETP.LT.OR P4, PT, R30, 0x21, !P3 ;  /* 0x000000211e00780c */ /* 0x000fe20005f81670 */
[----:B------:R-:W-:Y:S01]  /*3e740*/  IMAD.U32 R66, RZ, RZ, UR8 ;  /* 0x00000008ff427e24 */ /* 0x000fe2000f8e00ff */
[----:B------:R-:W-:Y:S01]  /*3e750*/  LOP3.LUT R0, R0, 0xfffffffe, RZ, 0xc0, !PT ;  /* 0xfffffffe00007812 */ /* 0x000fe200078ec0ff */
[----:B------:R-:W5:Y:S01]  /*3e760*/  LDL.LU R89, [R1+0x484] ;  /* 0x0004840001597983 */ /* 0x000f620000300800 */
[----:B------:R-:W-:Y:S01]  /*3e770*/  LOP3.LUT R4, R4, 0xfffffffb, RZ, 0xc0, !PT ;  /* 0xfffffffb04047812 */ /* 0x000fe200078ec0ff */
[----:B------:R-:W-:Y:S01]  /*3e780*/  IMAD.U32 R67, RZ, RZ, UR7 ;  /* 0x00000007ff437e24 */ /* 0x000fe2000f8e00ff */
[----:B------:R-:W-:Y:S01]  /*3e790*/  LOP3.LUT R2, R2, 0xffffffdf, RZ, 0xc0, !PT ;  /* 0xffffffdf02027812 */ /* 0x000fe200078ec0ff */
[----:B------:R-:W-:Y:S01]  /*3e7a0*/  IMAD.U32 R68, RZ, RZ, UR8 ;  /* 0x00000008ff447e24 */ /* 0x000fe2000f8e00ff */
[----:B------:R-:W-:Y:S01]  /*3e7b0*/  LOP3.LUT R6, R6, 0xffdfffff, RZ, 0xc0, !PT ;  /* 0xffdfffff06067812 */ /* 0x000fe200078ec0ff */
[----:B------:R-:W-:Y:S01]  /*3e7c0*/  IMAD.U32 R69, RZ, RZ, UR7 ;  /* 0x00000007ff457e24 */ /* 0x000fe2000f8e00ff */
[----:B------:R-:W5:Y:S01]  /*3e7d0*/  LDL.LU R87, [R1+0x488] ;  /* 0x0004880001577983 */ /* 0x000f620000300800 */
[----:B------:R-:W-:Y:S01]  /*3e7e0*/  IMAD.U32 R70, RZ, RZ, UR8 ;  /* 0x00000008ff467e24 */ /* 0x000fe2000f8e00ff */
[----:B------:R-:W-:Y:S01]  /*3e7f0*/  @P0 LOP3.LUT R6, R6, 0x200000, RZ, 0xfc, !PT ;  /* 0x0020000006060812 */ /* 0x000fe200078efcff */
[----:B01----:R-:W0:Y:S01]  /*3e800*/  @!P4 LDC.64 R12, c[0x0][0x5c0] ;  /* 0x00017000ff0ccb82 */ /* 0x003e220000000a00 */
[----:B------:R-:W-:Y:S01]  /*3e810*/  @P4 LOP3.LUT R0, R0, 0x1, RZ, 0xfc, !PT ;  /* 0x0000000100004812 */ /* 0x000fe200078efcff */
[----:B------:R-:W-:Y:S01]  /*3e820*/  IMAD.U32 R71, RZ, RZ, UR7 ;  /* 0x00000007ff477e24 */ /* 0x000fe2000f8e00ff */
[----:B------:R-:W-:Y:S01]  /*3e830*/  LOP3.LUT R6, R6, 0xffbfffff, RZ, 0xc0, !PT ;  /* 0xffbfffff06067812 */ /* 0x000fe200078ec0ff */
[----:B------:R-:W-:Y:S01]  /*3e840*/  IMAD.U32 R72, RZ, RZ, UR8 ;  /* 0x00000008ff487e24 */ /* 0x000fe2000f8e00ff */
[----:B------:R-:W-:Y:S01]  /*3e850*/  LOP3.LUT R0, R0, 0xffffffdf, RZ, 0xc0, !PT ;  /* 0xffffffdf00007812 */ /* 0x000fe200078ec0ff */
[----:B------:R-:W-:Y:S01]  /*3e860*/  IMAD.U32 R73, RZ, RZ, UR7 ;  /* 0x00000007ff497e24 */ /* 0x000fe2000f8e00ff */
[----:B------:R-:W-:Y:S01]  /*3e870*/  @P1 LOP3.LUT R6, R6, 0x400000, RZ, 0xfc, !PT ;  /* 0x0040000006061812 */ /* 0x000fe200078efcff */
[----:B------:R-:W-:-:S02]  /*3e880*/  IMAD.U32 R74, RZ, RZ, UR8 ;  /* 0x00000008ff4a7e24 */ /* 0x000fc4000f8e00ff */
[----:B------:R-:W-:Y:S01]  /*3e890*/  IMAD.U32 R75, RZ, RZ, UR7 ;  /* 0x00000007ff4b7e24 */ /* 0x000fe2000f8e00ff */
[----:B------:R-:W-:Y:S01]  /*3e8a0*/  LOP3.LUT R6, R6, 0xfeffffff, RZ, 0xc0, !PT ;  /* 0xfeffffff06067812 */ /* 0x000fe200078ec0ff */
[----:B------:R-:W-:Y:S02]  /*3e8b0*/  IMAD.U32 R76, RZ, RZ, UR8 ;  /* 0x00000008ff4c7e24 */ /* 0x000fe4000f8e00ff */
[----:B------:R-:W-:Y:S02]  /*3e8c0*/  IMAD.U32 R77, RZ, RZ, UR7 ;  /* 0x00000007ff4d7e24 */ /* 0x000fe4000f8e00ff */
[----:B------:R-:W-:Y:S02]  /*3e8d0*/  IMAD.U32 R78, RZ, RZ, UR8 ;  /* 0x00000008ff4e7e24 */ /* 0x000fe4000f8e00ff */
[----:B------:R-:W-:Y:S02]  /*3e8e0*/  IMAD.U32 R79, RZ, RZ, UR7 ;  /* 0x00000007ff4f7e24 */ /* 0x000fe4000f8e00ff */
[----:B------:R-:W-:-:S02]  /*3e8f0*/  IMAD.U32 R81, RZ, RZ, UR8 ;  /* 0x00000008ff517e24 */ /* 0x000fc4000f8e00ff */
[----:B------:R-:W-:Y:S01]  /*3e900*/  IMAD.U32 R84, RZ, RZ, UR7 ;  /* 0x00000007ff547e24 */ /* 0x000fe2000f8e00ff */
[----:B0-----:R-:W-:-:S04]  /*3e910*/  @!P4 IADD3 R16, P5, P6, R24, UR8, R12 ;  /* 0x000000081810cc10 */ /* 0x001fc8000febe00c */
[----:B------:R-:W-:Y:S02]  /*3e920*/  @!P4 IADD3.X R17, R31, UR7, R13, P5, P6 ;  /* 0x000000071f11cc10 */ /* 0x000fe4000afec40d */
[----:B------:R-:W-:-:S13]  /*3e930*/  ISETP.LT.OR P4, PT, R30, 0x22, !P3 ;  /* 0x000000221e00780c */ /* 0x000fda0005f81670 */
[----:B------:R-:W0:Y:S01]  /*3e940*/  @!P4 LDC.64 R12, c[0x0][0x5c0] ;  /* 0x00017000ff0ccb82 */ /* 0x000e220000000a00 */
[----:B------:R-:W-:Y:S02]  /*3e950*/  @P4 LOP3.LUT R4, R4, 0x4, RZ, 0xfc, !PT ;  /* 0x0000000404044812 */ /* 0x000fe400078efcff */
        /* <DEDUP_REMOVED lines=29> */
[----:B------:R-:W-:Y:S01]  /*3eb30*/  LOP3.LUT R2, R2, 0xfffffff7, RZ, 0xc0, !PT ;  /* 0xfffffff702027812 */ /* 0x000fe200078ec0ff */
[----:B------:R-:W-:Y:S02]  /*3eb40*/  IMAD.U32 R82, RZ, RZ, UR8 ;  /* 0x00000008ff527e24 */ /* 0x000fe4000f8e00ff */
[----:B------:R-:W-:Y:S02]  /*3eb50*/  IMAD.U32 R85, RZ, RZ, UR7 ;  /* 0x00000007ff557e24 */ /* 0x000fe4000f8e00ff */
[----:B--2---:R-:W-:Y:S01]  /*3eb60*/  FMUL R9, R9, UR51 ;  /* 0x0000003309097c20 */ /* 0x004fe20008400000 */
[----:B0-----:R-:W-:-:S04]  /*3eb70*/  @!P4 IADD3 R40, P5, P6, R24, UR8, R12 ;  /* 0x000000081828cc10 */ /* 0x001fc8000febe00c */
[----:B------:R-:W-:Y:S02]  /*3eb80*/  @!P4 IADD3.X R41, R31, UR7, R13, P5, P6 ;  /* 0x000000071f29cc10 */ /* 0x000fe4000afec40d */
[----:B------:R-:W-:Y:S02]  /*3eb90*/  ISETP.LT.OR P4, PT, R30, 0x3a, !P3 ;  /* 0x0000003a1e00780c */ /* 0x000fe40005f81670 */
[C---:B------:R-:W-:Y:S02]  /*3eba0*/  LOP3.LUT P3, RZ, R4.reuse, 0x8, RZ, 0xc0, !PT ;  /* 0x0000000804ff7812 */ /* 0x040fe4000786c0ff */
[----:B------:R-:W-:-:S09]  /*3ebb0*/  LOP3.LUT R4, R4, 0xfffffffe, RZ, 0xc0, !PT ;  /* 0xfffffffe04047812 */ /* 0x000fd200078ec0ff */
        /* <DEDUP_REMOVED lines=46> */
[C---:B------:R-:W-:Y:S02]  /*3eea0*/  ISETP.LT.OR P4, PT, R30.reuse, 0x3a, !P0 ;  /* 0x0000003a1e00780c */ /* 0x040fe40004781670 */
[----:B------:R-:W-:-:S11]  /*3eeb0*/  ISETP.LT.OR P0, PT, R30, 0x21, !P1 ;  /* 0x000000211e00780c */ /* 0x000fd60004f01670 */
[----:B------:R-:W0:Y:S01]  /*3eec0*/  @!P4 LDC.64 R12, c[0x0][0x5c0] ;  /* 0x00017000ff0ccb82 */ /* 0x000e220000000a00 */
[----:B------:R-:W-:-:S04]  /*3eed0*/  @P4 LOP3.LUT R0, R0, 0x8000000, RZ, 0xfc, !PT ;  /* 0x0800000000004812 */ /* 0x000fc800078efcff */
[----:B------:R-:W-:-:S04]  /*3eee0*/  LOP3.LUT R0, R0, 0xfbffffff, RZ, 0xc0, !PT ;  /* 0xfbffffff00007812 */ /* 0x000fc800078ec0ff */
[----:B------:R-:W-:-:S04]  /*3eef0*/  @P0 LOP3.LUT R0, R0, 0x4000000, RZ, 0xfc, !PT ;  /* 0x0400000000000812 */ /* 0x000fc800078efcff */
[----:B------:R-:W-:Y:S02]  /*3ef00*/  LOP3.LUT R0, R0, 0xfdffffff, RZ, 0xc0, !PT ;  /* 0xfdffffff00007812 */ /* 0x000fe400078ec0ff */
[----:B0-----:R-:W-:-:S04]  /*3ef10*/  @!P4 IADD3 R46, P5, P6, R24, UR6, R12 ;  /* 0x00000006182ecc10 */ /* 0x001fc8000febe00c */
[----:B------:R-:W-:Y:S02]  /*3ef20*/  @!P4 IADD3.X R47, R31, UR5, R13, P5, P6 ;  /* 0x000000051f2fcc10 */ /* 0x000fe4000afec40d */
[----:B------:R-:W0:Y:S01]  /*3ef30*/  @!P0 LDC.64 R12, c[0x0][0x5c0] ;  /* 0x00017000ff0c8b82 */ /* 0x000e220000000a00 */
[----:B------:R-:W-:Y:S02]  /*3ef40*/  ISETP.LT.OR P4, PT, R30, 0x3a, !P2 ;  /* 0x0000003a1e00780c */ /* 0x000fe40005781670 */
        /* <DEDUP_REMOVED lines=39> */
[----:B------:R-:W-:Y:S02]  /*3f1c0*/  @P0 LOP3.LUT R0, R0, 0x80000, RZ, 0xfc, !PT ;  /* 0x0008000000000812 */ /* 0x000fe400078efcff */
[----:B------:R-:W-:Y:S02]  /*3f1d0*/  ISETP.LT.OR P0, PT, R30, 0x21, !P2 ;  /* 0x000000211e00780c */ /* 0x000fe40005701670 */
[C---:B------:R-:W-:Y:S02]  /*3f1e0*/  LOP3.LUT P1, RZ, R0.reuse, 0x80000, RZ, 0xc0, !PT ;  /* 0x0008000000ff7812 */ /* 0x040fe4000782c0ff */
[----:B------:R-:W-:-:S09]  /*3f1f0*/  LOP3.LUT R0, R0, 0xffffbfff, RZ, 0xc0, !PT ;  /* 0xffffbfff00007812 */ /* 0x000fd200078ec0ff */
[----:B------:R-:W-:Y:S02]  /*3f200*/  @P0 LOP3.LUT R0, R0, 0x4000, RZ, 0xfc, !PT ;  /* 0x0000400000000812 */ /* 0x000fe400078efcff */
[----:B------:R-:W0:Y:S01]  /*3f210*/  @!P1 LDC.64 R12, c[0x0][0x5c0] ;  /* 0x00017000ff0c9b82 */ /* 0x000e220000000a00 */
[----:B------:R-:W-:Y:S02]  /*3f220*/  @P1 LOP3.LUT R6, R6, 0x1000000, RZ, 0xfc, !PT ;  /* 0x0100000006061812 */ /* 0x000fe400078efcff */
[----:B------:R-:W-:Y:S02]  /*3f230*/  LOP3.LUT R0, R0, 0xffffdfff, RZ, 0xc0, !PT ;  /* 0xffffdfff00007812 */ /* 0x000fe400078ec0ff */
[----:B------:R-:W-:-:S04]  /*3f240*/  LOP3.LUT R6, R6, 0xfdffffff, RZ, 0xc0, !PT ;  /* 0xfdffffff06067812 */ /* 0x000fc800078ec0ff */
[----:B------:R-:W-:Y:S02]  /*3f250*/  @P2 LOP3.LUT R6, R6, 0x2000000, RZ, 0xfc, !PT ;  /* 0x0200000006062812 */ /* 0x000fe400078efcff */
[----:B0-----:R-:W-:-:S04]  /*3f260*/  @!P1 IADD3 R64, P5, P6, R24, UR11, R12 ;  /* 0x0000000b18409c10 */ /* 0x001fc8000febe00c */
[----:B------:R-:W-:Y:S02]  /*3f270*/  @!P1 IADD3.X R65, R31, UR10, R13, P5, P6 ;  /* 0x0000000a1f419c10 */ /* 0x000fe4000afec40d */
[----:B------:R-:W-:Y:S02]  /*3f280*/  @!P0 IADD3 R66, P5, P6, R66, UR6, R24 ;  /* 0x0000000642428c10 */ /* 0x000fe4000febe018 */
[C---:B------:R-:W-:Y:S02]  /*3f290*/  ISETP.LT.OR P1, PT, R30.reuse, 0x31, !P2 ;  /* 0x000000311e00780c */ /* 0x040fe40005721670 */
[----:B------:R-:W-:Y:S02]  /*3f2a0*/  @!P0 IADD3.X R67, R67, UR5, R31, P5, P6 ;  /* 0x0000000543438c10 */ /* 0x000fe4000afec41f */
[----:B------:R-:W-:-:S09]  /*3f2b0*/  ISETP.LT.OR P0, PT, R30, 0x22, !P2 ;  /* 0x000000221e00780c */ /* 0x000fd20005701670 */
[----:B------:R-:W-:-:S04]  /*3f2c0*/  @P1 LOP3.LUT R4, R4, 0x1, RZ, 0xfc, !PT ;  /* 0x0000000104041812 */ /* 0x000fc800078efcff */
[----:B------:R-:W-:Y:S02]  /*3f2d0*/  @!P0 IADD3 R68, P5, P6, R68, UR6, R24 ;  /* 0x0000000644448c10 */ /* 0x000fe4000febe018 */
[----:B------:R-:W-:Y:S02]  /*3f2e0*/  @P0 LOP3.LUT R0, R0, 0x2000, RZ, 0xfc, !PT ;  /* 0x0000200000000812 */ /* 0x000fe400078efcff */
[----:B------:R-:W-:Y:S02]  /*3f2f0*/  @!P0 IADD3.X R69, R69, UR5, R31, P5, P6 ;  /* 0x0000000545458c10 */ /* 0x000fe4000afec41f */
[----:B------:R-:W-:Y:S02]  /*3f300*/  ISETP.LT.OR P0, PT, R30, 0x29, !P2 ;  /* 0x000000291e00780c */ /* 0x000fe40005701670 */
[----:B------:R-:W-:-:S11]  /*3f310*/  LOP3.LUT R0, R0, 0xffffefff, RZ, 0xc0, !PT ;  /* 0xffffefff00007812 */ /* 0x000fd600078ec0ff */
[----:B------:R-:W-:Y:S02]  /*3f320*/  @!P0 IADD3 R70, P5, P6, R70, UR6, R24 ;  /* 0x0000000646468c10 */ /* 0x000fe4000febe018 */
[----:B------:R-:W-:Y:S02]  /*3f330*/  @P0 LOP3.LUT R0, R0, 0x1000, RZ, 0xfc, !PT ;  /* 0x0000100000000812 */ /* 0x000fe400078efcff */
[----:B------:R-:W-:Y:S02]  /*3f340*/  @!P0 IADD3.X R71, R71, UR5, R31, P5, P6 ;  /* 0x0000000547478c10 */ /* 0x000fe4000afec41f */
[----:B------:R-:W-:Y:S02]  /*3f350*/  ISETP.LT.OR P0, PT, R30, 0x2a, !P2 ;  /* 0x0000002a1e00780c */ /* 0x000fe40005701670 */
[----:B------:R-:W-:-:S11]  /*3f360*/  LOP3.LUT R0, R0, 0xfffff7ff, RZ, 0xc0, !PT ;  /* 0xfffff7ff00007812 */ /* 0x000fd600078ec0ff */
[--C-:B------:R-:W-:Y:S02]  /*3f370*/  @!P0 IADD3 R72, P5, P6, R72, UR6, R24.reuse ;  /* 0x0000000648488c10 */ /* 0x100fe4000febe018 */
[----:B------:R-:W-:Y:S02]  /*3f380*/  @P0 LOP3.LUT R0, R0, 0x800, RZ, 0xfc, !PT ;  /* 0x0000080000000812 */ /* 0x000fe400078efcff */
[----:B------:R-:W-:Y:S02]  /*3f390*/  @!P0 IADD3.X R73, R73, UR5, R31, P5, P6 ;  /* 0x0000000549498c10 */ /* 0x000fe4000afec41f */
[----:B------:R-:W-:Y:S02]  /*3f3a0*/  ISETP.LT.OR P0, PT, R30, 0x32, !P2 ;  /* 0x000000321e00780c */ /* 0x000fe40005701670 */
[----:B------:R-:W-:-:S04]  /*3f3b0*/  @!P1 IADD3 R74, P5, P6, R74, UR6, R24 ;  /* 0x000000064a4a9c10 */ /* 0x000fc8000febe018 */
[----:B------:R-:W-:Y:S02]  /*3f3c0*/  @!P1 IADD3.X R75, R75, UR5, R31, P5, P6 ;  /* 0x000000054b4b9c10 */ /* 0x000fe4000afec41f */
[C---:B------:R-:W-:Y:S02]  /*3f3d0*/  LOP3.LUT P1, RZ, R0.reuse, 0x10000, RZ, 0xc0, !PT ;  /* 0x0001000000ff7812 */ /* 0x040fe4000782c0ff */
[----:B------:R-:W-:-:S03]  /*3f3e0*/  LOP3.LUT R0, R0, 0xfffffdff, RZ, 0xc0, !PT ;  /* 0xfffffdff00007812 */ /* 0x000fc600078ec0ff */
[----:B------:R-:W-:Y:S02]  /*3f3f0*/  @!P0 IADD3 R76, P6, P5, R76, UR6, R24 ;  /* 0x000000064c4c8c10 */ /* 0x000fe4000fdde018 */
[----:B------:R-:W-:Y:S02]  /*3f400*/  @P0 LOP3.LUT R0, R0, 0x200, RZ, 0xfc, !PT ;  /* 0x0000020000000812 */ /* 0x000fe400078efcff */
[----:B------:R-:W-:Y:S02]  /*3f410*/  @!P0 IADD3.X R77, R77, UR5, R31, P6, P5 ;  /* 0x000000054d4d8c10 */ /* 0x000fe4000b7ea41f */
[----:B------:R-:W-:Y:S02]  /*3f420*/  ISETP.LT.OR P0, PT, R30, 0x39, !P2 ;  /* 0x000000391e00780c */ /* 0x000fe40005701670 */
[----:B------:R-:W-:Y:S02]  /*3f430*/  F2FP.SATFINITE.E4M3.F32.PACK_AB_MERGE_C R9, RZ, R9, RZ ;  /* 0x00000009ff09723e */ /* 0x000fe400048070ff */
[----:B------:R-:W-:-:S09]  /*3f440*/  LOP3.LUT R0, R0, 0xfffffeff, RZ, 0xc0, !PT ;  /* 0xfffffeff00007812 */ /* 0x000fd200078ec0ff */
[--C-:B------:R-:W-:Y:S02]  /*3f450*/  @!P0 IADD3 R78, P6, P5, R78, UR6, R24.reuse ;  /* 0x000000064e4e8c10 */ /* 0x100fe4000fdde018 */
[----:B------:R-:W-:Y:S02]  /*3f460*/  ISETP.LT.OR P2, PT, R30, 0x21, !P3 ;  /* 0x000000211e00780c */ /* 0x000fe40005f41670 */
[--C-:B------:R-:W-:Y:S02]  /*3f470*/  @!P0 IADD3.X R79, R79, UR5, R31.reuse, P6, P5 ;  /* 0x000000054f4f8c10 */ /* 0x100fe4000b7ea41f */
[----:B------:R-:W-:Y:S02]  /*3f480*/  @!P4 IADD3 R81, P6, P5, R81, UR6, R24 ;  /* 0x000000065151cc10 */ /* 0x000fe4000fdde018 */
[----:B------:R-:W-:Y:S02]  /*3f490*/  @P0 LOP3.LUT R0, R0, 0x100, RZ, 0xfc, !PT ;  /* 0x0000010000000812 */ /* 0x000fe400078efcff */
[----:B------:R-:W-:-:S02]  /*3f4a0*/  @!P4 IADD3.X R84, R84, UR5, R31, P6, P5 ;  /* 0x000000055454cc10 */ /* 0x000fc4000b7ea41f */
[----:B------:R-:W-:Y:S02]  /*3f4b0*/  ISETP.LT.OR P5, PT, R30, 0x21, !P1 ;  /* 0x000000211e00780c */ /* 0x000fe40004fa1670 */
[C---:B------:R-:W-:Y:S01]  /*3f4c0*/  LOP3.LUT P0, RZ, R0.reuse, 0x1, RZ, 0xc0, !PT ;  /* 0x0000000100ff7812 */ /* 0x040fe2000780c0ff */
[----:B------:R-:W-:Y:S01]  /*3f4d0*/  IMAD.U32 R83, RZ, RZ, UR7 ;  /* 0x00000007ff537e24 */ /* 0x000fe2000f8e00ff */
[----:B------:R-:W-:Y:S01]  /*3f4e0*/  LOP3.LUT R0, R0, 0xffffff7f, RZ, 0xc0, !PT ;  /* 0xffffff7f00007812 */ /* 0x000fe200078ec0ff */
[----:B------:R-:W-:Y:S02]  /*3f4f0*/  IMAD.U32 R88, RZ, RZ, UR8 ;  /* 0x00000008ff587e24 */ /* 0x000fe4000f8e00ff */
[----:B------:R-:W-:Y:S01]  /*3f500*/  IMAD.U32 R90, RZ, RZ, UR7 ;  /* 0x00000007ff5a7e24 */ /* 0x000fe2000f8e00ff */
[----:B------:R-:W-:Y:S02]  /*3f510*/  @P4 LOP3.LUT R0, R0, 0x80, RZ, 0xfc, !PT ;  /* 0x0000008000004812 */ /* 0x000fe400078efcff */
[----:B------:R-:W-:-:S03]  /*3f520*/  LOP3.LUT P4, RZ, R4, 0x4, RZ, 0xc0, !PT ;  /* 0x0000000404ff7812 */ /* 0x000fc6000788c0ff */
[----:B------:R-:W0:Y:S02]  /*3f530*/  @!P5 LDC.64 R12, c[0x0][0x5c0] ;  /* 0x00017000ff0cdb82 */ /* 0x000e240000000a00 */
[----:B0-----:R-:W-:-:S05]  /*3f540*/  @!P5 IADD3 R12, P6, R24, R12, RZ ;  /* 0x0000000c180cd210 */ /* 0x001fca0007fde0ff */
[----:B------:R-:W-:-:S05]  /*3f550*/  @!P5 IMAD.X R13, R31, 0x1, R13, P6 ;  /* 0x000000011f0dd824 */ /* 0x000fca00030e060d */
[----:B------:R0:W-:Y:S01]  /*3f560*/  @!P5 STG.E.U8 desc[UR54][R12.64+0x20], R9 ;  /* 0x000020090c00d986 */ /* 0x0001e2000c101136 */
[----:B------:R-:W-:-:S04]  /*3f570*/  @!P2 IADD3 R82, P6, P5, R82, UR11, R24 ;  /* 0x0000000b5252ac10 */ /* 0x000fc8000fdde018 */
[----:B------:R-:W-:Y:S02]  /*3f580*/  @!P2 IADD3.X R85, R85, UR10, R31, P6, P5 ;  /* 0x0000000a5555ac10 */ /* 0x000fe4000b7ea41f */
[----:B------:R-:W-:-:S13]  /*3f590*/  ISETP.LT.OR P5, PT, R30, 0x22, !P1 ;  /* 0x000000221e00780c */ /* 0x000fda0004fa1670 */
[----:B0-----:R-:W0:Y:S01]  /*3f5a0*/  @!P5 LDC.64 R12, c[0x0][0x5c0] ;  /* 0x00017000ff0cdb82 */ /* 0x001e220000000a00 */
[----:B---3--:R-:W-:-:S05]  /*3f5b0*/  FMUL R9, R80, UR51 ;  /* 0x0000003350097c20 */ /* 0x008fca0008400000 */
[----:B------:R-:W-:Y:S02]  /*3f5c0*/  F2FP.SATFINITE.E4M3.F32.PACK_AB_MERGE_C R9, RZ, R9, RZ ;  /* 0x00000009ff09723e */ /* 0x000fe400048070ff */
[----:B0-----:R-:W-:-:S05]  /*3f5d0*/  @!P5 IADD3 R12, P6, R24, R12, RZ ;  /* 0x0000000c180cd210 */ /* 0x001fca0007fde0ff */
[----:B------:R-:W-:-:S05]  /*3f5e0*/  @!P5 IMAD.X R13, R31, 0x1, R13, P6 ;  /* 0x000000011f0dd824 */ /* 0x000fca00030e060d */
[----:B------:R4:W-:Y:S02]  /*3f5f0*/  @!P5 STG.E.U8 desc[UR54][R12.64+0x21], R9 ;  /* 0x000021090c00d986 */ /* 0x0009e4000c101136 */
[----:B----4-:R-:W-:Y:S02]  /*3f600*/  FMUL R9, R86, UR51 ;  /* 0x0000003356097c20 */ /* 0x010fe40008400000 */
[----:B------:R-:W2:Y:S03]  /*3f610*/  LDL.LU R86, [R1+0x48c] ;  /* 0x00048c0001567983 */ /* 0x000ea60000300800 */
[----:B------:R-:W-:-:S05]  /*3f620*/  F2FP.SATFINITE.E4M3.F32.PACK_AB_MERGE_C R9, RZ, R9, RZ ;  /* 0x00000009ff09723e */ /* 0x000fca00048070ff */
[----:B------:R5:W-:Y:S02]  /*3f630*/  @!P0 STG.E.U8 desc[UR54][R16.64+0x20], R9 ;  /* 0x0000200910008986 */ /* 0x000be4000c101136 */
[----:B-----5:R-:W-:Y:S02]  /*3f640*/  FMUL R9, R89, UR51 ;  /* 0x0000003359097c20 */ /* 0x020fe40008400000 */
[----:B------:R-:W3:Y:S04]  /*3f650*/  LDL.LU R89, [R1+0x490] ;  /* 0x0004900001597983 */ /* 0x000ee80000300800 */
[----:B------:R-:W4:Y:S04]  /*3f660*/  LDL.LU R96, [R1+0x494] ;  /* 0x0004940001607983 */ /* 0x000f280000300800 */
[----:B------:R-:W5:Y:S01]  /*3f670*/  LDL.LU R92, [R1+0x498] ;  /* 0x00049800015c7983 */ /* 0x000f620000300800 */
[----:B------:R-:W-:-:S02]  /*3f680*/  ISETP.LT.OR P2, PT, R30, 0x22, !P3 ;  /* 0x000000221e00780c */ /* 0x000fc40005f41670 */
[----:B------:R-:W-:Y:S01]  /*3f690*/  ISETP.LT.OR P0, PT, R30, 0x29, !P3 ;  /* 0x000000291e00780c */ /* 0x000fe20005f01670 */
[----:B------:R-:W-:Y:S01]  /*3f6a0*/  IMAD.U32 R80, RZ, RZ, UR8 ;  /* 0x00000008ff507e24 */ /* 0x000fe2000f8e00ff */
[----:B------:R-:W5:Y:S01]  /*3f6b0*/  LDL.LU R95, [R1+0x49c] ;  /* 0x00049c00015f7983 */ /* 0x000f620000300800 */
[----:B------:R-:W-:Y:S02]  /*3f6c0*/  IMAD.U32 R16, RZ, RZ, UR8 ;  /* 0x00000008ff107e24 */ /* 0x000fe4000f8e00ff */
[----:B------:R-:W-:Y:S01]  /*3f6d0*/  IMAD.U32 R17, RZ, RZ, UR7 ;  /* 0x00000007ff117e24 */ /* 0x000fe2000f8e00ff */
[----:B------:R-:W-:Y:S01]  /*3f6e0*/  F2FP.SATFINITE.E4M3.F32.PACK_AB_MERGE_C R9, RZ, R9, RZ ;  /* 0x00000009ff09723e */ /* 0x000fe200048070ff */
[----:B------:R-:W5:Y:S04]  /*3f6f0*/  LDL.LU R94, [R1+0x4a0] ;  /* 0x0004a000015e7983 */ /* 0x000f680000300800 */
[--C-:B------:R-:W-:Y:S01]  /*3f700*/  @!P2 IADD3 R80, P6, P5, R80, UR11, R24.reuse ;  /* 0x0000000b5050ac10 */ /* 0x100fe2000fdde018 */
[----:B------:R0:W-:Y:S03]  /*3f710*/  @!P4 STG.E.U8 desc[UR54][R14.64+0x21], R9 ;  /* 0x000021090e00c986 */ /* 0x0001e6000c101136 */
[----:B------:R-:W-:Y:S01]  /*3f720*/  @!P2 IADD3.X R83, R83, UR10, R31, P6, P5 ;  /* 0x0000000a5353ac10 */ /* 0x000fe2000b7ea41f */
[----:B------:R-:W5:Y:S01]  /*3f730*/  LDL.LU R93, [R1+0x4a4] ;  /* 0x0004a400015d7983 */ /* 0x000f620000300800 */
[----:B------:R-:W-:-:S04]  /*3f740*/  @!P0 IADD3 R16, P6, P5, R16, UR11, R24 ;  /* 0x0000000b10108c10 */ /* 0x000fc8000fdde018 */
[----:B------:R-:W-:Y:S02]  /*3f750*/  @!P0 IADD3.X R17, R17, UR10, R31, P6, P5 ;  /* 0x0000000a11118c10 */ /* 0x000fe4000b7ea41f */
[----:B------:R-:W-:-:S13]  /*3f760*/  ISETP.LT.OR P0, PT, R30, 0x2a, !P3 ;  /* 0x0000002a1e00780c */ /* 0x000fda0005f01670 */
[----:B------:R-:W-:-:S04]  /*3f770*/  @!P0 IADD3 R88, P6, P5, R88, UR11, R24 ;  /* 0x0000000b58588c10 */ /* 0x000fc8000fdde018 */
[----:B------:R-:W-:Y:S02]  /*3f780*/  @!P0 IADD3.X R90, R90, UR10, R31, P6, P5 ;  /* 0x0000000a5a5a8c10 */ /* 0x000fe4000b7ea41f */
[----:B------:R-:W-:-:S13]  /*3f790*/  ISETP.LT.OR P5, PT, R30, 0x29, !P1 ;  /* 0x000000291e00780c */ /* 0x000fda0004fa1670 */
[----:B------:R-:W1:Y:S01]  /*3f7a0*/  @!P5 LDC.64 R12, c[0x0][0x5c0] ;  /* 0x00017000ff0cdb82 */ /* 0x000e620000000a00 */
[----:B------:R-:W-:Y:S01]  /*3f7b0*/  ISETP.LT.OR P4, PT, R30, 0x31, !P3 ;  /* 0x000000311e00780c */ /* 0x000fe20005f81670 */
[----:B0-----:R-:W-:Y:S01]  /*3f7c0*/  FMUL R9, R87, UR51 ;  /* 0x0000003357097c20 */ /* 0x001fe20008400000 */
[----:B------:R-:W-:-:S04]  /*3f7d0*/  IMAD.U32 R15, RZ, RZ, UR8 ;  /* 0x00000008ff0f7e24 */ /* 0x000fc8000f8e00ff */
[----:B------:R-:W-:Y:S01]  /*3f7e0*/  F2FP.SATFINITE.E4M3.F32.PACK_AB_MERGE_C R9, RZ, R9, RZ ;  /* 0x00000009ff09723e */ /* 0x000fe200048070ff */
[----:B------:R-:W-:Y:S01]  /*3f7f0*/  IMAD.U32 R87, RZ, RZ, UR7 ;  /* 0x00000007ff577e24 */ /* 0x000fe2000f8e00ff */
[----:B-1----:R-:W-:-:S05]  /*3f800*/  @!P5 IADD3 R12, P6, R24, R12, RZ ;  /* 0x0000000c180cd210 */ /* 0x002fca0007fde0ff */
[----:B------:R-:W-:-:S05]  /*3f810*/  @!P5 IMAD.X R13, R31, 0x1, R13, P6 ;  /* 0x000000011f0dd824 */ /* 0x000fca00030e060d */
[----:B------:R0:W-:Y:S01]  /*3f820*/  @!P5 STG.E.U8 desc[UR54][R12.64+0x28], R9 ;  /* 0x000028090c00d986 */ /* 0x0001e2000c101136 */
[----:B------:R-:W-:-:S04]  /*3f830*/  @!P4 IADD3 R15, P6, P5, R15, UR11, R24 ;  /* 0x0000000b0f0fcc10 */ /* 0x000fc8000fdde018 */
[----:B------:R-:W-:Y:S02]  /*3f840*/  @!P4 IADD3.X R87, R87, UR10, R31, P6, P5 ;  /* 0x0000000a5757cc10 */ /* 0x000fe4000b7ea41f */
[----:B------:R-:W-:-:S13]  /*3f850*/  ISETP.LT.OR P5, PT, R30, 0x2a, !P1 ;  /* 0x0000002a1e00780c */ /* 0x000fda0004fa1670 */
[----:B0-----:R-:W0:Y:S01]  /*3f860*/  @!P5 LDC.64 R12, c[0x0][0x5c0] ;  /* 0x00017000ff0cdb82 */ /* 0x001e220000000a00 */
[----:B------:R-:W-:Y:S02]  /*3f870*/  LOP3.LUT P0, RZ, R0, 0x20, RZ, 0xc0, !PT ;  /* 0x0000002000ff7812 */ /* 0x000fe4000780c0ff */
[----:B------:R-:W-:Y:S02]  /*3f880*/  LOP3.LUT R6, R6, 0xfbffffff, RZ, 0xc0, !PT ;  /* 0xfbffffff06067812 */ /* 0x000fe400078ec0ff */
[----:B0-----:R-:W-:-:S05]  /*3f890*/  @!P5 IADD3 R12, P6, R24, R12, RZ ;  /* 0x0000000c180cd210 */ /* 0x001fca0007fde0ff */
[----:B------:R-:W-:Y:S01]  /*3f8a0*/  @!P5 IMAD.X R13, R31, 0x1, R13, P6 ;  /* 0x000000011f0dd824 */ /* 0x000fe200030e060d */
[----:B------:R-:W-:Y:S02]  /*3f8b0*/  @P4 LOP3.LUT R6, R6, 0x4000000, RZ, 0xfc, !PT ;  /* 0x0400000006064812 */ /* 0x000fe400078efcff */
[----:B------:R-:W-:Y:S01]  /*3f8c0*/  LOP3.LUT P4, RZ, R2, 0x20, RZ, 0xc0, !PT ;  /* 0x0000002002ff7812 */ /* 0x000fe2000788c0ff */
[----:B------:R-:W-:Y:S02]  /*3f8d0*/  IMAD.U32 R14, RZ, RZ, UR8 ;  /* 0x00000008ff0e7e24 */ /* 0x000fe4000f8e00ff */
[----:B--2---:R-:W-:-:S05]  /*3f8e0*/  FMUL R9, R86, UR51 ;  /* 0x0000003356097c20 */ /* 0x004fca0008400000 */
[----:B------:R-:W-:-:S05]  /*3f8f0*/  F2FP.SATFINITE.E4M3.F32.PACK_AB_MERGE_C R9, RZ, R9, RZ ;  /* 0x00000009ff09723e */ /* 0x000fca00048070ff */
[----:B------:R3:W-:Y:S02]  /*3f900*/  @!P5 STG.E.U8 desc[UR54][R12.64+0x29], R9 ;  /* 0x000029090c00d986 */ /* 0x0007e4000c101136 */
[----:B---3--:R-:W-:-:S05]  /*3f910*/  FMUL R9, R89, UR51 ;  /* 0x0000003359097c20 */ /* 0x008fca0008400000 */
[----:B------:R-:W-:-:S05]  /*3f920*/  F2FP.SATFINITE.E4M3.F32.PACK_AB_MERGE_C R9, RZ, R9, RZ ;  /* 0x00000009ff09723e */ /* 0x000fca00048070ff */
[----:B------:R4:W-:Y:S02]  /*3f930*/  @!P0 STG.E.U8 desc[UR54][R20.64+0x28], R9 ;  /* 0x0000280914008986 */ /* 0x0009e4000c101136 */
[----:B----4-:R-:W-:-:S05]  /*3f940*/  FMUL R9, R96, UR51 ;  /* 0x0000003360097c20 */ /* 0x010fca0008400000 */
[----:B------:R-:W-:-:S05]  /*3f950*/  F2FP.SATFINITE.E4M3.F32.PACK_AB_MERGE_C R9, RZ, R9, RZ ;  /* 0x00000009ff09723e */ /* 0x000fca00048070ff */
[----:B------:R5:W-:Y:S02]  /*3f960*/  @!P4 STG.E.U8 desc[UR54][R18.64+0x29], R9 ;  /* 0x000029091200c986 */ /* 0x000be4000c101136 */
[----:B-----5:R-:W-:Y:S02]  /*3f970*/  FMUL R9, R92, UR51 ;  /* 0x000000335c097c20 */ /* 0x020fe40008400000 */
[----:B------:R-:W2:Y:S01]  /*3f980*/  LDL.LU R92, [R1+0x4a8] ;  /* 0x0004a800015c7983 */ /* 0x000ea20000300800 */
[----:B------:R-:W-:Y:S01]  /*3f990*/  ISETP.LT.OR P5, PT, R30, 0x32, !P3 ;  /* 0x000000321e00780c */ /* 0x000fe20005fa1670 */
[----:B------:R-:W-:Y:S01]  /*3f9a0*/  IMAD.U32 R86, RZ, RZ, UR7 ;  /* 0x00000007ff567e24 */ /* 0x000fe2000f8e00ff */
[----:B------:R-:W-:Y:S01]  /*3f9b0*/  LOP3.LUT R6, R6, 0xf7ffffff, RZ, 0xc0, !PT ;  /* 0xf7ffffff06067812 */ /* 0x000fe200078ec0ff */
[----:B------:R-:W-:Y:S02]  /*3f9c0*/  IMAD.U32 R20, RZ, RZ, UR8 ;  /* 0x00000008ff147e24 */ /* 0x000fe4000f8e00ff */
[----:B------:R-:W-:-:S02]  /*3f9d0*/  IMAD.U32 R21, RZ, RZ, UR7 ;  /* 0x00000007ff157e24 */ /* 0x000fc4000f8e00ff */
[----:B------:R-:W-:Y:S02]  /*3f9e0*/  IMAD.U32 R89, RZ, RZ, UR8 ;  /* 0x00000008ff597e24 */ /* 0x000fe4000f8e00ff */
[----:B------:R-:W-:Y:S01]  /*3f9f0*/  IMAD.U32 R91, RZ, RZ, UR7 ;  /* 0x00000007ff5b7e24 */ /* 0x000fe2000f8e00ff */
[----:B------:R-:W-:Y:S01]  /*3fa00*/  F2FP.SATFINITE.E4M3.F32.PACK_AB_MERGE_C R9, RZ, R9, RZ ;  /* 0x00000009ff09723e */ /* 0x000fe200048070ff */
[----:B------:R-:W3:Y:S02]  /*3fa10*/  LDL.LU R96, [R1+0x4ac] ;  /* 0x0004ac0001607983 */ /* 0x000ee40000300800 */
[----:B------:R-:W-:-:S04]  /*3fa20*/  @!P5 IADD3 R14, P1, P6, R14, UR11, R24 ;  /* 0x0000000b0e0edc10 */ /* 0x000fc8000fe3e018 */
[----:B------:R-:W-:Y:S02]  /*3fa30*/  @!P5 IADD3.X R86, R86, UR10, R31, P1, P6 ;  /* 0x0000000a5656dc10 */ /* 0x000fe40008fec41f */
[----:B------:R-:W-:Y:S02]  /*3fa40*/  ISETP.LT.OR P6, PT, R30, 0x39, !P3 ;  /* 0x000000391e00780c */ /* 0x000fe40005fc1670 */
[----:B------:R-:W-:-:S04]  /*3fa50*/  @P5 LOP3.LUT R6, R6, 0x8000000, RZ, 0xfc, !PT ;  /* 0x0800000006065812 */ /* 0x000fc800078efcff */
[----:B------:R-:W-:-:S07]  /*3fa60*/  LOP3.LUT R6, R6, 0xefffffff, RZ, 0xc0, !PT ;  /* 0xefffffff06067812 */ /* 0x000fce00078ec0ff */
[----:B------:R-:W-:Y:S02]  /*3fa70*/  @!P6 IADD3 R20, P0, P1, R20, UR11, R24 ;  /* 0x0000000b1414ec10 */ /* 0x000fe4000f91e018 */
[----:B------:R-:W-:Y:S02]  /*3fa80*/  @P6 LOP3.LUT R6, R6, 0x10000000, RZ, 0xfc, !PT ;  /* 0x1000000006066812 */ /* 0x000fe400078efcff */
[----:B------:R-:W-:Y:S02]  /*3fa90*/  @!P6 IADD3.X R21, R21, UR10, R31, P0, P1 ;  /* 0x0000000a1515ec10 */ /* 0x000fe400087e241f */
[----:B------:R-:W-:Y:S02]  /*3faa0*/  ISETP.LT.OR P0, PT, R30, 0x3a, !P3 ;  /* 0x0000003a1e00780c */ /* 0x000fe40005f01670 */
[----:B------:R-:W-:-:S04]  /*3fab0*/  LOP3.LUT R6, R6, 0xbfffffff, RZ, 0xc0, !PT ;  /* 0xbfffffff06067812 */ /* 0x000fc800078ec0ff */
[----:B------:R-:W-:Y:S02]  /*3fac0*/  @P3 LOP3.LUT R6, R6, 0x40000000, RZ, 0xfc, !PT ;  /* 0x4000000006063812 */ /* 0x000fe400078efcff */
[----:B------:R-:W-:Y:S02]  /*3fad0*/  LOP3.LUT P5, RZ, R0, 0x10000, RZ, 0xc0, !PT ;  /* 0x0001000000ff7812 */ /* 0x000fe400078ac0ff */
[----:B------:R-:W-:-:S03]  /*3fae0*/  LOP3.LUT R6, R6, 0xdfffffff, RZ, 0xc0, !PT ;  /* 0xdfffffff06067812 */ /* 0x000fc600078ec0ff */
[----:B------:R-:W-:Y:S02]  /*3faf0*/  @!P0 IADD3 R89, P6, P3, R89, UR11, R24 ;  /* 0x0000000b59598c10 */ /* 0x000fe4000fbde018 */
[----:B------:R-:W-:Y:S02]  /*3fb00*/  @P0 LOP3.LUT R6, R6, 0x20000000, RZ, 0xfc, !PT ;  /* 0x2000000006060812 */ /* 0x000fe400078efcff */
[----:B------:R-:W-:Y:S02]  /*3fb10*/  @!P0 IADD3.X R91, R91, UR10, R31, P6, P3 ;  /* 0x0000000a5b5b8c10 */ /* 0x000fe4000b7e641f */
[----:B------:R-:W-:-:S13]  /*3fb20*/  ISETP.LT.OR P0, PT, R30, 0x31, !P5 ;  /* 0x000000311e00780c */ /* 0x000fda0006f01670 */
[----:B------:R-:W0:Y:S02]  /*3fb30*/  @!P0 LDC.64 R12, c[0x0][0x5c0] ;  /* 0x00017000ff0c8b82 */ /* 0x000e240000000a00 */
[----:B0-----:R-:W-:-:S05]  /*3fb40*/  @!P0 IADD3 R12, P3, R24, R12, RZ ;  /* 0x0000000c180c8210 */ /* 0x001fca0007f7e0ff */
[----:B------:R-:W-:-:S05]  /*3fb50*/  @!P0 IMAD.X R13, R31, 0x1, R13, P3 ;  /* 0x000000011f0d8824 */ /* 0x000fca00018e060d */
[----:B------:R0:W-:Y:S01]  /*3fb60*/  @!P0 STG.E.U8 desc[UR54][R12.64+0x30], R9 ;  /* 0x000030090c008986 */ /* 0x0001e2000c101136 */
[----:B------:R-:W-:-:S13]  /*3fb70*/  ISETP.LT.OR P0, PT, R30, 0x32, !P5 ;  /* 0x000000321e00780c */ /* 0x000fda0006f01670 */
[----:B0-----:R-:W0:Y:S01]  /*3fb80*/  @!P0 LDC.64 R12, c[0x0][0x5c0] ;  /* 0x00017000ff0c8b82 */ /* 0x001e220000000a00 */
[----:B------:R-:W-:Y:S02]  /*3fb90*/  FMUL R9, R95, UR51 ;  /* 0x000000335f097c20 */ /* 0x000fe40008400000 */
[----:B------:R-:W4:Y:S03]  /*3fba0*/  LDL.LU R95, [R1+0x4b0] ;  /* 0x0004b000015f7983 */ /* 0x000f260000300800 */
[----:B------:R-:W-:Y:S02]  /*3fbb0*/  F2FP.SATFINITE.E4M3.F32.PACK_AB_MERGE_C R9, RZ, R9, RZ ;  /* 0x00000009ff09723e */ /* 0x000fe400048070ff */
[----:B0-----:R-:W-:-:S05]  /*3fbc0*/  @!P0 IADD3 R12, P3, R24, R12, RZ ;  /* 0x0000000c180c8210 */ /* 0x001fca0007f7e0ff */
[----:B------:R-:W-:-:S05]  /*3fbd0*/  @!P0 IMAD.X R13, R31, 0x1, R13, P3 ;  /* 0x000000011f0d8824 */ /* 0x000fca00018e060d */
[----:B------:R0:W-:Y:S01]  /*3fbe0*/  @!P0 STG.E.U8 desc[UR54][R12.64+0x31], R9 ;  /* 0x000031090c008986 */ /* 0x0001e2000c101136 */
[----:B------:R-:W-:Y:S01]  /*3fbf0*/  LOP3.LUT P1, RZ, R2, 0x80, RZ, 0xc0, !PT ;  /* 0x0000008002ff7812 */ /* 0x000fe2000782c0ff */
[----:B0-----:R-:W-:Y:S02]  /*3fc00*/  FMUL R9, R94, UR51 ;  /* 0x000000335e097c20 */ /* 0x001fe40008400000 */
[----:B------:R-:W5:Y:S04]  /*3fc10*/  LDL.LU R94, [R1+0x4b4] ;  /* 0x0004b400015e7983 */ /* 0x000f680000300800 */
[----:B------:R-:W5:Y:S01]  /*3fc20*/  LDL.LU R97, [R1+0x4b8] ;  /* 0x0004b80001617983 */ /* 0x000f620000300800 */
[----:B------:R-:W-:-:S05]  /*3fc30*/  F2FP.SATFINITE.E4M3.F32.PACK_AB_MERGE_C R9, RZ, R9, RZ ;  /* 0x00000009ff09723e */ /* 0x000fca00048070ff */
[----:B------:R0:W-:Y:S02]  /*3fc40*/  @!P1 STG.E.U8 desc[UR54][R32.64+0x30], R9 ;  /* 0x0000300920009986 */ /* 0x0001e4000c101136 */
[----:B0-----:R-:W-:Y:S02]  /*3fc50*/  FMUL R9, R93, UR51 ;  /* 0x000000335d097c20 */ /* 0x001fe40008400000 */
[----:B------:R-:W5:Y:S01]  /*3fc60*/  LDL.LU R93, [R1+0x4bc] ;  /* 0x0004bc00015d7983 */ /* 0x000f620000300800 */
[----:B------:R-:W-:Y:S02]  /*3fc70*/  LOP3.LUT P2, RZ, R2, 0x10, RZ, 0xc0, !PT ;  /* 0x0000001002ff7812 */ /* 0x000fe4000784c0ff */
[----:B------:R-:W-:-:S11]  /*3fc80*/  F2FP.SATFINITE.E4M3.F32.PACK_AB_MERGE_C R9, RZ, R9, RZ ;  /* 0x00000009ff09723e */ /* 0x000fd600048070ff */
[----:B------:R2:W-:Y:S02]  /*3fc90*/  @!P2 STG.E.U8 desc[UR54][R26.64+0x31], R9 ;  /* 0x000031091a00a986 */ /* 0x0005e4000c101136 */
[----:B--2---:R-:W-:Y:S02]  /*3fca0*/  FMUL R9, R92, UR51 ;  /* 0x000000335c097c20 */ /* 0x004fe40008400000 */
[----:B------:R-:W2:Y:S01]  /*3fcb0*/  LDL.LU R92, [R1+0x4c0] ;  /* 0x0004c000015c7983 */ /* 0x000ea20000300800 */
[----:B------:R-:W-:-:S13]  /*3fcc0*/  ISETP.LT.OR P3, PT, R30, 0x39, !P5 ;  /* 0x000000391e00780c */ /* 0x000fda0006f61670 */
[----:B------:R-:W0:Y:S01]  /*3fcd0*/  @!P3 LDC.64 R12, c[0x0][0x5c0] ;  /* 0x00017000ff0cbb82 */ /* 0x000e220000000a00 */
[----:B------:R-:W-:Y:S02]  /*3fce0*/  F2FP.SATFINITE.E4M3.F32.PACK_AB_MERGE_C R9, RZ, R9, RZ ;  /* 0x00000009ff09723e */ /* 0x000fe400048070ff */
[----:B0-----:R-:W-:-:S05]  /*3fcf0*/  @!P3 IADD3 R12, P2, R24, R12, RZ ;  /* 0x0000000c180cb210 */ /* 0x001fca0007f5e0ff */
[----:B------:R-:W-:-:S05]  /*3fd00*/  @!P3 IMAD.X R13, R31, 0x1, R13, P2 ;  /* 0x000000011f0db824 */ /* 0x000fca00010e060d */
[----:B------:R0:W-:Y:S01]  /*3fd10*/  @!P3 STG.E.U8 desc[UR54][R12.64+0x38], R9 ;  /* 0x000038090c00b986 */ /* 0x0001e2000c101136 */
[----:B------:R-:W-:-:S13]  /*3fd20*/  ISETP.LT.OR P3, PT, R30, 0x3a, !P5 ;  /* 0x0000003a1e00780c */ /* 0x000fda0006f61670 */
[----:B0-----:R-:W0:Y:S01]  /*3fd30*/  @!P3 LDC.64 R12, c[0x0][0x5c0] ;  /* 0x00017000ff0cbb82 */ /* 0x001e220000000a00 */
[----:B---3--:R-:W-:Y:S02]  /*3fd40*/  FMUL R9, R96, UR51 ;  /* 0x0000003360097c20 */ /* 0x008fe40008400000 */
[----:B------:R-:W3:Y:S03]  /*3fd50*/  LDL.LU R96, [R1+0x4c4] ;  /* 0x0004c40001607983 */ /* 0x000ee60000300800 */
[----:B------:R-:W-:Y:S02]  /*3fd60*/  F2FP.SATFINITE.E4M3.F32.PACK_AB_MERGE_C R9, RZ, R9, RZ ;  /* 0x00000009ff09723e */ /* 0x000fe400048070ff */
[----:B0-----:R-:W-:-:S05]  /*3fd70*/  @!P3 IADD3 R12, P5, R24, R12, RZ ;  /* 0x0000000c180cb210 */ /* 0x001fca0007fbe0ff */
[----:B------:R-:W-:-:S05]  /*3fd80*/  @!P3 IMAD.X R13, R31, 0x1, R13, P5 ;  /* 0x000000011f0db824 */ /* 0x000fca00028e060d */
[----:B------:R4:W-:Y:S01]  /*3fd90*/  @!P3 STG.E.U8 desc[UR54][R12.64+0x39], R9 ;  /* 0x000039090c00b986 */ /* 0x0009e2000c101136 */
[C---:B------:R-:W-:Y:S02]  /*3fda0*/  LOP3.LUT P1, RZ, R2.reuse, 0x4, RZ, 0xc0, !PT ;  /* 0x0000000402ff7812 */ /* 0x040fe4000782c0ff */
[----:B------:R-:W-:Y:S01]  /*3fdb0*/  LOP3.LUT P4, RZ, R2, 0x40, RZ, 0xc0, !PT ;  /* 0x0000004002ff7812 */ /* 0x000fe2000788c0ff */
[----:B----4-:R-:W-:Y:S02]  /*3fdc0*/  FMUL R9, R95, UR51 ;  /* 0x000000335f097c20 */ /* 0x010fe40008400000 */
[----:B------:R-:W4:Y:S01]  /*3fdd0*/  LDL.LU R95, [R1+0x4c8] ;  /* 0x0004c800015f7983 */ /* 0x000f220000300800 */
[----:B------:R-:W-:Y:S02]  /*3fde0*/  LOP3.LUT R4, R4, 0xfffffffd, RZ, 0xc0, !PT ;  /* 0xfffffffd04047812 */ /* 0x000fe400078ec0ff */
[----:B------:R-:W-:-:S05]  /*3fdf0*/  F2FP.SATFINITE.E4M3.F32.PACK_AB_MERGE_C R9, RZ, R9, RZ ;  /* 0x00000009ff09723e */ /* 0x000fca00048070ff */
[----:B------:R-:W-:Y:S02]  /*3fe00*/  @P1 LOP3.LUT R4, R4, 0x2, RZ, 0xfc, !PT ;  /* 0x0000000204041812 */ /* 0x000fe400078efcff */
[----:B------:R-:W-:Y:S01]  /*3fe10*/  LOP3.LUT P1, RZ, R2, 0x8, RZ, 0xc0, !PT ;  /* 0x0000000802ff7812 */ /* 0x000fe2000782c0ff */
[----:B------:R5:W-:Y:S02]  /*3fe20*/  @!P4 STG.E.U8 desc[UR54][R40.64+0x38], R9 ;  /* 0x000038092800c986 */ /* 0x000be4000c101136 */
[----:B-----5:R-:W-:Y:S02]  /*3fe30*/  FMUL R9, R94, UR51 ;  /* 0x000000335e097c20 */ /* 0x020fe40008400000 */
[----:B------:R-:W5:Y:S03]  /*3fe40*/  LDL.LU R94, [R1+0x4cc] ;  /* 0x0004cc00015e7983 */ /* 0x000f660000300800 */
[----:B------:R-:W-:-:S05]  /*3fe50*/  F2FP.SATFINITE.E4M3.F32.PACK_AB_MERGE_C R9, RZ, R9, RZ ;  /* 0x00000009ff09723e */ /* 0x000fca00048070ff */
[----:B------:R0:W-:Y:S01]  /*3fe60*/  @!P1 STG.E.U8 desc[UR54][R36.64+0x39], R9 ;  /* 0x0000390924009986 */ /* 0x0001e2000c101136 */
[----:B------:R-:W-:Y:S01]  /*3fe70*/  LOP3.LUT P1, RZ, R4, 0x2, RZ, 0xc0, !PT ;  /* 0x0000000204ff7812 */ /* 0x000fe2000782c0ff */
[----:B0-----:R-:W-:-:S05]  /*3fe80*/  FMUL R9, R97, UR51 ;  /* 0x0000003361097c20 */ /* 0x001fca0008400000 */
[----:B------:R-:W-:-:S07]  /*3fe90*/  F2FP.SATFINITE.E4M3.F32.PACK_AB_MERGE_C R9, RZ, R9, RZ ;  /* 0x00000009ff09723e */ /* 0x000fce00048070ff */
        /* <DEDUP_REMOVED lines=8> */
[----:B------:R-:W-:-:S13]  /*3ff20*/  LOP3.LUT P6, RZ, R0, 0x4000, RZ, 0xc0, !PT ;  /* 0x0000400000ff7812 */ /* 0x000fda00078cc0ff */
[----:B------:R-:W0:Y:S01]  /*3ff30*/  @!P6 LDC.64 R12, c[0x0][0x5c0] ;  /* 0x00017000ff0ceb82 */ /* 0x000e220000000a00 */
[----:B------:R-:W-:Y:S02]  /*3ff40*/  LOP3.LUT P2, RZ, R0, 0x2000, RZ, 0xc0, !PT ;  /* 0x0000200000ff7812 */ /* 0x000fe4000784c0ff */
[----:B------:R-:W-:Y:S02]  /*3ff50*/  F2FP.SATFINITE.E4M3.F32.PACK_AB_MERGE_C R9, RZ, R9, RZ ;  /* 0x00000009ff09723e */ /* 0x000fe400048070ff */
[----:B0-----:R-:W-:-:S05]  /*3ff60*/  @!P6 IADD3 R12, P0, R66, R12, RZ ;  /* 0x0000000c420ce210 */ /* 0x001fca0007f1e0ff */
[----:B------:R-:W-:-:S05]  /*3ff70*/  @!P6 IMAD.X R13, R67, 0x1, R13, P0 ;  /* 0x00000001430de824 */ /* 0x000fca00000e060d */
[----:B------:R0:W-:Y:S02]  /*3ff80*/  @!P6 STG.E.U8 desc[UR54][R12.64+0x20], R9 ;  /* 0x000020090c00e986 */ /* 0x0001e4000c101136 */
[----:B0-----:R-:W0:Y:S01]  /*3ff90*/  @!P2 LDC.64 R12, c[0x0][0x5c0] ;  /* 0x00017000ff0cab82 */ /* 0x001e220000000a00 */
[----:B---3--:R-:W-:Y:S02]  /*3ffa0*/  FMUL R9, R96, UR51 ;  /* 0x0000003360097c20 */ /* 0x008fe40008400000 */
[----:B------:R-:W3:Y:S03]  /*3ffb0*/  LDL.LU R96, [R1+0x4d8] ;  /* 0x0004d80001607983 */ /* 0x000ee60000300800 */
[----:B------:R-:W-:Y:S02]  /*3ffc0*/  F2FP.SATFINITE.E4M3.F32.PACK_AB_MERGE_C R9, RZ, R9, RZ ;  /* 0x00000009ff09723e */ /* 0x000fe400048070ff */
[----:B0-----:R-:W-:-:S05]  /*3ffd0*/  @!P2 IADD3 R12, P0, R68, R12, RZ ;  /* 0x0000000c440ca210 */ /* 0x001fca0007f1e0ff */
[----:B------:R-:W-:-:S05]  /*3ffe0*/  @!P2 IMAD.X R13, R69, 0x1, R13, P0 ;  /* 0x00000001450da824 */ /* 0x000fca00000e060d */
[----:B------:R4:W-:Y:S01]  /*3fff0*/  @!P2 STG.E.U8 desc[UR54][R12.64+0x21], R9 ;  /* 0x000021090c00a986 */ /* 0x0009e2000c101136 */
[----:B------:R-:W-:Y:S01]  /*40000*/  LOP3.LUT P3, RZ, R2, 0x1, RZ, 0xc0, !PT ;  /* 0x0000000102ff7812 */ /* 0x000fe2000786c0ff */
[----:B----4-:R-:W-:Y:S02]  /*40010*/  FMUL R9, R95, UR51 ;  /* 0x000000335f097c20 */ /* 0x010fe40008400000 */
[----:B------:R-:W4:Y:S03]  /*40020*/  LDL.LU R95, [R1+0x4dc] ;  /* 0x0004dc00015f7983 */ /* 0x000f260000300800 */
[----:B------:R-:W-:-:S07]  /*40030*/  F2FP.SATFINITE.E4M3.F32.PACK_AB_MERGE_C R9, RZ, R9, RZ ;  /* 0x00000009ff09723e */ /* 0x000fce00048070ff */
[----:B------:R5:W-:Y:S01]  /*40040*/  @!P3 STG.E.U8 desc[UR54][R38.64+0x28], R9 ;  /* 0x000028092600b986 */ /* 0x000be2000c101136 */
[C---:B------:R-:W-:Y:S02]  /*40050*/  LOP3.LUT P5, RZ, R0.reuse, 0x80000000, RZ, 0xc0, !PT ;  /* 0x8000000000ff7812 */ /* 0x040fe400078ac0ff */
[----:B------:R-:W-:-:S13]  /*40060*/  LOP3.LUT P4, RZ, R0, 0x1000, RZ, 0xc0, !PT ;  /* 0x0000100000ff7812 */ /* 0x000fda000788c0ff */
[----:B------:R-:W0:Y:S01]  /*40070*/  @!P4 LDC.64 R12, c[0x0][0x5c0] ;  /* 0x00017000ff0ccb82 */ /* 0x000e220000000a00 */
[----:B-----5:R-:W-:Y:S02]  /*40080*/  FMUL R9, R94, UR51 ;  /* 0x000000335e097c20 */ /* 0x020fe40008400000 */
[----:B------:R-:W5:Y:S03]  /*40090*/  LDL.LU R94, [R1+0x4e0] ;  /* 0x0004e000015e7983 */ /* 0x000f660000300800 */
[----:B------:R-:W-:-:S05]  /*400a0*/  F2FP.SATFINITE.E4M3.F32.PACK_AB_MERGE_C R9, RZ, R9, RZ ;  /* 0x00000009ff09723e */ /* 0x000fca00048070ff */
[----:B------:R1:W-:Y:S02]  /*400b0*/  @!P5 STG.E.U8 desc[UR54][R34.64+0x29], R9 ;  /* 0x000029092200d986 */ /* 0x0003e4000c101136 */
[----:B-1----:R-:W-:Y:S02]  /*400c0*/  FMUL R9, R93, UR51 ;  /* 0x000000335d097c20 */ /* 0x002fe40008400000 */
[----:B------:R-:W5:Y:S01]  /*400d0*/  LDL.LU R93, [R1+0x4e4] ;  /* 0x0004e400015d7983 */ /* 0x000f620000300800 */
[----:B0-----:R-:W-:-:S03]  /*400e0*/  @!P4 IADD3 R12, P0, R70, R12, RZ ;  /* 0x0000000c460cc210 */ /* 0x001fc60007f1e0ff */
[----:B------:R-:W5:Y:S01]  /*400f0*/  LDL.LU R97, [R1+0x4e8] ;  /* 0x0004e80001617983 */ /* 0x000f620000300800 */
[----:B------:R-:W-:Y:S01]  /*40100*/  F2FP.SATFINITE.E4M3.F32.PACK_AB_MERGE_C R9, RZ, R9, RZ ;  /* 0x00000009ff09723e */ /* 0x000fe200048070ff */
[----:B------:R-:W-:-:S05]  /*40110*/  @!P4 IMAD.X R13, R71, 0x1, R13, P0 ;  /* 0x00000001470dc824 */ /* 0x000fca00000e060d */
[----:B------:R2:W-:Y:S02]  /*40120*/  @!P4 STG.E.U8 desc[UR54][R12.64+0x28], R9 ;  /* 0x000028090c00c986 */ /* 0x0005e4000c101136 */
[----:B--2---:R-:W-:Y:S02]  /*40130*/  FMUL R9, R92, UR51 ;  /* 0x000000335c097c20 */ /* 0x004fe40008400000 */
[----:B------:R-:W2:Y:S01]  /*40140*/  LDL.LU R92, [R1+0x4ec] ;  /* 0x0004ec00015c7983 */ /* 0x000ea20000300800 */
[----:B------:R-:W-:Y:S02]  /*40150*/  LOP3.LUT P0, RZ, R0, 0x10000000, RZ, 0xc0, !PT ;  /* 0x1000000000ff7812 */ /* 0x000fe4000780c0ff */
[----:B------:R-:W-:-:S11]  /*40160*/  LOP3.LUT R6, R6, 0x7fffffff, RZ, 0xc0, !PT ;  /* 0x7fffffff06067812 */ /* 0x000fd600078ec0ff */
[----:B------:R-:W-:Y:S02]  /*40170*/  @P0 LOP3.LUT R6, R6, 0x80000000, RZ, 0xfc, !PT ;  /* 0x8000000006060812 */ /* 0x000fe400078efcff */
[----:B------:R-:W-:-:S13]  /*40180*/  LOP3.LUT P0, RZ, R0, 0x800, RZ, 0xc0, !PT ;  /* 0x0000080000ff7812 */ /* 0x000fda000780c0ff */
[----:B------:R-:W0:Y:S01]  /*40190*/  @!P0 LDC.64 R12, c[0x0][0x5c0] ;  /* 0x00017000ff0c8b82 */ /* 0x000e220000000a00 */
[----:B------:R-:W-:Y:S02]  /*401a0*/  F2FP.SATFINITE.E4M3.F32.PACK_AB_MERGE_C R9, RZ, R9, RZ ;  /* 0x00000009ff09723e */ /* 0x000fe400048070ff */
[----:B------:R-:W-:Y:S02]  /*401b0*/  LOP3.LUT P6, RZ, R0, 0x40000000, RZ, 0xc0, !PT ;  /* 0x4000000000ff7812 */ /* 0x000fe400078cc0ff */
[----:B0-----:R-:W-:-:S05]  /*401c0*/  @!P0 IADD3 R12, P4, R72, R12, RZ ;  /* 0x0000000c480c8210 */ /* 0x001fca0007f9e0ff */
[----:B------:R-:W-:-:S05]  /*401d0*/  @!P0 IMAD.X R13, R73, 0x1, R13, P4 ;  /* 0x00000001490d8824 */ /* 0x000fca00020e060d */
[----:B------:R3:W-:Y:S02]  /*401e0*/  @!P0 STG.E.U8 desc[UR54][R12.64+0x29], R9 ;  /* 0x000029090c008986 */ /* 0x0007e4000c101136 */
[----:B---3--:R-:W-:Y:S02]  /*401f0*/  FMUL R9, R96, UR51 ;  /* 0x0000003360097c20 */ /* 0x008fe40008400000 */
[----:B------:R-:W3:Y:S03]  /*40200*/  LDL.LU R96, [R1+0x4f0] ;  /* 0x0004f00001607983 */ /* 0x000ee60000300800 */
[----:B------:R-:W-:-:S05]  /*40210*/  F2FP.SATFINITE.E4M3.F32.PACK_AB_MERGE_C R9, RZ, R9, RZ ;  /* 0x00000009ff09723e */ /* 0x000fca00048070ff */
[----:B------:R4:W-:Y:S01]  /*40220*/  @!P6 STG.E.U8 desc[UR54][R44.64+0x30], R9 ;  /* 0x000030092c00e986 */ /* 0x0009e2000c101136 */
[----:B------:R-:W-:Y:S02]  /*40230*/  LOP3.LUT P1, RZ, R4, 0x1, RZ, 0xc0, !PT ;  /* 0x0000000104ff7812 */ /* 0x000fe4000782c0ff */
[----:B------:R-:W-:-:S11]  /*40240*/  LOP3.LUT P2, RZ, R0, 0x20000000, RZ, 0xc0, !PT ;  /* 0x2000000000ff7812 */ /* 0x000fd6000784c0ff */
[----:B------:R-:W0:Y:S01]  /*40250*/  @!P1 LDC.64 R12, c[0x0][0x5c0] ;  /* 0x00017000ff0c9b82 */ /* 0x000e220000000a00 */
[----:B----4-:R-:W-:Y:S02]  /*40260*/  FMUL R9, R95, UR51 ;  /* 0x000000335f097c20 */ /* 0x010fe40008400000 */
[----:B------:R-:W4:Y:S03]  /*40270*/  LDL.LU R95, [R1+0x4f4] ;  /* 0x0004f400015f7983 */ /* 0x000f260000300800 */
[----:B------:R-:W-:-:S05]  /*40280*/  F2FP.SATFINITE.E4M3.F32.PACK_AB_MERGE_C R9, RZ, R9, RZ ;  /* 0x00000009ff09723e */ /* 0x000fca00048070ff */
[----:B------:R5:W-:Y:S01]  /*40290*/  @!P2 STG.E.U8 desc[UR54][R42.64+0x31], R9 ;  /* 0x000031092a00a986 */ /* 0x000be2000c101136 */
[----:B------:R-:W-:Y:S02]  /*402a0*/  LOP3.LUT P3, RZ, R0, 0x200, RZ, 0xc0, !PT ;  /* 0x0000020000ff7812 */ /* 0x000fe4000786c0ff */
[----:B0-----:R-:W-:-:S05]  /*402b0*/  @!P1 IADD3 R12, P0, R74, R12, RZ ;  /* 0x0000000c4a0c9210 */ /* 0x001fca0007f1e0ff */
[----:B------:R-:W-:Y:S02]  /*402c0*/  @!P1 IMAD.X R13, R75, 0x1, R13, P0 ;  /* 0x000000014b0d9824 */ /* 0x000fe400000e060d */
[----:B-----5:R-:W-:Y:S02]  /*402d0*/  FMUL R9, R94, UR51 ;  /* 0x000000335e097c20 */ /* 0x020fe40008400000 */
[----:B------:R-:W5:Y:S03]  /*402e0*/  LDL.LU R94, [R1+0x4f8] ;  /* 0x0004f800015e7983 */ /* 0x000f660000300800 */
[----:B------:R-:W-:-:S05]  /*402f0*/  F2FP.SATFINITE.E4M3.F32.PACK_AB_MERGE_C R9, RZ, R9, RZ ;  /* 0x00000009ff09723e */ /* 0x000fca00048070ff */
[----:B------:R0:W-:Y:S02]  /*40300*/  @!P1 STG.E.U8 desc[UR54][R12.64+0x30], R9 ;  /* 0x000030090c009986 */ /* 0x0001e4000c101136 */
[----:B0-----:R-:W0:Y:S01]  /*40310*/  @!P3 LDC.64 R12, c[0x0][0x5c0] ;  /* 0x00017000ff0cbb82 */ /* 0x001e220000000a00 */
[----:B------:R-:W-:Y:S02]  /*40320*/  FMUL R9, R93, UR51 ;  /* 0x000000335d097c20 */ /* 0x000fe40008400000 */
[----:B------:R-:W5:Y:S01]  /*40330*/  LDL.LU R93, [R1+0x4fc] ;  /* 0x0004fc00015d7983 */ /* 0x000f620000300800 */
[----:B0-----:R-:W-:Y:S02]  /*40340*/  @!P3 IADD3 R12, P0, R76, R12, RZ ;  /* 0x0000000c4c0cb210 */ /* 0x001fe40007f1e0ff */
[----:B------:R-:W-:-:S03]  /*40350*/  F2FP.SATFINITE.E4M3.F32.PACK_AB_MERGE_C R9, RZ, R9, RZ ;  /* 0x00000009ff09723e */ /* 0x000fc600048070ff */
[----:B------:R-:W-:Y:S01]  /*40360*/  @!P3 IMAD.X R13, R77, 0x1, R13, P0 ;  /* 0x000000014d0db824 */ /* 0x000fe200000e060d */
[----:B------:R-:W-:-:S04]  /*40370*/  LOP3.LUT P0, RZ, R6, 0x80000000, RZ, 0xc0, !PT ;  /* 0x8000000006ff7812 */ /* 0x000fc8000780c0ff */
[----:B------:R0:W-:Y:S02]  /*40380*/  @!P3 STG.E.U8 desc[UR54][R12.64+0x31], R9 ;  /* 0x000031090c00b986 */ /* 0x0001e4000c101136 */
[----:B0-----:R-:W-:-:S05]  /*40390*/  FMUL R9, R97, UR51 ;  /* 0x0000003361097c20 */ /* 0x001fca0008400000 */
[----:B------:R-:W-:-:S05]  /*403a0*/  F2FP.SATFINITE.E4M3.F32.PACK_AB_MERGE_C R9, RZ, R9, RZ ;  /* 0x00000009ff09723e */ /* 0x000fca00048070ff */
[----:B------:R2:W-:Y:S02]  /*403b0*/  @!P0 STG.E.U8 desc[UR54][R48.64+0x38], R9 ;  /* 0x0000380930008986 */ /* 0x0005e4000c101136 */
[----:B--2---:R-:W-:Y:S02]  /*403c0*/  FMUL R9, R92, UR51 ;  /* 0x000000335c097c20 */ /* 0x004fe40008400000 */
[----:B------:R-:W2:Y:S01]  /*403d0*/  LDL.LU R92, [R1+0x500] ;  /* 0x00050000015c7983 */ /* 0x000ea20000300800 */
[C---:B------:R-:W-:Y:S02]  /*403e0*/  LOP3.LUT P4, RZ, R0.reuse, 0x100, RZ, 0xc0, !PT ;  /* 0x0000010000ff7812 */ /* 0x040fe4000788c0ff */
[----:B------:R-:W-:-:S11]  /*403f0*/  LOP3.LUT P5, RZ, R0, 0x8000000, RZ, 0xc0, !PT ;  /* 0x0800000000ff7812 */ /* 0x000fd600078ac0ff */
[----:B------:R-:W0:Y:S01]  /*40400*/  @!P4 LDC.64 R12, c[0x0][0x5c0] ;  /* 0x00017000ff0ccb82 */ /* 0x000e220000000a00 */
[----:B------:R-:W-:Y:S02]  /*40410*/  F2FP.SATFINITE.E4M3.F32.PACK_AB_MERGE_C R9, RZ, R9, RZ ;  /* 0x00000009ff09723e */ /* 0x000fe400048070ff */
[----:B------:R-:W-:-:S03]  /*40420*/  LOP3.LUT P6, RZ, R0, 0x80, RZ, 0xc0, !PT ;  /* 0x0000008000ff7812 */ /* 0x000fc600078cc0ff */
[----:B------:R3:W-:Y:S01]  /*40430*/  @!P5 STG.E.U8 desc[UR54][R46.64+0x39], R9 ;  /* 0x000039092e00d986 */ /* 0x0007e2000c101136 */
[----:B0-----:R-:W-:-:S05]  /*40440*/  @!P4 IADD3 R12, P0, R78, R12, RZ ;  /* 0x0000000c4e0cc210 */ /* 0x001fca0007f1e0ff */
[----:B------:R-:W-:Y:S02]  /*40450*/  @!P4 IMAD.X R13, R79, 0x1, R13, P0 ;  /* 0x000000014f0dc824 */ /* 0x000fe400000e060d */
[----:B---3--:R-:W-:Y:S02]  /*40460*/  FMUL R9, R96, UR51 ;  /* 0x0000003360097c20 */ /* 0x008fe40008400000 */
[----:B------:R-:W3:Y:S03]  /*40470*/  LDL.LU R96, [R1+0x504] ;  /* 0x0005040001607983 */ /* 0x000ee60000300800 */
[----:B------:R-:W-:-:S05]  /*40480*/  F2FP.SATFINITE.E4M3.F32.PACK_AB_MERGE_C R9, RZ, R9, RZ ;  /* 0x00000009ff09723e */ /* 0x000fca00048070ff */
[----:B------:R0:W-:Y:S02]  /*40490*/  @!P4 STG.E.U8 desc[UR54][R12.64+0x38], R9 ;  /* 0x000038090c00c986 */ /* 0x0001e4000c101136 */
[----:B0-----:R-:W0:Y:S01]  /*404a0*/  @!P6 LDC.64 R12, c[0x0][0x5c0] ;  /* 0x00017000ff0ceb82 */ /* 0x001e220000000a00 */
[----:B----4-:R-:W-:Y:S02]  /*404b0*/  FMUL R9, R95, UR51 ;  /* 0x000000335f097c20 */ /* 0x010fe40008400000 */
[----:B------:R-:W4:Y:S01]  /*404c0*/  LDL.LU R95, [R1+0x508] ;  /* 0x00050800015f7983 */ /* 0x000f220000300800 */
[----:B0-----:R-:W-:Y:S02]  /*404d0*/  @!P6 IADD3 R12, P0, R81, R12, RZ ;  /* 0x0000000c510ce210 */ /* 0x001fe40007f1e0ff */
[----:B------:R-:W-:-:S03]  /*404e0*/  F2FP.SATFINITE.E4M3.F32.PACK_AB_MERGE_C R9, RZ, R9, RZ ;  /* 0x00000009ff09723e */ /* 0x000fc600048070ff */
[----:B------:R-:W-:-:S05]  /*404f0*/  @!P6 IMAD.X R13, R84, 0x1, R13, P0 ;  /* 0x00000001540de824 */ /* 0x000fca00000e060d */
[----:B------:R5:W-:Y:S01]  /*40500*/  @!P6 STG.E.U8 desc[UR54][R12.64+0x39], R9 ;  /* 0x000039090c00e986 */ /* 0x000be2000c101136 */
[----:B------:R-:W-:Y:S01]  /*40510*/  LOP3.LUT P2, RZ, R0, 0x4000000, RZ, 0xc0, !PT ;  /* 0x0400000000ff7812 */ /* 0x000fe2000784c0ff */
[----:B-----5:R-:W-:Y:S02]  /*40520*/  FMUL R9, R94, UR51 ;  /* 0x000000335e097c20 */ /* 0x020fe40008400000 */
[----:B------:R-:W5:Y:S03]  /*40530*/  LDL.LU R94, [R1+0x50c] ;  /* 0x00050c00015e7983 */ /* 0x000f660000300800 */
[----:B------:R-:W-:-:S07]  /*40540*/  F2FP.SATFINITE.E4M3.F32.PACK_AB_MERGE_C R9, RZ, R9, RZ ;  /* 0x00000009ff09723e */ /* 0x000fce00048070ff */
[----:B------:R0:W-:Y:S01]  /*40550*/  @!P2 STG.E.U8 desc[UR54][R52.64+0x20], R9 ;  /* 0x000020093400a986 */ /* 0x0001e2000c101136 */
[----:B------:R-:W-:Y:S01]  /*40560*/  LOP3.LUT P1, RZ, R0, 0x2000000, RZ, 0xc0, !PT ;  /* 0x0200000000ff7812 */ /* 0x000fe2000782c0ff */
[----:B0-----:R-:W-:Y:S02]  /*40570*/  FMUL R9, R93, UR51 ;  /* 0x000000335d097c20 */ /* 0x001fe40008400000 */
[----:B------:R-:W5:Y:S04]  /*40580*/  LDL.LU R93, [R1+0x510] ;  /* 0x00051000015d7983 */ /* 0x000f680000300800 */
[----:B------:R-:W5:Y:S01]  /*40590*/  LDL.LU R97, [R1+0x514] ;  /* 0x0005140001617983 */ /* 0x000f620000300800 */
[----:B------:R-:W-:-:S05]  /*405a0*/  F2FP.SATFINITE.E4M3.F32.PACK_AB_MERGE_C R9, RZ, R9, RZ ;  /* 0x00000009ff09723e */ /* 0x000fca00048070ff */
[----:B------:R2:W-:Y:S02]  /*405b0*/  @!P1 STG.E.U8 desc[UR54][R50.64+0x21], R9 ;  /* 0x0000210932009986 */ /* 0x0005e4000c101136 */
[----:B--2---:R-:W-:Y:S02]  /*405c0*/  FMUL R9, R92, UR51 ;  /* 0x000000335c097c20 */ /* 0x004fe40008400000 */
[----:B------:R-:W2:Y:S01]  /*405d0*/  LDL.LU R92, [R1+0x518] ;  /* 0x00051800015c7983 */ /* 0x000ea20000300800 */
[----:B------:R-:W-:-:S04]  /*405e0*/  LOP3.LUT P3, RZ, R6, 0x40000000, RZ, 0xc0, !PT ;  /* 0x4000000006ff7812 */ /* 0x000fc8000786c0ff */
        /* <DEDUP_REMOVED lines=8> */
[----:B------:R-:W-:Y:S01]  /*40670*/  LOP3.LUT P5, RZ, R0, 0x1000000, RZ, 0xc0, !PT ;  /* 0x0100000000ff7812 */ /* 0x000fe200078ac0ff */
[----:B---3--:R-:W-:Y:S02]  /*40680*/  FMUL R9, R96, UR51 ;  /* 0x0000003360097c20 */ /* 0x008fe40008400000 */
[----:B------:R-:W3:Y:S03]  /*40690*/  LDL.LU R96, [R1+0x51c] ;  /* 0x00051c0001607983 */ /* 0x000ee60000300800 */
[----:B------:R-:W-:Y:S02]  /*406a0*/  F2FP.SATFINITE.E4M3.F32.PACK_AB_MERGE_C R9, RZ, R9, RZ ;  /* 0x00000009ff09723e */ /* 0x000fe400048070ff */
[----:B0-----:R-:W-:-:S05]  /*406b0*/  @!P6 IADD3 R12, P0, R80, R12, RZ ;  /* 0x0000000c500ce210 */ /* 0x001fca0007f1e0ff */
[----:B------:R-:W-:-:S05]  /*406c0*/  @!P6 IMAD.X R13, R83, 0x1, R13, P0 ;  /* 0x00000001530de824 */ /* 0x000fca00000e060d */
[----:B------:R4:W-:Y:S02]  /*406d0*/  @!P6 STG.E.U8 desc[UR54][R12.64+0x21], R9 ;  /* 0x000021090c00e986 */ /* 0x0009e4000c101136 */
[----:B----4-:R-:W-:Y:S01]  /*406e0*/  FMUL R9, R95, UR51 ;  /* 0x000000335f097c20 */ /* 0x010fe20008400000 */
[----:B------:R-:W-:Y:S01]  /*406f0*/  LOP3.LUT P4, RZ, R0, 0x800000, RZ, 0xc0, !PT ;  /* 0x0080000000ff7812 */ /* 0x000fe2000788c0ff */
[----:B------:R-:W4:Y:S03]  /*40700*/  LDL.LU R95, [R1+0x520] ;  /* 0x00052000015f7983 */ /* 0x000f260000300800 */
[----:B------:R-:W-:-:S05]  /*40710*/  F2FP.SATFINITE.E4M3.F32.PACK_AB_MERGE_C R9, RZ, R9, RZ ;  /* 0x00000009ff09723e */ /* 0x000fca00048070ff */
[----:B------:R5:W-:Y:S01]  /*40720*/  @!P5 STG.E.U8 desc[UR54][R56.64+0x28], R9 ;  /* 0x000028093800d986 */ /* 0x000be2000c101136 */
[----:B------:R-:W-:-:S13]  /*40730*/  ISETP.LT.OR P5, PT, R30, 0x29, !P3 ;  /* 0x000000291e00780c */ /* 0x000fda0005fa1670 */
[----:B------:R-:W0:Y:S01]  /*40740*/  @!P5 LDC.64 R12, c[0x0][0x5c0] ;  /* 0x00017000ff0cdb82 */ /* 0x000e220000000a00 */
[----:B-----5:R-:W-:Y:S02]  /*40750*/  FMUL R9, R94, UR51 ;  /* 0x000000335e097c20 */ /* 0x020fe40008400000 */
[----:B------:R-:W5:Y:S03]  /*40760*/  LDL.LU R94, [R1+0x524] ;  /* 0x00052400015e7983 */ /* 0x000f660000300800 */
[----:B------:R-:W-:-:S05]  /*40770*/  F2FP.SATFINITE.E4M3.F32.PACK_AB_MERGE_C R9, RZ, R9, RZ ;  /* 0x00000009ff09723e */ /* 0x000fca00048070ff */
[----:B------:R1:W-:Y:S01]  /*40780*/  @!P4 STG.E.U8 desc[UR54][R54.64+0x29], R9 ;  /* 0x000029093600c986 */ /* 0x0003e2000c101136 */
[----:B0-----:R-:W-:-:S05]  /*40790*/  @!P5 IADD3 R12, P4, R16, R12, RZ ;  /* 0x0000000c100cd210 */ /* 0x001fca0007f9e0ff */
[----:B------:R-:W-:Y:S01]  /*407a0*/  @!P5 IMAD.X R13, R17, 0x1, R13, P4 ;  /* 0x00000001110dd824 */ /* 0x000fe200020e060d */
[----:B------:R-:W-:Y:S01]  /*407b0*/  ISETP.LT.OR P4, PT, R30, 0x2a, !P3 ;  /* 0x0000002a1e00780c */ /* 0x000fe20005f81670 */
[----:B-1----:R-:W-:Y:S02]  /*407c0*/  FMUL R9, R93, UR51 ;  /* 0x000000335d097c20 */ /* 0x002fe40008400000 */
[----:B------:R-:W5:Y:S03]  /*407d0*/  LDL.LU R93, [R1+0x528] ;  /* 0x00052800015d7983 */ /* 0x000f660000300800 */
[----:B------:R-:W-:-:S05]  /*407e0*/  F2FP.SATFINITE.E4M3.F32.PACK_AB_MERGE_C R9, RZ, R9, RZ ;  /* 0x00000009ff09723e */ /* 0x000fca00048070ff */
[----:B------:R0:W-:Y:S02]  /*407f0*/  @!P5 STG.E.U8 desc[UR54][R12.64+0x28], R9 ;  /* 0x000028090c00d986 */ /* 0x0001e4000c101136 */
[----:B0-----:R-:W0:Y:S01]  /*40800*/  @!P4 LDC.64 R12, c[0x0][0x5c0] ;  /* 0x00017000ff0ccb82 */ /* 0x001e220000000a00 */
[----:B------:R-:W-:-:S05]  /*40810*/  FMUL R9, R97, UR51 ;  /* 0x0000003361097c20 */ /* 0x000fca0008400000 */
[----:B------:R-:W-:Y:S02]  /*40820*/  F2FP.SATFINITE.E4M3.F32.PACK_AB_MERGE_C R9, RZ, R9, RZ ;  /* 0x00000009ff09723e */ /* 0x000fe400048070ff */
[----:B0-----:R-:W-:-:S05]  /*40830*/  @!P4 IADD3 R12, P5, R88, R12, RZ ;  /* 0x0000000c580cc210 */ /* 0x001fca0007fbe0ff */
[----:B------:R-:W-:-:S05]  /*40840*/  @!P4 IMAD.X R13, R90, 0x1, R13, P5 ;  /* 0x000000015a0dc824 */ /* 0x000fca00028e060d */
[----:B------:R2:W-:Y:S02]  /*40850*/  @!P4 STG.E.U8 desc[UR54][R12.64+0x29], R9 ;  /* 0x000029090c00c986 */ /* 0x0005e4000c101136 */
[----:B--2---:R-:W-:Y:S02]  /*40860*/  FMUL R9, R92, UR51 ;  /* 0x000000335c097c20 */ /* 0x004fe40008400000 */
[----:B------:R-:W2:Y:S01]  /*40870*/  LDL.LU R92, [R1+0x52c] ;  /* 0x00052c00015c7983 */ /* 0x000ea20000300800 */
[----:B------:R-:W-:-:S03]  /*40880*/  LOP3.LUT P4, RZ, R6, 0x4000000, RZ, 0xc0, !PT ;  /* 0x0400000006ff7812 */ /* 0x000fc6000788c0ff */
[----:B------:R-:W2:Y:S01]  /*40890*/  LDL.LU R97, [R1+0x530] ;  /* 0x0005300001617983 */ /* 0x000ea20000300800 */
[----:B------:R-:W-:Y:S02]  /*408a0*/  LOP3.LUT P2, RZ, R0, 0x400000, RZ, 0xc0, !PT ;  /* 0x0040000000ff7812 */ /* 0x000fe4000784c0ff */
[----:B------:R-:W-:-:S07]  /*408b0*/  F2FP.SATFINITE.E4M3.F32.PACK_AB_MERGE_C R9, RZ, R9, RZ ;  /* 0x00000009ff09723e */ /* 0x000fce00048070ff */
[----:B------:R-:W0:Y:S01]  /*408c0*/  @!P4 LDC.64 R12, c[0x0][0x5c0] ;  /* 0x00017000ff0ccb82 */ /* 0x000e220000000a00 */
[----:B------:R-:W-:-:S03]  /*408d0*/  LOP3.LUT P1, RZ, R0, 0x200000, RZ, 0xc0, !PT ;  /* 0x0020000000ff7812 */ /* 0x000fc6000782c0ff */
[----:B------:R3:W-:Y:S01]  /*408e0*/  @!P2 STG.E.U8 desc[UR54][R60.64+0x30], R9 ;  /* 0x000030093c00a986 */ /* 0x0007e2000c101136 */
[----:B------:R-:W-:Y:S01]  /*408f0*/  LOP3.LUT P5, RZ, R6, 0x8000000, RZ, 0xc0, !PT ;  /* 0x0800000006ff7812 */ /* 0x000fe200078ac0ff */
[----:B---3--:R-:W-:Y:S02]  /*40900*/  FMUL R9, R96, UR51 ;  /* 0x0000003360097c20 */ /* 0x008fe40008400000 */
[----:B------:R-:W3:Y:S03]  /*40910*/  LDL.LU R96, [R1+0x534] ;  /* 0x0005340001607983 */ /* 0x000ee60000300800 */
[----:B------:R-:W-:-:S05]  /*40920*/  F2FP.SATFINITE.E4M3.F32.PACK_AB_MERGE_C R9, RZ, R9, RZ ;  /* 0x00000009ff09723e */ /* 0x000fca00048070ff */
[----:B------:R4:W-:Y:S01]  /*40930*/  @!P1 STG.E.U8 desc[UR54][R58.64+0x31], R9 ;  /* 0x000031093a009986 */ /* 0x0009e2000c101136 */
[----:B0-----:R-:W-:-:S05]  /*40940*/  @!P4 IADD3 R12, P1, R15, R12, RZ ;  /* 0x0000000c0f0cc210 */ /* 0x001fca0007f3e0ff */
[----:B------:R-:W-:Y:S02]  /*40950*/  @!P4 IMAD.X R13, R87, 0x1, R13, P1 ;  /* 0x00000001570dc824 */ /* 0x000fe400008e060d */
[----:B----4-:R-:W-:Y:S02]  /*40960*/  FMUL R9, R95, UR51 ;  /* 0x000000335f097c20 */ /* 0x010fe40008400000 */
[----:B------:R-:W4:Y:S03]  /*40970*/  LDL.LU R95, [R1+0x538] ;  /* 0x00053800015f7983 */ /* 0x000f260000300800 */
[----:B------:R-:W-:-:S05]  /*40980*/  F2FP.SATFINITE.E4M3.F32.PACK_AB_MERGE_C R9, RZ, R9, RZ ;  /* 0x00000009ff09723e */ /* 0x000fca00048070ff */
[----:B------:R0:W-:Y:S02]  /*40990*/  @!P4 STG.E.U8 desc[UR54][R12.64+0x30], R9 ;  /* 0x000030090c00c986 */ /* 0x0001e4000c101136 */
[----:B0-----:R-:W0:Y:S01]  /*409a0*/  @!P5 LDC.64 R12, c[0x0][0x5c0] ;  /* 0x00017000ff0cdb82 */ /* 0x001e220000000a00 */
[----:B-----5:R-:W-:Y:S01]  /*409b0*/  FMUL R9, R94, UR51 ;  /* 0x000000335e097c20 */ /* 0x020fe20008400000 */
[----:B0-----:R-:W-:Y:S01]  /*409c0*/  @!P5 IADD3 R12, P4, R14, R12, RZ ;  /* 0x0000000c0e0cd210 */ /* 0x001fe20007f9e0ff */
[----:B------:R-:W5:Y:S03]  /*409d0*/  LDL.LU R94, [R1+0x53c] ;  /* 0x00053c00015e7983 */ /* 0x000f660000300800 */
[----:B------:R-:W-:Y:S01]  /*409e0*/  F2FP.SATFINITE.E4M3.F32.PACK_AB_MERGE_C R9, RZ, R9, RZ ;  /* 0x00000009ff09723e */ /* 0x000fe200048070ff */
[----:B------:R-:W-:-:S05]  /*409f0*/  @!P5 IMAD.X R13, R86, 0x1, R13, P4 ;  /* 0x00000001560dd824 */ /* 0x000fca00020e060d */
[----:B------:R0:W-:Y:S01]  /*40a00*/  @!P5 STG.E.U8 desc[UR54][R12.64+0x31], R9 ;  /* 0x000031090c00d986 */ /* 0x0001e2000c101136 */
[----:B------:R-:W-:Y:S01]  /*40a10*/  LOP3.LUT P5, RZ, R0, 0x100000, RZ, 0xc0, !PT ;  /* 0x0010000000ff7812 */ /* 0x000fe200078ac0ff */
[----:B0-----:R-:W-:Y:S02]  /*40a20*/  FMUL R9, R93, UR51 ;  /* 0x000000335d097c20 */ /* 0x001fe40008400000 */
[----:B------:R-:W5:Y:S03]  /*40a30*/  LDL.LU R93, [R1+0x540] ;  /* 0x00054000015d7983 */ /* 0x000f660000300800 */
[----:B------:R-:W-:-:S07]  /*40a40*/  F2FP.SATFINITE.E4M3.F32.PACK_AB_MERGE_C R9, RZ, R9, RZ ;  /* 0x00000009ff09723e */ /* 0x000fce00048070ff */
[----:B------:R2:W-:Y:S02]  /*40a50*/  @!P5 STG.E.U8 desc[UR54][R62.64+0x38], R9 ;  /* 0x000038093e00d986 */ /* 0x0005e4000c101136 */
[----:B--2---:R-:W-:Y:S02]  /*40a60*/  FMUL R9, R92, UR51 ;  /* 0x000000335c097c20 */ /* 0x004fe40008400000 */
[----:B------:R-:W2:Y:S01]  /*40a70*/  LDL.LU R92, [R1+0x544] ;  /* 0x00054400015c7983 */ /* 0x000ea20000300800 */
[----:B------:R-:W-:-:S13]  /*40a80*/  LOP3.LUT P6, RZ, R6, 0x10000000, RZ, 0xc0, !PT ;  /* 0x1000000006ff7812 */ /* 0x000fda00078cc0ff */
[----:B------:R-:W0:Y:S01]  /*40a90*/  @!P6 LDC.64 R12, c[0x0][0x5c0] ;  /* 0x00017000ff0ceb82 */ /* 0x000e220000000a00 */
[----:B------:R-:W-:Y:S02]  /*40aa0*/  LOP3.LUT P0, RZ, R6, 0x20000000, RZ, 0xc0, !PT ;  /* 0x2000000006ff7812 */ /* 0x000fe4000780c0ff */
[----:B0-----:R-:W-:-:S05]  /*40ab0*/  @!P6 IADD3 R18, P5, R20, R12, RZ ;  /* 0x0000000c1412e210 */ /* 0x001fca0007fbe0ff */
[----:B------:R-:W-:-:S06]  /*40ac0*/  @!P6 IMAD.X R19, R21, 0x1, R13, P5 ;  /* 0x000000011513e824 */ /* 0x000fcc00028e060d */
[----:B------:R-:W0:Y:S01]  /*40ad0*/  @!P0 LDC.64 R12, c[0x0][0x5c0] ;  /* 0x00017000ff0c8b82 */ /* 0x000e220000000a00 */
[----:B------:R-:W-:Y:S02]  /*40ae0*/  LOP3.LUT P4, RZ, R6, 0x800000, RZ, 0xc0, !PT ;  /* 0x0080000006ff7812 */ /* 0x000fe4000788c0ff */
[----:B0-----:R-:W-:-:S05]  /*40af0*/  @!P0 IADD3 R20, P5, R89, R12, RZ ;  /* 0x0000000c59148210 */ /* 0x001fca0007fbe0ff */
[----:B------:R-:W-:Y:S01]  /*40b00*/  @!P0 IMAD.X R21, R91, 0x1, R13, P5 ;  /* 0x000000015b158824 */ /* 0x000fe200028e060d */
[----:B------:R-:W-:Y:S02]  /*40b10*/  ISETP.LT.OR P5, PT, R30, 0x21, !P4 ;  /* 0x000000211e00780c */ /* 0x000fe400067a1670 */
[----:B------:R-:W-:-:S11]  /*40b20*/  LOP3.LUT P1, RZ, R6, 0x1000000, RZ, 0xc0, !PT ;  /* 0x0100000006ff7812 */ /* 0x000fd6000782c0ff */
[----:B------:R-:W0:Y:S01]  /*40b30*/  @!P5 LDC.64 R12, c[0x0][0x5c0] ;  /* 0x00017000ff0cdb82 */ /* 0x000e220000000a00 */
[----:B------:R-:W-:Y:S02]  /*40b40*/  @!P5 IMAD.MOV.U32 R14, RZ, RZ, R24 ;  /* 0x000000ffff0ed224 */ /* 0x000fe400078e0018 */
[----:B------:R-:W-:Y:S01]  /*40b50*/  @!P5 IMAD.MOV.U32 R15, RZ, RZ, R31 ;  /* 0x000000ffff0fd224 */ /* 0x000fe200078e001f */
[----:B------:R-:W-:Y:S01]  /*40b60*/  F2FP.SATFINITE.E4M3.F32.PACK_AB_MERGE_C R9, RZ, R9, RZ ;  /* 0x00000009ff09723e */ /* 0x000fe200048070ff */
[----:B------:R-:W-:-:S04]  /*40b70*/  @!P5 IMAD.WIDE.U32 R14, R10, 0x180, R14 ;  /* 0x000001800a0ed825 */ /* 0x000fc800078e000e */
[----:B------:R1:W-:Y:S02]  /*40b80*/  @!P1 STG.E.U8 desc[UR54][R64.64+0x39], R9 ;  /* 0x0000390940009986 */ /* 0x0003e4000c101136 */
[----:B-1----:R-:W-:Y:S01]  /*40b90*/  @!P5 IMAD R9, R11, 0x180, RZ ;  /* 0x000001800b09d824 */ /* 0x002fe200078e02ff */
[----:B0-----:R-:W-:-:S04]  /*40ba0*/  @!P5 IADD3 R16, P1, R14, R12, RZ ;  /* 0x0000000c0e10d210 */ /* 0x001fc80007f3e0ff */
[----:B------:R-:W-:Y:S01]  /*40bb0*/  @!P5 IADD3.X R17, R13, R15, R9, P1, !PT ;  /* 0x0000000f0d11d210 */ /* 0x000fe20000ffe409 */
[----:B------:R-:W-:-:S05]  /*40bc0*/  FMUL R9, R97, UR51 ;  /* 0x0000003361097c20 */ /* 0x000fca0008400000 */
        /* <DEDUP_REMOVED lines=9> */
[----:B------:R-:W-:Y:S01]  /*40c60*/  @!P6 IADD3.X R13, R15, R13, R9, P1, !PT ;  /* 0x0000000d0f0de210 */ /* 0x000fe20000ffe409 */
[----:B---3--:R-:W-:-:S05]  /*40c70*/  FMUL R9, R96, UR51 ;  /* 0x0000003360097c20 */ /* 0x008fca0008400000 */
[----:B------:R-:W-:-:S05]  /*40c80*/  F2FP.SATFINITE.E4M3.F32.PACK_AB_MERGE_C R9, RZ, R9, RZ ;  /* 0x00000009ff09723e */ /* 0x000fca00048070ff */
[----:B------:R4:W-:Y:S02]  /*40c90*/  @!P0 STG.E.U8 desc[UR54][R20.64+0x39], R9 ;  /* 0x0000390914008986 */ /* 0x0009e4000c101136 */
[----:B----4-:R-:W-:-:S05]  /*40ca0*/  FMUL R9, R95, UR51 ;  /* 0x000000335f097c20 */ /* 0x010fca0008400000 */
[----:B------:R-:W-:-:S05]  /*40cb0*/  F2FP.SATFINITE.E4M3.F32.PACK_AB_MERGE_C R9, RZ, R9, RZ ;  /* 0x00000009ff09723e */ /* 0x000fca00048070ff */
[----:B------:R5:W-:Y:S01]  /*40cc0*/  @!P5 STG.E.U8 desc[UR54][R16.64+0x20], R9 ;  /* 0x000020091000d986 */ /* 0x000be2000c101136 */
[----:B------:R-:W-:-:S04]  /*40cd0*/  LOP3.LUT P5, RZ, R0, 0x40000, RZ, 0xc0, !PT ;  /* 0x0004000000ff7812 */ /* 0x000fc800078ac0ff */
[----:B------:R-:W-:Y:S01]  /*40ce0*/  ISETP.LT.OR P5, PT, R30, 0x21, !P5 ;  /* 0x000000211e00780c */ /* 0x000fe20006fa1670 */
[----:B-----5:R-:W-:-:S05]  /*40cf0*/  FMUL R9, R94, UR51 ;  /* 0x000000335e097c20 */ /* 0x020fca0008400000 */
[----:B------:R-:W-:Y:S01]  /*40d00*/  F2FP.SATFINITE.E4M3.F32.PACK_AB_MERGE_C R9, RZ, R9, RZ ;  /* 0x00000009ff09723e */ /* 0x000fe200048070ff */
[----:B------:R-:W-:Y:S04]  /*40d10*/  BSSY B1, `(.L_x_53) ;  /* 0x0000015000017945 */ /* 0x000fe80003800000 */
[----:B------:R0:W-:Y:S01]  /*40d20*/  @!P6 STG.E.U8 desc[UR54][R12.64+0x21], R9 ;  /* 0x000021090c00e986 */ /* 0x0001e2000c101136 */
[C---:B------:R-:W-:Y:S02]  /*40d30*/  LOP3.LUT P2, RZ, R6.reuse, 0x2000000, RZ, 0xc0, !PT ;  /* 0x0200000006ff7812 */ /* 0x040fe4000784c0ff */
[C---:B------:R-:W-:Y:S02]  /*40d40*/  LOP3.LUT P1, RZ, R6.reuse, 0x400000, RZ, 0xc0, !PT ;  /* 0x0040000006ff7812 */ /* 0x040fe4000782c0ff */
[----:B------:R-:W-:Y:S01]  /*40d50*/  LOP3.LUT P0, RZ, R6, 0x200000, RZ, 0xc0, !PT ;  /* 0x0020000006ff7812 */ /* 0x000fe2000780c0ff */
[----:B0-----:R-:W-:-:S05]  /*40d60*/  FMUL R12, R93, UR51 ;  /* 0x000000335d0c7c20 */ /* 0x001fca0008400000 */
[----:B------:R-:W-:Y:S01]  /*40d70*/  F2FP.SATFINITE.E4M3.F32.PACK_AB_MERGE_C R15, RZ, R12, RZ ;  /* 0x0000000cff0f723e */ /* 0x000fe200048070ff */
[----:B--2---:R-:W-:-:S05]  /*40d80*/  FMUL R9, R92, UR51 ;  /* 0x000000335c097c20 */ /* 0x004fca0008400000 */
        /* <DEDUP_REMOVED lines=13> */
.L_x_54:
[----:B------:R-:W-:Y:S05]  /*40e60*/  BSYNC B1 ;  /* 0x0000000000017941 */ /* 0x000fea0003800000 */
.L_x_53:
        /* <DEDUP_REMOVED lines=15> */
.L_x_56:
[----:B------:R-:W-:Y:S05]  /*40f60*/  BSYNC B1 ;  /* 0x0000000000017941 */ /* 0x000fea0003800000 */
.L_x_55:
        /* <DEDUP_REMOVED lines=48> */
.L_x_58:
[----:B------:R-:W-:Y:S05]  /*41270*/  BSYNC B1 ;  /* 0x0000000000017941 */ /* 0x000fea0003800000 */
.L_x_57:
        /* <DEDUP_REMOVED lines=15> */
.L_x_60:
[----:B------:R-:W-:Y:S05]  /*41370*/  BSYNC B1 ;  /* 0x0000000000017941 */ /* 0x000fea0003800000 */
.L_x_59:
        /* <DEDUP_REMOVED lines=48> */
.L_x_62:
[----:B------:R-:W-:Y:S05]  /*41680*/  BSYNC B1 ;  /* 0x0000000000017941 */ /* 0x000fea0003800000 */
.L_x_61:
        /* <DEDUP_REMOVED lines=15> */
.L_x_64:
[----:B------:R-:W-:Y:S05]  /*41780*/  BSYNC B1 ;  /* 0x0000000000017941 */ /* 0x000fea0003800000 */
.L_x_63:
        /* <DEDUP_REMOVED lines=48> */
.L_x_66:
[----:B------:R-:W-:Y:S05]  /*41a90*/  BSYNC B1 ;  /* 0x0000000000017941 */ /* 0x000fea0003800000 */
.L_x_65:
        /* <DEDUP_REMOVED lines=15> */
.L_x_68:
[----:B------:R-:W-:Y:S05]  /*41b90*/  BSYNC B1 ;  /* 0x0000000000017941 */ /* 0x000fea0003800000 */
.L_x_67:
[----:B------:R-:W-:Y:S01]  /*41ba0*/  LOP3.LUT R5, R5, 0xff7fffff, RZ, 0xc0, !PT ;  /* 0xff7fffff05057812 */ /* 0x000fe200078ec0ff */
[----:B------:R-:W2:Y:S01]  /*41bb0*/  LDL.LU R9, [R1+0x578] ;  /* 0x0005780001097983 */ /* 0x000ea20000300800 */
[----:B------:R-:W-:Y:S02]  /*41bc0*/  LOP3.LUT R6, R6, 0xfffffffd, RZ, 0xc0, !PT ;  /* 0xfffffffd06067812 */ /* 0x000fe400078ec0ff */
[----:B------:R-:W-:Y:S02]  /*41bd0*/  @P4 LOP3.LUT R5, R5, 0x800000, RZ, 0xfc, !PT ;  /* 0x0080000005054812 */ /* 0x000fe400078efcff */
[----:B------:R-:W-:Y:S01]  /*41be0*/  LOP3.LUT R2, R2, 0xfffffbff, RZ, 0xc0, !PT ;  /* 0xfffffbff02027812 */ /* 0x000fe200078ec0ff */
[----:B------:R-:W-:Y:S01]  /*41bf0*/  IMAD.U32 R66, RZ, RZ, UR8 ;  /* 0x00000008ff427e24 */ /* 0x000fe2000f8e00ff */
[----:B------:R-:W-:Y:S01]  /*41c00*/  LOP3.LUT P4, RZ, R0, 0x8000, RZ, 0xc0, !PT ;  /* 0x0000800000ff7812 */ /* 0x000fe2000788c0ff */
[----:B------:R-:W-:Y:S01]  /*41c10*/  IMAD.U32 R67, RZ, RZ, UR7 ;  /* 0x00000007ff437e24 */ /* 0x000fe2000f8e00ff */
[----:B------:R-:W-:Y:S01]  /*41c20*/  @P3 LOP3.LUT R6, R6, 0x2, RZ, 0xfc, !PT ;  /* 0x0000000206063812 */ /* 0x000fe200078efcff */
[----:B------:R-:W-:Y:S01]  /*41c30*/  IMAD.U32 R68, RZ, RZ, UR8 ;  /* 0x00000008ff447e24 */ /* 0x000fe2000f8e00ff */
[----:B------:R-:W-:Y:S01]  /*41c40*/  ISETP.LT.OR P3, PT, R30, 0x41, !P4 ;  /* 0x000000411e00780c */ /* 0x000fe20006761670 */
[----:B------:R-:W-:Y:S01]  /*41c50*/  IMAD.U32 R69, RZ, RZ, UR7 ;  /* 0x00000007ff457e24 */ /* 0x000fe2000f8e00ff */
[----:B------:R-:W3:Y:S01]  /*41c60*/  LDL.LU R99, [R1+0x57c] ;  /* 0x00057c0001637983 */ /* 0x000ee20000300800 */
[----:B------:R-:W-:-:S02]  /*41c70*/  LOP3.LUT R0, R0, 0x7fffffff, RZ, 0xc0, !PT ;  /* 0x7fffffff00007812 */ /* 0x000fc400078ec0ff */
[----:B------:R-:W-:Y:S01]  /*41c80*/  LOP3.LUT R5, R5, 0xffdfffff, RZ, 0xc0, !PT ;  /* 0xffdfffff05057812 */ /* 0x000fe200078ec0ff */
[----:B------:R-:W-:Y:S01]  /*41c90*/  IMAD.U32 R70, RZ, RZ, UR8 ;  /* 0x00000008ff467e24 */ /* 0x000fe2000f8e00ff */
[----:B------:R-:W4:Y:S06]  /*41ca0*/  LDL.LU R102, [R1+0x580] ;  /* 0x0005800001667983 */ /* 0x000f2c0000300800 */
[----:B01----:R-:W0:Y:S01]  /*41cb0*/  @!P3 LDC.64 R12, c[0x0][0x5c0] ;  /* 0x00017000ff0cbb82 */ /* 0x003e220000000a00 */
[----:B------:R-:W-:Y:S01]  /*41cc0*/  @P3 LOP3.LUT R2, R2, 0x400, RZ, 0xfc, !PT ;  /* 0x0000040002023812 */ /* 0x000fe200078efcff */
[----:B------:R-:W-:Y:S01]  /*41cd0*/  IMAD.U32 R71, RZ, RZ, UR7 ;  /* 0x00000007ff477e24 */ /* 0x000fe2000f8e00ff */
[----:B------:R-:W-:Y:S01]  /*41ce0*/  @P0 LOP3.LUT R5, R5, 0x200000, RZ, 0xfc, !PT ;  /* 0x0020000005050812 */ /* 0x000fe200078efcff */
[----:B------:R-:W-:Y:S01]  /*41cf0*/  IMAD.U32 R72, RZ, RZ, UR8 ;  /* 0x00000008ff487e24 */ /* 0x000fe2000f8e00ff */
[----:B------:R-:W5:Y:S01]  /*41d00*/  LDL.LU R101, [R1+0x584] ;  /* 0x0005840001657983 */ /* 0x000f620000300800 */
[----:B0-----:R-:W-:Y:S01]  /*41d10*/  @!P3 IADD3 R16, P5, P6, R24, UR8, R12 ;  /* 0x000000081810bc10 */ /* 0x001fe2000febe00c */
[----:B------:R-:W-:Y:S01]  /*41d20*/  IMAD.U32 R73, RZ, RZ, UR7 ;  /* 0x00000007ff497e24 */ /* 0x000fe2000f8e00ff */
[----:B------:R-:W-:Y:S01]  /*41d30*/  LOP3.LUT R2, R2, 0xffffffbf, RZ, 0xc0, !PT ;  /* 0xffffffbf02027812 */ /* 0x000fe200078ec0ff */
[----:B------:R-:W-:Y:S01]  /*41d40*/  IMAD.U32 R74, RZ, RZ, UR8 ;  /* 0x00000008ff4a7e24 */ /* 0x000fe2000f8e00ff */
[----:B------:R-:W-:Y:S01]  /*41d50*/  @!P3 IADD3.X R17, R31, UR7, R13, P5, P6 ;  /* 0x000000071f11bc10 */ /* 0x000fe2000afec40d */
[----:B------:R-:W-:Y:S01]  /*41d60*/  IMAD.U32 R75, RZ, RZ, UR7 ;  /* 0x00000007ff4b7e24 */ /* 0x000fe2000f8e00ff */
[----:B------:R-:W-:Y:S01]  /*41d70*/  ISETP.LT.OR P3, PT, R30, 0x42, !P4 ;  /* 0x000000421e00780c */ /* 0x000fe20006761670 */
[----:B------:R-:W-:Y:S01]  /*41d80*/  IMAD.U32 R76, RZ, RZ, UR8 ;  /* 0x00000008ff4c7e24 */ /* 0x000fe2000f8e00ff */
[----:B------:R-:W5:Y:S01]  /*41d90*/  LDL.LU R100, [R1+0x588] ;  /* 0x0005880001647983 */ /* 0x000f620000300800 */
[----:B------:R-:W-:Y:S01]  /*41da0*/  IMAD.U32 R77, RZ, RZ, UR7 ;  /* 0x00000007ff4d7e24 */ /* 0x000fe2000f8e00ff */
[----:B------:R-:W-:Y:S01]  /*41db0*/  LOP3.LUT R5, R5, 0xffbfffff, RZ, 0xc0, !PT ;  /* 0xffbfffff05057812 */ /* 0x000fe200078ec0ff */
[----:B------:R-:W-:Y:S01]  /*41dc0*/  IMAD.U32 R78, RZ, RZ, UR8 ;  /* 0x00000008ff4e7e24 */ /* 0x000fe2000f8e00ff */
[----:B------:R-:W5:Y:S01]  /*41dd0*/  LDL.LU R98, [R1+0x58c] ;  /* 0x00058c0001627983 */ /* 0x000f620000300800 */
[----:B------:R-:W-:Y:S01]  /*41de0*/  IMAD.U32 R79, RZ, RZ, UR7 ;  /* 0x00000007ff4f7e24 */ /* 0x000fe2000f8e00ff */
[----:B------:R-:W-:Y:S01]  /*41df0*/  @P1 LOP3.LUT R5, R5, 0x400000, RZ, 0xfc, !PT ;  /* 0x0040000005051812 */ /* 0x000fe200078efcff */
[----:B------:R-:W-:Y:S01]  /*41e00*/  IMAD.U32 R80, RZ, RZ, UR8 ;  /* 0x00000008ff507e24 */ /* 0x000fe2000f8e00ff */
[----:B------:R-:W5:Y:S01]  /*41e10*/  LDL.LU R103, [R1+0x590] ;  /* 0x0005900001677983 */ /* 0x000f620000300800 */
[----:B------:R-:W-:Y:S01]  /*41e20*/  IMAD.U32 R81, RZ, RZ, UR7 ;  /* 0x00000007ff517e24 */ /* 0x000fe2000f8e00ff */
[----:B------:R-:W-:Y:S01]  /*41e30*/  LOP3.LUT R5, R5, 0xfeffffff, RZ, 0xc0, !PT ;  /* 0xfeffffff05057812 */ /* 0x000fe200078ec0ff */
[----:B------:R-:W0:Y:S01]  /*41e40*/  @!P3 LDC.64 R12, c[0x0][0x5c0] ;  /* 0x00017000ff0cbb82 */ /* 0x000e220000000a00 */
[----:B------:R-:W-:Y:S01]  /*41e50*/  @P3 LOP3.LUT R2, R2, 0x40, RZ, 0xfc, !PT ;  /* 0x0000004002023812 */ /* 0x000fe200078efcff */
[----:B------:R-:W-:Y:S01]  /*41e60*/  IMAD.U32 R82, RZ, RZ, UR8 ;  /* 0x00000008ff527e24 */ /* 0x000fe2000f8e00ff */
[----:B------:R-:W-:Y:S01]  /*41e70*/  @P2 LOP3.LUT R5, R5, 0x1000000, RZ, 0xfc, !PT ;  /* 0x0100000005052812 */ /* 0x000fe200078efcff */
[----:B------:R-:W-:Y:S01]  /*41e80*/  IMAD.U32 R83, RZ, RZ, UR7 ;  /* 0x00000007ff537e24 */ /* 0x000fe2000f8e00ff */
[----:B------:R-:W-:Y:S01]  /*41e90*/  LOP3.LUT R2, R2, 0xfffffdff, RZ, 0xc0, !PT ;  /* 0xfffffdff02027812 */ /* 0x000fe200078ec0ff */
[----:B------:R-:W-:Y:S01]  /*41ea0*/  IMAD.U32 R84, RZ, RZ, UR8 ;  /* 0x00000008ff547e24 */ /* 0x000fe2000f8e00ff */
[----:B------:R-:W-:Y:S01]  /*41eb0*/  LOP3.LUT R5, R5, 0xfdffffff, RZ, 0xc0, !PT ;  /* 0xfdffffff05057812 */ /* 0x000fe200078ec0ff */
[----:B------:R-:W-:-:S02]  /*41ec0*/  IMAD.U32 R85, RZ, RZ, UR7 ;  /* 0x00000007ff557e24 */ /* 0x000fc4000f8e00ff */
[----:B------:R-:W-:Y:S02]  /*41ed0*/  IMAD.U32 R86, RZ, RZ, UR8 ;  /* 0x00000008ff567e24 */ /* 0x000fe4000f8e00ff */
[----:B------:R-:W-:Y:S02]  /*41ee0*/  IMAD.U32 R87, RZ, RZ, UR7 ;  /* 0x00000007ff577e24 */ /* 0x000fe4000f8e00ff */
[----:B------:R-:W-:Y:S02]  /*41ef0*/  IMAD.U32 R88, RZ, RZ, UR8 ;  /* 0x00000008ff587e24 */ /* 0x000fe4000f8e00ff */
[----:B------:R-:W-:Y:S02]  /*41f00*/  IMAD.U32 R89, RZ, RZ, UR7 ;  /* 0x00000007ff597e24 */ /* 0x000fe4000f8e00ff */
[----:B------:R-:W-:Y:S02]  /*41f10*/  IMAD.U32 R90, RZ, RZ, UR8 ;  /* 0x00000008ff5a7e24 */ /* 0x000fe4000f8e00ff */
[----:B------:R-:W-:-:S02]  /*41f20*/  IMAD.U32 R91, RZ, RZ, UR7 ;  /* 0x00000007ff5b7e24 */ /* 0x000fc4000f8e00ff */
[----:B------:R-:W-:Y:S01]  /*41f30*/  IMAD.U32 R92, RZ, RZ, UR8 ;  /* 0x00000008ff5c7e24 */ /* 0x000fe2000f8e00ff */
[----:B0-----:R-:W-:Y:S01]  /*41f40*/  @!P3 IADD3 R14, P5, P6, R24, UR8, R12 ;  /* 0x00000008180ebc10 */ /* 0x001fe2000febe00c */
[----:B------:R-:W-:Y:S02]  /*41f50*/  IMAD.U32 R93, RZ, RZ, UR7 ;  /* 0x00000007ff5d7e24 */ /* 0x000fe4000f8e00ff */
[----:B------:R-:W-:Y:S01]  /*41f60*/  IMAD.U32 R94, RZ, RZ, UR8 ;  /* 0x00000008ff5e7e24 */ /* 0x000fe2000f8e00ff */
[----:B------:R-:W-:Y:S01]  /*41f70*/  @!P3 IADD3.X R15, R31, UR7, R13, P5, P6 ;  /* 0x000000071f0fbc10 */ /* 0x000fe2000afec40d */
[----:B------:R-:W-:Y:S01]  /*41f80*/  IMAD.U32 R95, RZ, RZ, UR7 ;  /* 0x00000007ff5f7e24 */ /* 0x000fe2000f8e00ff */
[----:B------:R-:W-:Y:S01]  /*41f90*/  ISETP.LT.OR P3, PT, R30, 0x49, !P4 ;  /* 0x000000491e00780c */ /* 0x000fe20006761670 */
[----:B------:R-:W-:Y:S02]  /*41fa0*/  IMAD.U32 R96, RZ, RZ, UR8 ;  /* 0x00000008ff607e24 */ /* 0x000fe4000f8e00ff */
[----:B------:R-:W-:-:S10]  /*41fb0*/  IMAD.U32 R97, RZ, RZ, UR7 ;  /* 0x00000007ff617e24 */ /* 0x000fd4000f8e00ff */
        /* <DEDUP_REMOVED lines=29> */
[----:B------:R-:W-:Y:S01]  /*42190*/  LOP3.LUT R2, R2, 0xfffffffb, RZ, 0xc0, !PT ;  /* 0xfffffffb02027812 */ /* 0x000fe200078ec0ff */
[----:B--2---:R-:W-:Y:S01]  /*421a0*/  FMUL R9, R9, UR51 ;  /* 0x0000003309097c20 */ /* 0x004fe20008400000 */
[----:B0-----:R-:W-:-:S04]  /*421b0*/  @!P3 IADD3 R40, P5, P6, R24, UR8, R12 ;  /* 0x000000081828bc10 */ /* 0x001fc8000febe00c */
[----:B------:R-:W-:Y:S02]  /*421c0*/  @!P3 IADD3.X R41, R31, UR7, R13, P5, P6 ;  /* 0x000000071f29bc10 */ /* 0x000fe4000afec40d */
[----:B------:R-:W0:Y:S01]  /*421d0*/  @!P4 LDC.64 R12, c[0x0][0x5c0] ;  /* 0x00017000ff0ccb82 */ /* 0x000e220000000a00 */
[----:B------:R-:W-:Y:S02]  /*421e0*/  LOP3.LUT P3, RZ, R6, 0x2, RZ, 0xc0, !PT ;  /* 0x0000000206ff7812 */ /* 0x000fe4000786c0ff */
        /* <DEDUP_REMOVED lines=53> */
[----:B------:R-:W-:-:S13]  /*42540*/  ISETP.LT.OR P4, PT, R30, 0x51, !P3 ;  /* 0x000000511e00780c */ /* 0x000fda0005f81670 */
        /* <DEDUP_REMOVED lines=44> */
[----:B------:R-:W-:Y:S02]  /*42810*/  LOP3.LUT R0, R0, 0xffffbfff, RZ, 0xc0, !PT ;  /* 0xffffbfff00007812 */ /* 0x000fe400078ec0ff */
[----:B0-----:R-:W-:-:S04]  /*42820*/  @!P0 IADD3 R64, P5, P6, R24, UR11, R12 ;  /* 0x0000000b18408c10 */ /* 0x001fc8000febe00c */
[----:B------:R-:W-:Y:S02]  /*42830*/  @!P0 IADD3.X R65, R31, UR10, R13, P5, P6 ;  /* 0x0000000a1f418c10 */ /* 0x000fe4000afec40d */
[----:B------:R-:W-:-:S13]  /*42840*/  ISETP.LT.OR P0, PT, R30, 0x41, !P2 ;  /* 0x000000411e00780c */ /* 0x000fda0005701670 */
        /* <DEDUP_REMOVED lines=34> */
[----:B------:R-:W-:Y:S02]  /*42a70*/  LOP3.LUT R0, R0, 0xffffffdf, RZ, 0xc0, !PT ;  /* 0xffffffdf00007812 */ /* 0x000fe400078ec0ff */
[----:B------:R-:W-:-:S02]  /*42a80*/  F2FP.SATFINITE.E4M3.F32.PACK_AB_MERGE_C R9, RZ, R9, RZ ;  /* 0x00000009ff09723e */ /* 0x000fc400048070ff */
[----:B------:R-:W-:-:S07]  /*42a90*/  LOP3.LUT P2, RZ, R2, 0x40, RZ, 0xc0, !PT ;  /* 0x0000004002ff7812 */ /* 0x000fce000784c0ff */
[----:B------:R-:W-:Y:S02]  /*42aa0*/  @!P0 IADD3 R80, P6, P5, R80, UR6, R24 ;  /* 0x0000000650508c10 */ /* 0x000fe4000fdde018 */
[----:B------:R-:W-:Y:S02]  /*42ab0*/  @P0 LOP3.LUT R0, R0, 0x20, RZ, 0xfc, !PT ;  /* 0x0000002000000812 */ /* 0x000fe400078efcff */
[----:B------:R-:W-:Y:S02]  /*42ac0*/  @!P0 IADD3.X R81, R81, UR5, R31, P6, P5 ;  /* 0x0000000551518c10 */ /* 0x000fe4000b7ea41f */
[----:B------:R-:W-:-:S13]  /*42ad0*/  ISETP.LT.OR P0, PT, R30, 0x41, !P3 ;  /* 0x000000411e00780c */ /* 0x000fda0005f01670 */
[----:B------:R-:W-:-:S04]  /*42ae0*/  @!P0 IADD3 R82, P6, P5, R82, UR11, R24 ;  /* 0x0000000b52528c10 */ /* 0x000fc8000fdde018 */
        /* <DEDUP_REMOVED lines=10> */
[----:B------:R-:W-:-:S04]  /*42b90*/  @!P4 IADD3 R90, P6, P5, R90, UR11, R24 ;  /* 0x0000000b5a5acc10 */ /* 0x000fc8000fdde018 */
[----:B------:R-:W-:Y:S02]  /*42ba0*/  @!P4 IADD3.X R91, R91, UR10, R31, P6, P5 ;  /* 0x0000000a5b5bcc10 */ /* 0x000fe4000b7ea41f */
[----:B------:R-:W-:-:S13]  /*42bb0*/  ISETP.LT.OR P5, PT, R30, 0x52, !P3 ;  /* 0x000000521e00780c */ /* 0x000fda0005fa1670 */
[--C-:B------:R-:W-:Y:S02]  /*42bc0*/  @!P5 IADD3 R92, P0, P6, R92, UR11, R24.reuse ;  /* 0x0000000b5c5cdc10 */ /* 0x100fe4000fe1e018 */
[----:B------:R-:W-:Y:S02]  /*42bd0*/  @P5 LOP3.LUT R5, R5, 0x4000000, RZ, 0xfc, !PT ;  /* 0x0400000005055812 */ /* 0x000fe400078efcff */
[--C-:B------:R-:W-:Y:S02]  /*42be0*/  @!P5 IADD3.X R93, R93, UR10, R31.reuse, P0, P6 ;  /* 0x0000000a5d5ddc10 */ /* 0x100fe400087ec41f */
[----:B------:R-:W-:Y:S02]  /*42bf0*/  @!P1 IADD3 R94, P0, P6, R94, UR11, R24 ;  /* 0x0000000b5e5e9c10 */ /* 0x000fe4000fe1e018 */
[----:B------:R-:W-:Y:S02]  /*42c00*/  LOP3.LUT R5, R5, 0xf7ffffff, RZ, 0xc0, !PT ;  /* 0xf7ffffff05057812 */ /* 0x000fe400078ec0ff */
[----:B------:R-:W-:-:S02]  /*42c10*/  @!P1 IADD3.X R95, R95, UR10, R31, P0, P6 ;  /* 0x0000000a5f5f9c10 */ /* 0x000fc400087ec41f */
[----:B------:R-:W-:Y:S02]  /*42c20*/  ISETP.LT.OR P0, PT, R30, 0x5a, !P3 ;  /* 0x0000005a1e00780c */ /* 0x000fe40005f01670 */
[----:B------:R-:W-:Y:S02]  /*42c30*/  @P1 LOP3.LUT R5, R5, 0x8000000, RZ, 0xfc, !PT ;  /* 0x0800000005051812 */ /* 0x000fe400078efcff */
[----:B------:R-:W-:Y:S02]  /*42c40*/  LOP3.LUT P5, RZ, R2, 0x400, RZ, 0xc0, !PT ;  /* 0x0000040002ff7812 */ /* 0x000fe400078ac0ff */
[----:B------:R-:W-:-:S04]  /*42c50*/  LOP3.LUT R5, R5, 0xefffffff, RZ, 0xc0, !PT ;  /* 0xefffffff05057812 */ /* 0x000fc800078ec0ff */
[----:B------:R-:W-:-:S03]  /*42c60*/  @P3 LOP3.LUT R5, R5, 0x10000000, RZ, 0xfc, !PT ;  /* 0x1000000005053812 */ /* 0x000fc600078efcff */
[----:B------:R-:W-:Y:S02]  /*42c70*/  @!P0 IADD3 R96, P4, P6, R96, UR11, R24 ;  /* 0x0000000b60608c10 */ /* 0x000fe4000fe9e018 */
[----:B------:R-:W-:Y:S02]  /*42c80*/  LOP3.LUT R5, R5, 0xdfffffff, RZ, 0xc0, !PT ;  /* 0xdfffffff05057812 */ /* 0x000fe400078ec0ff */
[----:B------:R-:W-:Y:S02]  /*42c90*/  @!P0 IADD3.X R97, R97, UR10, R31, P4, P6 ;  /* 0x0000000a61618c10 */ /* 0x000fe4000a7ec41f */
[----:B------:R-:W-:Y:S02]  /*42ca0*/  @P0 LOP3.LUT R5, R5, 0x20000000, RZ, 0xfc, !PT ;  /* 0x2000000005050812 */ /* 0x000fe400078efcff */
[----:B------:R-:W-:-:S04]  /*42cb0*/  LOP3.LUT P0, RZ, R0, 0x10000, RZ, 0xc0, !PT ;  /* 0x0001000000ff7812 */ /* 0x000fc8000780c0ff */
[----:B------:R-:W-:-:S13]  /*42cc0*/  ISETP.LT.OR P6, PT, R30, 0x41, !P0 ;  /* 0x000000411e00780c */ /* 0x000fda00047c1670 */
[----:B------:R-:W0:Y:S02]  /*42cd0*/  @!P6 LDC.64 R12, c[0x0][0x5c0] ;  /* 0x00017000ff0ceb82 */ /* 0x000e240000000a00 */
[----:B0-----:R-:W-:-:S05]  /*42ce0*/  @!P6 IADD3 R12, P1, R24, R12, RZ ;  /* 0x0000000c180ce210 */ /* 0x001fca0007f3e0ff */
[----:B------:R-:W-:Y:S01]  /*42cf0*/  @!P6 IMAD.X R13, R31, 0x1, R13, P1 ;  /* 0x000000011f0de824 */ /* 0x000fe200008e060d */
[----:B------:R-:W-:-:S04]  /*42d00*/  LOP3.LUT P1, RZ, R2, 0x200, RZ, 0xc0, !PT ;  /* 0x0000020002ff7812 */ /* 0x000fc8000782c0ff */
[----:B------:R0:W-:Y:S01]  /*42d10*/  @!P6 STG.E.U8 desc[UR54][R12.64+0x40], R9 ;  /* 0x000040090c00e986 */ /* 0x0001e2000c101136 */
[----:B------:R-:W-:-:S13]  /*42d20*/  ISETP.LT.OR P6, PT, R30, 0x42, !P0 ;  /* 0x000000421e00780c */ /* 0x000fda00047c1670 */
[----:B0-----:R-:W0:Y:S01]  /*42d30*/  @!P6 LDC.64 R12, c[0x0][0x5c0] ;  /* 0x00017000ff0ceb82 */ /* 0x001e220000000a00 */
[----:B---3--:R-:W-:Y:S02]  /*42d40*/  FMUL R9, R99, UR51 ;  /* 0x0000003363097c20 */ /* 0x008fe40008400000 */
[----:B------:R-:W2:Y:S03]  /*42d50*/  LDL.LU R99, [R1+0x594] ;  /* 0x0005940001637983 */ /* 0x000ea60000300800 */
[----:B------:R-:W-:Y:S02]  /*42d60*/  F2FP.SATFINITE.E4M3.F32.PACK_AB_MERGE_C R9, RZ, R9, RZ ;  /* 0x00000009ff09723e */ /* 0x000fe400048070ff */
[----:B0-----:R-:W-:-:S05]  /*42d70*/  @!P6 IADD3 R12, P3, R24, R12, RZ ;  /* 0x0000000c180ce210 */ /* 0x001fca0007f7e0ff */
[----:B------:R-:W-:-:S05]  /*42d80*/  @!P6 IMAD.X R13, R31, 0x1, R13, P3 ;  /* 0x000000011f0de824 */ /* 0x000fca00018e060d */
[----:B------:R4:W-:Y:S02]  /*42d90*/  @!P6 STG.E.U8 desc[UR54][R12.64+0x41], R9 ;  /* 0x000041090c00e986 */ /* 0x0009e4000c101136 */
[----:B----4-:R-:W-:Y:S02]  /*42da0*/  FMUL R9, R102, UR51 ;  /* 0x0000003366097c20 */ /* 0x010fe40008400000 */
[----:B------:R-:W3:Y:S01]  /*42db0*/  LDL.LU R102, [R1+0x598] ;  /* 0x0005980001667983 */ /* 0x000ee20000300800 */
[----:B------:R-:W-:Y:S02]  /*42dc0*/  ISETP.LT.OR P6, PT, R30, 0x49, !P0 ;  /* 0x000000491e00780c */ /* 0x000fe400047c1670 */
[----:B------:R-:W-:-:S11]  /*42dd0*/  F2FP.SATFINITE.E4M3.F32.PACK_AB_MERGE_C R9, RZ, R9, RZ ;  /* 0x00000009ff09723e */ /* 0x000fd600048070ff */
[----:B------:R-:W0:Y:S01]  /*42de0*/  @!P6 LDC.64 R12, c[0x0][0x5c0] ;  /* 0x00017000ff0ceb82 */ /* 0x000e220000000a00 */
[----:B------:R5:W-:Y:S02]  /*42df0*/  @!P5 STG.E.U8 desc[UR54][R16.64+0x40], R9 ;  /* 0x000040091000d986 */ /* 0x000be4000c101136 */
[----:B-----5:R-:W-:Y:S02]  /*42e00*/  FMUL R9, R101, UR51 ;  /* 0x0000003365097c20 */ /* 0x020fe40008400000 */
[----:B------:R-:W4:Y:S03]  /*42e10*/  LDL.LU R101, [R1+0x59c] ;  /* 0x00059c0001657983 */ /* 0x000f260000300800 */
[----:B------:R-:W-:-:S05]  /*42e20*/  F2FP.SATFINITE.E4M3.F32.PACK_AB_MERGE_C R9, RZ, R9, RZ ;  /* 0x00000009ff09723e */ /* 0x000fca00048070ff */
[----:B------:R1:W-:Y:S01]  /*42e30*/  @!P2 STG.E.U8 desc[UR54][R14.64+0x41], R9 ;  /* 0x000041090e00a986 */ /* 0x0003e2000c101136 */
[----:B0-----:R-:W-:-:S05]  /*42e40*/  @!P6 IADD3 R12, P2, R24, R12, RZ ;  /* 0x0000000c180ce210 */ /* 0x001fca0007f5e0ff */
[----:B------:R-:W-:Y:S02]  /*42e50*/  @!P6 IMAD.X R13, R31, 0x1, R13, P2 ;  /* 0x000000011f0de824 */ /* 0x000fe400010e060d */
[----:B-1----:R-:W-:Y:S02]  /*42e60*/  FMUL R9, R100, UR51 ;  /* 0x0000003364097c20 */ /* 0x002fe40008400000 */
[----:B------:R-:W5:Y:S03]  /*42e70*/  LDL.LU R100, [R1+0x5a0] ;  /* 0x0005a00001647983 */ /* 0x000f660000300800 */
[----:B------:R-:W-:-:S05]  /*42e80*/  F2FP.SATFINITE.E4M3.F32.PACK_AB_MERGE_C R9, RZ, R9, RZ ;  /* 0x00000009ff09723e */ /* 0x000fca00048070ff */
[----:B------:R0:W-:Y:S02]  /*42e90*/  @!P6 STG.E.U8 desc[UR54][R12.64+0x48], R9 ;  /* 0x000048090c00e986 */ /* 0x0001e4000c101136 */
[----:B0-----:R-:W-:Y:S02]  /*42ea0*/  FMUL R9, R98, UR51 ;  /* 0x0000003362097c20 */ /* 0x001fe40008400000 */
[----:B------:R-:W5:Y:S01]  /*42eb0*/  LDL.LU R98, [R1+0x5a4] ;  /* 0x0005a40001627983 */ /* 0x000f620000300800 */
[----:B------:R-:W-:-:S13]  /*42ec0*/  ISETP.LT.OR P6, PT, R30, 0x4a, !P0 ;  /* 0x0000004a1e00780c */ /* 0x000fda00047c1670 */
[----:B------:R-:W0:Y:S01]  /*42ed0*/  @!P6 LDC.64 R12, c[0x0][0x5c0] ;  /* 0x00017000ff0ceb82 */ /* 0x000e220000000a00 */
[----:B------:R-:W-:Y:S02]  /*42ee0*/  F2FP.SATFINITE.E4M3.F32.PACK_AB_MERGE_C R9, RZ, R9, RZ ;  /* 0x00000009ff09723e */ /* 0x000fe400048070ff */
[----:B0-----:R-:W-:-:S05]  /*42ef0*/  @!P6 IADD3 R12, P2, R24, R12, RZ ;  /* 0x0000000c180ce210 */ /* 0x001fca0007f5e0ff */
[----:B------:R-:W-:-:S05]  /*42f00*/  @!P6 IMAD.X R13, R31, 0x1, R13, P2 ;  /* 0x000000011f0de824 */ /* 0x000fca00010e060d */
[----:B------:R0:W-:Y:S01]  /*42f10*/  @!P6 STG.E.U8 desc[UR54][R12.64+0x49], R9 ;  /* 0x000049090c00e986 */ /* 0x0001e2000c101136 */
[----:B------:R-:W-:Y:S02]  /*42f20*/  ISETP.LT.OR P6, PT, R30, 0x51, !P0 ;  /* 0x000000511e00780c */ /* 0x000fe400047c1670 */
[----:B------:R-:W-:Y:S01]  /*42f30*/  LOP3.LUT P4, RZ, R2, 0x20, RZ, 0xc0, !PT ;  /* 0x0000002002ff7812 */ /* 0x000fe2000788c0ff */
[----:B0-----:R-:W-:-:S10]  /*42f40*/  FMUL R9, R103, UR51 ;  /* 0x0000003367097c20 */ /* 0x001fd40008400000 */
[----:B------:R-:W0:Y:S01]  /*42f50*/  @!P6 LDC.64 R12, c[0x0][0x5c0] ;  /* 0x00017000ff0ceb82 */ /* 0x000e220000000a00 */
[----:B------:R-:W-:-:S05]  /*42f60*/  F2FP.SATFINITE.E4M3.F32.PACK_AB_MERGE_C R9, RZ, R9, RZ ;  /* 0x00000009ff09723e */ /* 0x000fca00048070ff */
[----:B------:R2:W-:Y:S01]  /*42f70*/  @!P1 STG.E.U8 desc[UR54][R20.64+0x48], R9 ;  /* 0x0000480914009986 */ /* 0x0005e2000c101136 */
[----:B0-----:R-:W-:-:S05]  /*42f80*/  @!P6 IADD3 R12, P1, R24, R12, RZ ;  /* 0x0000000c180ce210 */ /* 0x001fca0007f3e0ff */
[----:B------:R-:W-:Y:S01]  /*42f90*/  @!P6 IMAD.X R13, R31, 0x1, R13, P1 ;  /* 0x000000011f0de824 */ /* 0x000fe200008e060d */
[----:B------:R-:W-:Y:S01]  /*42fa0*/  LOP3.LUT P5, RZ, R2, 0x100, RZ, 0xc0, !PT ;  /* 0x0000010002ff7812 */ /* 0x000fe200078ac0ff */
[----:B--2---:R-:W-:Y:S02]  /*42fb0*/  FMUL R9, R99, UR51 ;  /* 0x0000003363097c20 */ /* 0x004fe40008400000 */
[----:B------:R-:W2:Y:S03]  /*42fc0*/  LDL.LU R99, [R1+0x5a8] ;  /* 0x0005a80001637983 */ /* 0x000ea60000300800 */
[----:B------:R-:W-:Y:S01]  /*42fd0*/  F2FP.SATFINITE.E4M3.F32.PACK_AB_MERGE_C R9, RZ, R9, RZ ;  /* 0x00000009ff09723e */ /* 0x000fe200048070ff */
[----:B------:R-:W2:Y:S04]  /*42fe0*/  LDL.LU R103, [R1+0x5ac] ;  /* 0x0005ac0001677983 */ /* 0x000ea80000300800 */
[----:B------:R3:W-:Y:S02]  /*42ff0*/  @!P4 STG.E.U8 desc[UR54][R18.64+0x49], R9 ;  /* 0x000049091200c986 */ /* 0x0007e4000c101136 */
[----:B---3--:R-:W-:-:S05]  /*43000*/  FMUL R9, R102, UR51 ;  /* 0x0000003366097c20 */ /* 0x008fca0008400000 */
[----:B------:R-:W-:-:S05]  /*43010*/  F2FP.SATFINITE.E4M3.F32.PACK_AB_MERGE_C R9, RZ, R9, RZ ;  /* 0x00000009ff09723e */ /* 0x000fca00048070ff */
[----:B------:R0:W-:Y:S01]  /*43020*/  @!P6 STG.E.U8 desc[UR54][R12.64+0x50], R9 ;  /* 0x000050090c00e986 */ /* 0x0001e2000c101136 */
[----:B------:R-:W-:-:S13]  /*43030*/  ISETP.LT.OR P6, PT, R30, 0x52, !P0 ;  /* 0x000000521e00780c */ /* 0x000fda00047c1670 */
[----:B0-----:R-:W0:Y:S01]  /*43040*/  @!P6 LDC.64 R12, c[0x0][0x5c0] ;  /* 0x00017000ff0ceb82 */ /* 0x001e220000000a00 */
[----:B----4-:R-:W-:Y:S02]  /*43050*/  FMUL R9, R101, UR51 ;  /* 0x0000003365097c20 */ /* 0x010fe40008400000 */
[----:B------:R-:W3:Y:S03]  /*43060*/  LDL.LU R101, [R1+0x5b0] ;  /* 0x0005b00001657983 */ /* 0x000ee60000300800 */
[----:B------:R-:W-:Y:S02]  /*43070*/  F2FP.SATFINITE.E4M3.F32.PACK_AB_MERGE_C R9, RZ, R9, RZ ;  /* 0x00000009ff09723e */ /* 0x000fe400048070ff */
[----:B0-----:R-:W-:-:S05]  /*43080*/  @!P6 IADD3 R12, P1, R24, R12, RZ ;  /* 0x0000000c180ce210 */ /* 0x001fca0007f3e0ff */
[----:B------:R-:W-:-:S05]  /*43090*/  @!P6 IMAD.X R13, R31, 0x1, R13, P1 ;  /* 0x000000011f0de824 */ /* 0x000fca00008e060d */
[----:B------:R5:W-:Y:S02]  /*430a0*/  @!P6 STG.E.U8 desc[UR54][R12.64+0x51], R9 ;  /* 0x000051090c00e986 */ /* 0x000be4000c101136 */
[----:B-----5:R-:W-:-:S05]  /*430b0*/  FMUL R9, R100, UR51 ;  /* 0x0000003364097c20 */ /* 0x020fca0008400000 */
[----:B------:R-:W-:-:S05]  /*430c0*/  F2FP.SATFINITE.E4M3.F32.PACK_AB_MERGE_C R9, RZ, R9, RZ ;  /* 0x00000009ff09723e */ /* 0x000fca00048070ff */
[----:B------:R0:W-:Y:S02]  /*430d0*/  @!P5 STG.E.U8 desc[UR54][R32.64+0x50], R9 ;  /* 0x000050092000d986 */ /* 0x0001e4000c101136 */
[----:B0-----:R-:W-:Y:S02]  /*430e0*/  FMUL R9, R98, UR51 ;  /* 0x0000003362097c20 */ /* 0x001fe40008400000 */
[----:B------:R-:W4:Y:S01]  /*430f0*/  LDL.LU R98, [R1+0x5b4] ;  /* 0x0005b40001627983 */ /* 0x000f220000300800 */
[----:B------:R-:W-:-:S03]  /*43100*/  ISETP.LT.OR P6, PT, R30, 0x59, !P0 ;  /* 0x000000591e00780c */ /* 0x000fc600047c1670 */
[----:B------:R-:W5:Y:S01]  /*43110*/  LDL.LU R102, [R1+0x5b8] ;  /* 0x0005b80001667983 */ /* 0x000f620000300800 */
[C---:B------:R-:W-:Y:S02]  /*43120*/  LOP3.LUT P2, RZ, R2.reuse, 0x10, RZ, 0xc0, !PT ;  /* 0x0000001002ff7812 */ /* 0x040fe4000784c0ff */
[----:B------:R-:W-:Y:S01]  /*43130*/  LOP3.LUT P3, RZ, R2, 0x80, RZ, 0xc0, !PT ;  /* 0x0000008002ff7812 */ /* 0x000fe2000786c0ff */
[----:B------:R-:W5:Y:S06]  /*43140*/  LDL.LU R100, [R1+0x5bc] ;  /* 0x0005bc0001647983 */ /* 0x000f6c0000300800 */
[----:B------:R-:W0:Y:S01]  /*43150*/  @!P6 LDC.64 R12, c[0x0][0x5c0] ;  /* 0x00017000ff0ceb82 */ /* 0x000e220000000a00 */
[----:B------:R-:W-:-:S02]  /*43160*/  F2FP.SATFINITE.E4M3.F32.PACK_AB_MERGE_C R9, RZ, R9, RZ ;  /* 0x00000009ff09723e */ /* 0x000fc400048070ff */
[----:B------:R-:W-:-:S03]  /*43170*/  LOP3.LUT R6, R6, 0xfffffffe, RZ, 0xc0, !PT ;  /* 0xfffffffe06067812 */ /* 0x000fc600078ec0ff */
[----:B------:R2:W-:Y:S01]  /*43180*/  @!P2 STG.E.U8 desc[UR54][R26.64+0x51], R9 ;  /* 0x000051091a00a986 */ /* 0x0005e2000c101136 */
[----:B------:R-:W-:Y:S02]  /*43190*/  @P3 LOP3.LUT R6, R6, 0x1, RZ, 0xfc, !PT ;  /* 0x0000000106063812 */ /* 0x000fe400078efcff */
[----:B0-----:R-:W-:-:S05]  /*431a0*/  @!P6 IADD3 R12, P3, R24, R12, RZ ;  /* 0x0000000c180ce210 */ /* 0x001fca0007f7e0ff */
[----:B------:R-:W-:Y:S01]  /*431b0*/  @!P6 IMAD.X R13, R31, 0x1, R13, P3 ;  /* 0x000000011f0de824 */ /* 0x000fe200018e060d */
[----:B------:R-:W-:Y:S01]  /*431c0*/  LOP3.LUT P3, RZ, R6, 0x1, RZ, 0xc0, !PT ;  /* 0x0000000106ff7812 */ /* 0x000fe2000786c0ff */
[----:B--2---:R-:W-:Y:S02]  /*431d0*/  FMUL R9, R99, UR51 ;  /* 0x0000003363097c20 */ /* 0x004fe40008400000 */
[----:B------:R-:W2:Y:S03]  /*431e0*/  LDL.LU R99, [R1+0x5c0] ;  /* 0x0005c00001637983 */ /* 0x000ea60000300800 */
[----:B------:R-:W-:-:S05]  /*431f0*/  F2FP.SATFINITE.E4M3.F32.PACK_AB_MERGE_C R9, RZ, R9, RZ ;  /* 0x00000009ff09723e */ /* 0x000fca00048070ff */
[----:B------:R0:W-:Y:S01]  /*43200*/  @!P6 STG.E.U8 desc[UR54][R12.64+0x58], R9 ;  /* 0x000058090c00e986 */ /* 0x0001e2000c101136 */
[----:B------:R-:W-:-:S13]  /*43210*/  ISETP.LT.OR P6, PT, R30, 0x5a, !P0 ;  /* 0x0000005a1e00780c */ /* 0x000fda00047c1670 */
[----:B0-----:R-:W0:Y:S01]  /*43220*/  @!P6 LDC.64 R12, c[0x0][0x5c0] ;  /* 0x00017000ff0ceb82 */ /* 0x001e220000000a00 */
[----:B------:R-:W-:-:S05]  /*43230*/  FMUL R9, R103, UR51 ;  /* 0x0000003367097c20 */ /* 0x000fca0008400000 */
[----:B------:R-:W-:Y:S02]  /*43240*/  F2FP.SATFINITE.E4M3.F32.PACK_AB_MERGE_C R9, RZ, R9, RZ ;  /* 0x00000009ff09723e */ /* 0x000fe400048070ff */
[----:B0-----:R-:W-:-:S05]  /*43250*/  @!P6 IADD3 R12, P0, R24, R12, RZ ;  /* 0x0000000c180ce210 */ /* 0x001fca0007f1e0ff */
[----:B------:R-:W-:-:S05]  /*43260*/  @!P6 IMAD.X R13, R31, 0x1, R13, P0 ;  /* 0x000000011f0de824 */ /* 0x000fca00000e060d */
[----:B------:R3:W-:Y:S02]  /*43270*/  @!P6 STG.E.U8 desc[UR54][R12.64+0x59], R9 ;  /* 0x000059090c00e986 */ /* 0x0007e4000c101136 */
[----:B---3--:R-:W-:Y:S02]  /*43280*/  FMUL R9, R101, UR51 ;  /* 0x0000003365097c20 */ /* 0x008fe40008400000 */
[----:B------:R-:W3:Y:S03]  /*43290*/  LDL.LU R101, [R1+0x5c4] ;  /* 0x0005c40001657983 */ /* 0x000ee60000300800 */
[----:B------:R-:W-:-:S05]  /*432a0*/  F2FP.SATFINITE.E4M3.F32.PACK_AB_MERGE_C R9, RZ, R9, RZ ;  /* 0x00000009ff09723e */ /* 0x000fca00048070ff */
[----:B------:R4:W-:Y:S02]  /*432b0*/  @!P3 STG.E.U8 desc[UR54][R40.64+0x58], R9 ;  /* 0x000058092800b986 */ /* 0x0009e4000c101136 */
[----:B----4-:R-:W-:Y:S02]  /*432c0*/  FMUL R9, R98, UR51 ;  /* 0x0000003362097c20 */ /* 0x010fe40008400000 */
[----:B------:R-:W4:Y:S01]  /*432d0*/  LDL.LU R98, [R1+0x5c8] ;  /* 0x0005c80001627983 */ /* 0x000f220000300800 */
[----:B------:R-:W-:Y:S02]  /*432e0*/  LOP3.LUT P4, RZ, R2, 0x8, RZ, 0xc0, !PT ;  /* 0x0000000802ff7812 */ /* 0x000fe4000788c0ff */
[----:B------:R-:W-:Y:S02]  /*432f0*/  F2FP.SATFINITE.E4M3.F32.PACK_AB_MERGE_C R9, RZ, R9, RZ ;  /* 0x00000009ff09723e */ /* 0x000fe400048070ff */
[----:B------:R-:W-:Y:S02]  /*43300*/  LOP3.LUT P2, RZ, R0, 0x4000, RZ, 0xc0, !PT ;  /* 0x0000400000ff7812 */ /* 0x000fe4000784c0ff */
[----:B------:R-:W-:-:S07]  /*43310*/  LOP3.LUT P1, RZ, R2, 0x4, RZ, 0xc0, !PT ;  /* 0x0000000402ff7812 */ /* 0x000fce000782c0ff */
[----:B------:R5:W-:Y:S01]  /*43320*/  @!P4 STG.E.U8 desc[UR54][R36.64+0x59], R9 ;  /* 0x000059092400c986 */ /* 0x000be2000c101136 */
[----:B------:R-:W-:-:S03]  /*43330*/  LOP3.LUT P5, RZ, R2, 0x2, RZ, 0xc0, !PT ;  /* 0x0000000202ff7812 */ /* 0x000fc600078ac0ff */
[----:B------:R-:W0:Y:S01]  /*43340*/  @!P2 LDC.64 R12, c[0x0][0x5c0] ;  /* 0x00017000ff0cab82 */ /* 0x000e220000000a00 */
[----:B-----5:R-:W-:-:S05]  /*43350*/  FMUL R9, R102, UR51 ;  /* 0x0000003366097c20 */ /* 0x020fca0008400000 */
[----:B------:R-:W-:-:S05]  /*43360*/  F2FP.SATFINITE.E4M3.F32.PACK_AB_MERGE_C R9, RZ, R9, RZ ;  /* 0x00000009ff09723e */ /* 0x000fca00048070ff */
[----:B------:R1:W-:Y:S01]  /*43370*/  @!P1 STG.E.U8 desc[UR54][R28.64+0x40], R9 ;  /* 0x000040091c009986 */ /* 0x0003e2000c101136 */
[----:B------:R-:W-:Y:S01]  /*43380*/  LOP3.LUT P0, RZ, R2, 0x1, RZ, 0xc0, !PT ;  /* 0x0000000102ff7812 */ /* 0x000fe2000780c0ff */
[----:B-1----:R-:W-:Y:S02]  /*43390*/  FMUL R9, R100, UR51 ;  /* 0x0000003364097c20 */ /* 0x002fe40008400000 */
[----:B------:R-:W5:Y:S03]  /*433a0*/  LDL.LU R100, [R1+0x5cc] ;  /* 0x0005cc0001647983 */ /* 0x000f660000300800 */
[----:B------:R-:W-:-:S05]  /*433b0*/  F2FP.SATFINITE.E4M3.F32.PACK_AB_MERGE_C R9, RZ, R9, RZ ;  /* 0x00000009ff09723e */ /* 0x000fca00048070ff */
[----:B------:R2:W-:Y:S01]  /*433c0*/  @!P5 STG.E.U8 desc[UR54][R22.64+0x41], R9 ;  /* 0x000041091600d986 */ /* 0x0005e2000c101136 */
[----:B------:R-:W-:-:S04]  /*433d0*/  LOP3.LUT R5, R5, 0x7fffffff, RZ, 0xc0, !PT ;  /* 0x7fffffff05057812 */ /* 0x000fc800078ec0ff */
[----:B------:R-:W-:Y:S02]  /*433e0*/  @P0 LOP3.LUT R5, R5, 0x80000000, RZ, 0xfc, !PT ;  /* 0x8000000005050812 */ /* 0x000fe400078efcff */
[----:B------:R-:W-:Y:S02]  /*433f0*/  LOP3.LUT P0, RZ, R0, 0x2000, RZ, 0xc0, !PT ;  /* 0x0000200000ff7812 */ /* 0x000fe4000780c0ff */
[----:B0-----:R-:W-:-:S05]  /*43400*/  @!P2 IADD3 R12, P6, R66, R12, RZ ;  /* 0x0000000c420ca210 */ /* 0x001fca0007fde0ff */
[----:B------:R-:W-:Y:S02]  /*43410*/  @!P2 IMAD.X R13, R67, 0x1, R13, P6 ;  /* 0x00000001430da824 */ /* 0x000fe400030e060d */
[----:B--2---:R-:W-:Y:S02]  /*43420*/  FMUL R9, R99, UR51 ;  /* 0x0000003363097c20 */ /* 0x004fe40008400000 */
[----:B------:R-:W2:Y:S03]  /*43430*/  LDL.LU R99, [R1+0x5d0] ;  /* 0x0005d00001637983 */ /* 0x000ea60000300800 */
[----:B------:R-:W-:Y:S01]  /*43440*/  F2FP.SATFINITE.E4M3.F32.PACK_AB_MERGE_C R9, RZ, R9, RZ ;  /* 0x00000009ff09723e */ /* 0x000fe200048070ff */
[----:B------:R-:W2:Y:S04]  /*43450*/  LDL.LU R102, [R1+0x5d4] ;  /* 0x0005d40001667983 */ /* 0x000ea80000300800 */
[----:B------:R0:W-:Y:S02]  /*43460*/  @!P2 STG.E.U8 desc[UR54][R12.64+0x40], R9 ;  /* 0x000040090c00a986 */ /* 0x0001e4000c101136 */
[----:B0-----:R-:W0:Y:S02]  /*43470*/  @!P0 LDC.64 R12, c[0x0][0x5c0] ;  /* 0x00017000ff0c8b82 */ /* 0x001e240000000a00 */
[----:B0-----:R-:W-:-:S05]  /*43480*/  @!P0 IADD3 R12, P6, R68, R12, RZ ;  /* 0x0000000c440c8210 */ /* 0x001fca0007fde0ff */
[----:B------:R-:W-:Y:S01]  /*43490*/  @!P0 IMAD.X R13, R69, 0x1, R13, P6 ;  /* 0x00000001450d8824 */ /* 0x000fe200030e060d */
[----:B------:R-:W-:Y:S01]  /*434a0*/  LOP3.LUT P6, RZ, R0, 0x2000, RZ, 0xc0, !PT ;  /* 0x0000200000ff7812 */ /* 0x000fe200078cc0ff */
[----:B---3--:R-:W-:Y:S02]  /*434b0*/  FMUL R9, R101, UR51 ;  /* 0x0000003365097c20 */ /* 0x008fe40008400000 */
[----:B------:R-:W3:Y:S03]  /*434c0*/  LDL.LU R101, [R1+0x5d8] ;  /* 0x0005d80001657983 */ /* 0x000ee60000300800 */
[----:B------:R-:W-:-:S07]  /*434d0*/  F2FP.SATFINITE.E4M3.F32.PACK_AB_MERGE_C R9, RZ, R9, RZ ;  /* 0x00000009ff09723e */ /* 0x000fce00048070ff */
[----:B------:R4:W-:Y:S02]  /*434e0*/  @!P6 STG.E.U8 desc[UR54][R12.64+0x41], R9 ;  /* 0x000041090c00e986 */ /* 0x0009e4000c101136 */
[----:B----4-:R-:W-:Y:S02]  /*434f0*/  FMUL R9, R98, UR51 ;  /* 0x0000003362097c20 */ /* 0x010fe40008400000 */
[----:B------:R-:W4:Y:S01]  /*43500*/  LDL.LU R98, [R1+0x5dc] ;  /* 0x0005dc0001627983 */ /* 0x000f220000300800 */
[C---:B------:R-:W-:Y:S02]  /*43510*/  LOP3.LUT P1, RZ, R0.reuse, 0x40000000, RZ, 0xc0, !PT ;  /* 0x4000000000ff7812 */ /* 0x040fe4000782c0ff */
[----:B------:R-:W-:Y:S02]  /*43520*/  LOP3.LUT P4, RZ, R0, 0x800, RZ, 0xc0, !PT ;  /* 0x0000080000ff7812 */ /* 0x000fe4000788c0ff */
[----:B------:R-:W-:-:S09]  /*43530*/  LOP3.LUT R5, R5, 0xbfffffff, RZ, 0xc0, !PT ;  /* 0xbfffffff05057812 */ /* 0x000fd200078ec0ff */
[----:B------:R-:W-:Y:S02]  /*43540*/  @P1 LOP3.LUT R5, R5, 0x40000000, RZ, 0xfc, !PT ;  /* 0x4000000005051812 */ /* 0x000fe400078efcff */
[----:B------:R-:W0:Y:S02]  /*43550*/  @!P4 LDC.64 R12, c[0x0][0x5c0] ;  /* 0x00017000ff0ccb82 */ /* 0x000e240000000a00 */
[----:B------:R-:W-:Y:S02]  /*43560*/  LOP3.LUT P0, RZ, R5, 0x80000000, RZ, 0xc0, !PT ;  /* 0x8000000005ff7812 */ /* 0x000fe4000780c0ff */
[----:B------:R-:W-:Y:S02]  /*43570*/  F2FP.SATFINITE.E4M3.F32.PACK_AB_MERGE_C R9, RZ, R9, RZ ;  /* 0x00000009ff09723e */ /* 0x000fe400048070ff */
[----:B------:R-:W-:-:S09]  /*43580*/  LOP3.LUT P3, RZ, R0, 0x80000000, RZ, 0xc0, !PT ;  /* 0x8000000000ff7812 */ /* 0x000fd2000786c0ff */
[----:B------:R5:W-:Y:S01]  /*43590*/  @!P0 STG.E.U8 desc[UR54][R38.64+0x48], R9 ;  /* 0x0000480926008986 */ /* 0x000be2000c101136 */
[----:B------:R-:W-:Y:S01]  /*435a0*/  LOP3.LUT P1, RZ, R0, 0x400, RZ, 0xc0, !PT ;  /* 0x0000040000ff7812 */ /* 0x000fe2000782c0ff */
[----:B-----5:R-:W-:Y:S02]  /*435b0*/  FMUL R9, R100, UR51 ;  /* 0x0000003364097c20 */ /* 0x020fe40008400000 */
[----:B------:R-:W5:Y:S03]  /*435c0*/  LDL.LU R100, [R1+0x5e0] ;  /* 0x0005e00001647983 */ /* 0x000f660000300800 */
[----:B------:R-:W-:Y:S02]  /*435d0*/  F2FP.SATFINITE.E4M3.F32.PACK_AB_MERGE_C R9, RZ, R9, RZ ;  /* 0x00000009ff09723e */ /* 0x000fe400048070ff */
[----:B0-----:R-:W-:-:S03]  /*435e0*/  @!P4 IADD3 R12, P6, R70, R12, RZ ;  /* 0x0000000c460cc210 */ /* 0x001fc60007fde0ff */
[----:B------:R2:W-:Y:S02]  /*435f0*/  @!P3 STG.E.U8 desc[UR54][R34.64+0x49], R9 ;  /* 0x000049092200b986 */ /* 0x0005e4000c101136 */
[----:B------:R-:W-:Y:S02]  /*43600*/  @!P4 IMAD.X R13, R71, 0x1, R13, P6 ;  /* 0x00000001470dc824 */ /* 0x000fe400030e060d */
[----:B--2---:R-:W-:Y:S02]  /*43610*/  FMUL R9, R99, UR51 ;  /* 0x0000003363097c20 */ /* 0x004fe40008400000 */
[----:B------:R-:W2:Y:S03]  /*43620*/  LDL.LU R99, [R1+0x5e4] ;  /* 0x0005e40001637983 */ /* 0x000ea60000300800 */
[----:B------:R-:W-:Y:S01]  /*43630*/  F2FP.SATFINITE.E4M3.F32.PACK_AB_MERGE_C R9, RZ, R9, RZ ;  /* 0x00000009ff09723e */ /* 0x000fe200048070ff */
[----:B------:R-:W2:Y:S04]  /*43640*/  LDL.LU R103, [R1+0x5e8] ;  /* 0x0005e80001677983 */ /* 0x000ea80000300800 */
[----:B------:R0:W-:Y:S02]  /*43650*/  @!P4 STG.E.U8 desc[UR54][R12.64+0x48], R9 ;  /* 0x000048090c00c986 */ /* 0x0001e4000c101136 */
[----:B0-----:R-:W0:Y:S01]  /*43660*/  @!P1 LDC.64 R12, c[0x0][0x5c0] ;  /* 0x00017000ff0c9b82 */ /* 0x001e220000000a00 */
[----:B------:R-:W-:-:S02]  /*43670*/  FMUL R9, R102, UR51 ;  /* 0x0000003366097c20 */ /* 0x000fc40008400000 */
[----:B------:R-:W2:Y:S03]  /*43680*/  LDL.LU R102, [R1+0x5ec] ;  /* 0x0005ec0001667983 */ /* 0x000ea60000300800 */
[----:B------:R-:W-:Y:S02]  /*43690*/  F2FP.SATFINITE.E4M3.F32.PACK_AB_MERGE_C R9, RZ, R9, RZ ;  /* 0x00000009ff09723e */ /* 0x000fe400048070ff */
[----:B0-----:R-:W-:-:S05]  /*436a0*/  @!P1 IADD3 R12, P6, R72, R12, RZ ;  /* 0x0000000c480c9210 */ /* 0x001fca0007fde0ff */
[----:B------:R-:W-:Y:S01]  /*436b0*/  @!P1 IMAD.X R13, R73, 0x1, R13, P6 ;  /* 0x00000001490d9824 */ /* 0x000fe200030e060d */
[----:B------:R-:W-:Y:S02]  /*436c0*/  LOP3.LUT P6, RZ, R0, 0x400, RZ, 0xc0, !PT ;  /* 0x0000040000ff7812 */ /* 0x000fe400078cc0ff */
[----:B------:R-:W-:-:S11]  /*436d0*/  LOP3.LUT P1, RZ, R5, 0x40000000, RZ, 0xc0, !PT ;  /* 0x4000000005ff7812 */ /* 0x000fd6000782c0ff */
[----:B------:R3:W-:Y:S02]  /*436e0*/  @!P6 STG.E.U8 desc[UR54][R12.64+0x49], R9 ;  /* 0x000049090c00e986 */ /* 0x0007e4000c101136 */
[----:B---3--:R-:W-:-:S05]  /*436f0*/  FMUL R9, R101, UR51 ;  /* 0x0000003365097c20 */ /* 0x008fca0008400000 */
[----:B------:R-:W-:-:S05]  /*43700*/  F2FP.SATFINITE.E4M3.F32.PACK_AB_MERGE_C R9, RZ, R9, RZ ;  /* 0x00000009ff09723e */ /* 0x000fca00048070ff */
[----:B------:R4:W-:Y:S02]  /*43710*/  @!P1 STG.E.U8 desc[UR54][R44.64+0x50], R9 ;  /* 0x000050092c009986 */ /* 0x0009e4000c101136 */
[----:B----4-:R-:W-:Y:S02]  /*43720*/  FMUL R9, R98, UR51 ;  /* 0x0000003362097c20 */ /* 0x010fe40008400000 */
[----:B------:R-:W3:Y:S04]  /*43730*/  LDL.LU R98, [R1+0x5f0] ;  /* 0x0005f00001627983 */ /* 0x000ee80000300800 */
[----:B------:R-:W4:Y:S01]  /*43740*/  LDL.LU R101, [R1+0x5f4] ;  /* 0x0005f40001657983 */ /* 0x000f220000300800 */
[C---:B------:R-:W-:Y:S02]  /*43750*/  LOP3.LUT P2, RZ, R0.reuse, 0x200, RZ, 0xc0, !PT ;  /* 0x0000020000ff7812 */ /* 0x040fe4000784c0ff */
[----:B------:R-:W-:-:S02]  /*43760*/  LOP3.LUT P5, RZ, R0, 0x20000000, RZ, 0xc0, !PT ;  /* 0x2000000000ff7812 */ /* 0x000fc400078ac0ff */
[----:B------:R-:W-:-:S09]  /*43770*/  F2FP.SATFINITE.E4M3.F32.PACK_AB_MERGE_C R9, RZ, R9, RZ ;  /* 0x00000009ff09723e */ /* 0x000fd200048070ff */
[----:B------:R-:W0:Y:S02]  /*43780*/  @!P2 LDC.64 R12, c[0x0][0x5c0] ;  /* 0x00017000ff0cab82 */ /* 0x000e240000000a00 */
[----:B------:R5:W-:Y:S01]  /*43790*/  @!P5 STG.E.U8 desc[UR54][R42.64+0x51], R9 ;  /* 0x000051092a00d986 */ /* 0x000be2000c101136 */
[----:B------:R-:W-:Y:S01]  /*437a0*/  LOP3.LUT P0, RZ, R0, 0x80, RZ, 0xc0, !PT ;  /* 0x0000008000ff7812 */ /* 0x000fe2000780c0ff */
[----:B-----5:R-:W-:Y:S02]  /*437b0*/  FMUL R9, R100, UR51 ;  /* 0x0000003364097c20 */ /* 0x020fe40008400000 */
[----:B------:R-:W5:Y:S01]  /*437c0*/  LDL.LU R100, [R1+0x5f8] ;  /* 0x0005f80001647983 */ /* 0x000f620000300800 */
[----:B0-----:R-:W-:Y:S02]  /*437d0*/  @!P2 IADD3 R12, P6, R74, R12, RZ ;  /* 0x0000000c4a0ca210 */ /* 0x001fe40007fde0ff */
[----:B------:R-:W-:-:S03]  /*437e0*/  F2FP.SATFINITE.E4M3.F32.PACK_AB_MERGE_C R9, RZ, R9, RZ ;  /* 0x00000009ff09723e */ /* 0x000fc600048070ff */
[----:B------:R-:W-:-:S05]  /*437f0*/  @!P2 IMAD.X R13, R75, 0x1, R13, P6 ;  /* 0x000000014b0da824 */ /* 0x000fca00030e060d */
[----:B------:R0:W-:Y:S02]  /*43800*/  @!P2 STG.E.U8 desc[UR54][R12.64+0x50], R9 ;  /* 0x000050090c00a986 */ /* 0x0001e4000c101136 */
[----:B0-----:R-:W0:Y:S01]  /*43810*/  @!P0 LDC.64 R12, c[0x0][0x5c0] ;  /* 0x00017000ff0c8b82 */ /* 0x001e220000000a00 */
[----:B------:R-:W-:Y:S02]  /*43820*/  LOP3.LUT P4, RZ, R0, 0x8000000, RZ, 0xc0, !PT ;  /* 0x0800000000ff7812 */ /* 0x000fe4000788c0ff */
[----:B0-----:R-:W-:-:S05]  /*43830*/  @!P0 IADD3 R12, P6, R76, R12, RZ ;  /* 0x0000000c4c0c8210 */ /* 0x001fca0007fde0ff */
[----:B------:R-:W-:Y:S01]  /*43840*/  @!P0 IMAD.X R13, R77, 0x1, R13, P6 ;  /* 0x000000014d0d8824 */ /* 0x000fe200030e060d */
[----:B------:R-:W-:Y:S01]  /*43850*/  LOP3.LUT P6, RZ, R0, 0x10000000, RZ, 0xc0, !PT ;  /* 0x1000000000ff7812 */ /* 0x000fe200078cc0ff */
[----:B--2---:R-:W-:Y:S02]  /*43860*/  FMUL R9, R99, UR51 ;  /* 0x0000003363097c20 */ /* 0x004fe40008400000 */
[----:B------:R-:W2:Y:S03]  /*43870*/  LDL.LU R99, [R1+0x5fc] ;  /* 0x0005fc0001637983 */ /* 0x000ea60000300800 */
[----:B------:R-:W-:-:S05]  /*43880*/  F2FP.SATFINITE.E4M3.F32.PACK_AB_MERGE_C R9, RZ, R9, RZ ;  /* 0x00000009ff09723e */ /* 0x000fca00048070ff */
[----:B------:R0:W-:Y:S02]  /*43890*/  @!P0 STG.E.U8 desc[UR54][R12.64+0x51], R9 ;  /* 0x000051090c008986 */ /* 0x0001e4000c101136 */
[----:B0-----:R-:W-:-:S05]  /*438a0*/  FMUL R9, R103, UR51 ;  /* 0x0000003367097c20 */ /* 0x001fca0008400000 */
[----:B------:R-:W-:-:S05]  /*438b0*/  F2FP.SATFINITE.E4M3.F32.PACK_AB_MERGE_C R9, RZ, R9, RZ ;  /* 0x00000009ff09723e */ /* 0x000fca00048070ff */
[----:B------:R0:W-:Y:S02]  /*438c0*/  @!P6 STG.E.U8 desc[UR54][R48.64+0x58], R9 ;  /* 0x000058093000e986 */ /* 0x0001e4000c101136 */
[----:B0-----:R-:W-:Y:S02]  /*438d0*/  FMUL R9, R102, UR51 ;  /* 0x0000003366097c20 */ /* 0x001fe40008400000 */
[----:B------:R-:W2:Y:S03]  /*438e0*/  LDL.LU R102, [R1+0x600] ;  /* 0x0006000001667983 */ /* 0x000ea60000300800 */
[----:B------:R-:W-:-:S05]  /*438f0*/  F2FP.SATFINITE.E4M3.F32.PACK_AB_MERGE_C R9, RZ, R9, RZ ;  /* 0x00000009ff09723e */ /* 0x000fca00048070ff */
[----:B------:R3:W-:Y:S02]  /*43900*/  @!P4 STG.E.U8 desc[UR54][R46.64+0x59], R9 ;  /* 0x000059092e00c986 */ /* 0x0007e4000c101136 */
[----:B---3--:R-:W-:Y:S02]  /*43910*/  FMUL R9, R98, UR51 ;  /* 0x0000003362097c20 */ /* 0x008fe40008400000 */
[----:B------:R-:W3:Y:S01]  /*43920*/  LDL.LU R98, [R1+0x604] ;  /* 0x0006040001627983 */ /* 0x000ee20000300800 */
[----:B------:R-:W-:-:S13]  /*43930*/  LOP3.LUT P3, RZ, R0, 0x40, RZ, 0xc0, !PT ;  /* 0x0000004000ff7812 */ /* 0x000fda000786c0ff */
[----:B------:R-:W0:Y:S01]  /*43940*/  @!P3 LDC.64 R12, c[0x0][0x5c0] ;  /* 0x00017000ff0cbb82 */ /* 0x000e220000000a00 */
[----:B------:R-:W-:Y:S02]  /*43950*/  LOP3.LUT P1, RZ, R0, 0x20, RZ, 0xc0, !PT ;  /* 0x0000002000ff7812 */ /* 0x000fe4000782c0ff */
[----:B------:R-:W-:Y:S02]  /*43960*/  F2FP.SATFINITE.E4M3.F32.PACK_AB_MERGE_C R9, RZ, R9, RZ ;  /* 0x00000009ff09723e */ /* 0x000fe400048070ff */
[----:B0-----:R-:W-:-:S05]  /*43970*/  @!P3 IADD3 R12, P6, R78, R12, RZ ;  /* 0x0000000c4e0cb210 */ /* 0x001fca0007fde0ff */
[----:B------:R-:W-:-:S05]  /*43980*/  @!P3 IMAD.X R13, R79, 0x1, R13, P6 ;  /* 0x000000014f0db824 */ /* 0x000fca00030e060d */
[----:B------:R4:W-:Y:S02]  /*43990*/  @!P3 STG.E.U8 desc[UR54][R12.64+0x58], R9 ;  /* 0x000058090c00b986 */ /* 0x0009e4000c101136 */
[----:B----4-:R-:W-:Y:S01]  /*439a0*/  FMUL R9, R101, UR51 ;  /* 0x0000003365097c20 */ /* 0x010fe20008400000 */
[----:B------:R-:W0:Y:S01]  /*439b0*/  @!P1 LDC.64 R12, c[0x0][0x5c0] ;  /* 0x00017000ff0c9b82 */ /* 0x000e220000000a00 */
[----:B------:R-:W4:Y:S03]  /*439c0*/  LDL.LU R101, [R1+0x608] ;  /* 0x0006080001657983 */ /* 0x000f260000300800 */
[----:B------:R-:W-:Y:S02]  /*439d0*/  F2FP.SATFINITE.E4M3.F32.PACK_AB_MERGE_C R9, RZ, R9, RZ ;  /* 0x00000009ff09723e */ /* 0x000fe400048070ff */
[----:B------:R-:W-:Y:S02]  /*439e0*/  LOP3.LUT P5, RZ, R0, 0x4000000, RZ, 0xc0, !PT ;  /* 0x0400000000ff7812 */ /* 0x000fe400078ac0ff */
[----:B0-----:R-:W-:-:S05]  /*439f0*/  @!P1 IADD3 R12, P6, R80, R12, RZ ;  /* 0x0000000c500c9210 */ /* 0x001fca0007fde0ff */
[----:B------:R-:W-:-:S05]  /*43a00*/  @!P1 IMAD.X R13, R81, 0x1, R13, P6 ;  /* 0x00000001510d9824 */ /* 0x000fca00030e060d */
[----:B------:R5:W-:Y:S02]  /*43a10*/  @!P1 STG.E.U8 desc[UR54][R12.64+0x59], R9 ;  /* 0x000059090c009986 */ /* 0x000be4000c101136 */
[----:B-----5:R-:W-:Y:S02]  /*43a20*/  FMUL R9, R100, UR51 ;  /* 0x0000003364097c20 */ /* 0x020fe40008400000 */
[----:B------:R-:W5:Y:S01]  /*43a30*/  LDL.LU R100, [R1+0x60c] ;  /* 0x00060c0001647983 */ /* 0x000f620000300800 */
[----:B------:R-:W-:Y:S02]  /*43a40*/  LOP3.LUT P3, RZ, R5, 0x10000000, RZ, 0xc0, !PT ;  /* 0x1000000005ff7812 */ /* 0x000fe4000786c0ff */
[----:B------:R-:W-:-:S05]  /*43a50*/  F2FP.SATFINITE.E4M3.F32.PACK_AB_MERGE_C R9, RZ, R9, RZ ;  /* 0x00000009ff09723e */ /* 0x000fca00048070ff */
[----:B------:R2:W-:Y:S01]  /*43a60*/  @!P5 STG.E.U8 desc[UR54][R52.64+0x40], R9 ;  /* 0x000040093400d986 */ /* 0x0005e2000c101136 */
[----:B------:R-:W-:-:S13]  /*43a70*/  ISETP.LT.OR P5, PT, R30, 0x41, !P3 ;  /* 0x000000411e00780c */ /* 0x000fda0005fa1670 */
[----:B------:R-:W0:Y:S01]  /*43a80*/  @!P5 LDC.64 R12, c[0x0][0x5c0] ;  /* 0x00017000ff0cdb82 */ /* 0x000e220000000a00 */
[----:B--2---:R-:W-:Y:S02]  /*43a90*/  FMUL R9, R99, UR51 ;  /* 0x0000003363097c20 */ /* 0x004fe40008400000 */
[----:B------:R-:W2:Y:S01]  /*43aa0*/  LDL.LU R99, [R1+0x610] ;  /* 0x0006100001637983 */ /* 0x000ea20000300800 */
[----:B------:R-:W-:Y:S02]  /*43ab0*/  LOP3.LUT P2, RZ, R0, 0x2000000, RZ, 0xc0, !PT ;  /* 0x0200000000ff7812 */ /* 0x000fe4000784c0ff */
[----:B0-----:R-:W-:Y:S01]  /*43ac0*/  @!P5 IADD3 R12, P6, R82, R12, RZ ;  /* 0x0000000c520cd210 */ /* 0x001fe20007fde0ff */
[----:B------:R-:W2:Y:S01]  /*43ad0*/  LDL.LU R103, [R1+0x614] ;  /* 0x0006140001677983 */ /* 0x000ea20000300800 */
[----:B------:R-:W-:-:S03]  /*43ae0*/  F2FP.SATFINITE.E4M3.F32.PACK_AB_MERGE_C R9, RZ, R9, RZ ;  /* 0x00000009ff09723e */ /* 0x000fc600048070ff */
[----:B------:R-:W-:Y:S01]  /*43af0*/  @!P5 IMAD.X R13, R83, 0x1, R13, P6 ;  /* 0x00000001530dd824 */ /* 0x000fe200030e060d */
[----:B------:R-:W-:-:S05]  /*43b00*/  ISETP.LT.OR P6, PT, R30, 0x41, !P3 ;  /* 0x000000411e00780c */ /* 0x000fca0005fc1670 */
[----:B------:R0:W-:Y:S02]  /*43b10*/  @!P2 STG.E.U8 desc[UR54][R50.64+0x41], R9 ;  /* 0x000041093200a986 */ /* 0x0001e4000c101136 */
[----:B0-----:R-:W-:Y:S02]  /*43b20*/  FMUL R9, R102, UR51 ;  /* 0x0000003366097c20 */ /* 0x001fe40008400000 */
[----:B------:R-:W2:Y:S03]  /*43b30*/  LDL.LU R102, [R1+0x618] ;  /* 0x0006180001667983 */ /* 0x000ea60000300800 */
[----:B------:R-:W-:-:S05]  /*43b40*/  F2FP.SATFINITE.E4M3.F32.PACK_AB_MERGE_C R9, RZ, R9, RZ ;  /* 0x00000009ff09723e */ /* 0x000fca00048070ff */
[----:B------:R3:W-:Y:S02]  /*43b50*/  @!P6 STG.E.U8 desc[UR54][R12.64+0x40], R9 ;  /* 0x000040090c00e986 */ /* 0x0007e4000c101136 */
[----:B---3--:R-:W-:Y:S02]  /*43b60*/  FMUL R9, R98, UR51 ;  /* 0x0000003362097c20 */ /* 0x008fe40008400000 */
[----:B------:R-:W3:Y:S01]  /*43b70*/  LDL.LU R98, [R1+0x61c] ;  /* 0x00061c0001627983 */ /* 0x000ee20000300800 */
[----:B------:R-:W-:-:S13]  /*43b80*/  ISETP.LT.OR P5, PT, R30, 0x42, !P3 ;  /* 0x000000421e00780c */ /* 0x000fda0005fa1670 */
[----:B------:R-:W0:Y:S01]  /*43b90*/  @!P5 LDC.64 R12, c[0x0][0x5c0] ;  /* 0x00017000ff0cdb82 */ /* 0x000e220000000a00 */
[----:B------:R-:W-:Y:S02]  /*43ba0*/  F2FP.SATFINITE.E4M3.F32.PACK_AB_MERGE_C R9, RZ, R9, RZ ;  /* 0x00000009ff09723e */ /* 0x000fe400048070ff */
[----:B------:R-:W-:Y:S02]  /*43bb0*/  LOP3.LUT P4, RZ, R0, 0x1000000, RZ, 0xc0, !PT ;  /* 0x0100000000ff7812 */ /* 0x000fe4000788c0ff */
        /* <DEDUP_REMOVED lines=16> */
[C---:B------:R-:W-:Y:S02]  /*43cc0*/  ISETP.LT.OR P6, PT, R30.reuse, 0x49, !P3 ;  /* 0x000000491e00780c */ /* 0x040fe40005fc1670 */
[----:B------:R-:W-:Y:S01]  /*43cd0*/  ISETP.LT.OR P4, PT, R30, 0x4a, !P3 ;  /* 0x0000004a1e00780c */ /* 0x000fe20005f81670 */
[----:B--2---:R-:W-:Y:S01]  /*43ce0*/  FMUL R9, R99, UR51 ;  /* 0x0000003363097c20 */ /* 0x004fe20008400000 */
[----:B------:R-:W-:Y:S01]  /*43cf0*/  LOP3.LUT P2, RZ, R0, 0x400000, RZ, 0xc0, !PT ;  /* 0x0040000000ff7812 */ /* 0x000fe2000784c0ff */
[----:B------:R-:W2:Y:S03]  /*43d00*/  LDL.LU R99, [R1+0x628] ;  /* 0x0006280001637983 */ /* 0x000ea60000300800 */
        /* <DEDUP_REMOVED lines=8> */
[----:B0-----:R-:W-:-:S05]  /*43d90*/  FMUL R9, R102, UR51 ;  /* 0x0000003366097c20 */ /* 0x001fca0008400000 */
[----:B------:R-:W-:-:S05]  /*43da0*/  F2FP.SATFINITE.E4M3.F32.PACK_AB_MERGE_C R9, RZ, R9, RZ ;  /* 0x00000009ff09723e */ /* 0x000fca00048070ff */
[----:B------:R3:W-:Y:S02]  /*43db0*/  @!P2 STG.E.U8 desc[UR54][R60.64+0x50], R9 ;  /* 0x000050093c00a986 */ /* 0x0007e4000c101136 */
[----:B---3--:R-:W-:Y:S02]  /*43dc0*/  FMUL R9, R98, UR51 ;  /* 0x0000003362097c20 */ /* 0x008fe40008400000 */
[----:B------:R-:W3:Y:S01]  /*43dd0*/  LDL.LU R98, [R1+0x62c] ;  /* 0x00062c0001627983 */ /* 0x000ee20000300800 */
[C---:B------:R-:W-:Y:S02]  /*43de0*/  LOP3.LUT P4, RZ, R5.reuse, 0x2000000, RZ, 0xc0, !PT ;  /* 0x0200000005ff7812 */ /* 0x040fe4000788c0ff */
[----:B------:R-:W-:Y:S01]  /*43df0*/  LOP3.LUT P6, RZ, R0, 0x200000, RZ, 0xc0, !PT ;  /* 0x0020000000ff7812 */ /* 0x000fe200078cc0ff */
[----:B------:R-:W3:Y:S01]  /*43e00*/  LDL.LU R103, [R1+0x630] ;  /* 0x0006300001677983 */ /* 0x000ee20000300800 */
[----:B------:R-:W-:Y:S02]  /*43e10*/  F2FP.SATFINITE.E4M3.F32.PACK_AB_MERGE_C R9, RZ, R9, RZ ;  /* 0x00000009ff09723e */ /* 0x000fe400048070ff */
[----:B------:R-:W-:Y:S01]  /*43e20*/  LOP3.LUT P5, RZ, R5, 0x4000000, RZ, 0xc0, !PT ;  /* 0x0400000005ff7812 */ /* 0x000fe200078ac0ff */
[----:B------:R-:W3:Y:S06]  /*43e30*/  LDL.LU R102, [R1+0x634] ;  /* 0x0006340001667983 */ /* 0x000eec0000300800 */
[----:B------:R-:W0:Y:S02]  /*43e40*/  @!P4 LDC.64 R12, c[0x0][0x5c0] ;  /* 0x00017000ff0ccb82 */ /* 0x000e240000000a00 */
[----:B------:R4:W-:Y:S01]  /*43e50*/  @!P6 STG.E.U8 desc[UR54][R58.64+0x51], R9 ;  /* 0x000051093a00e986 */ /* 0x0009e2000c101136 */
[----:B0-----:R-:W-:-:S05]  /*43e60*/  @!P4 IADD3 R12, P6, R90, R12, RZ ;  /* 0x0000000c5a0cc210 */ /* 0x001fca0007fde0ff */
[----:B------:R-:W-:Y:S01]  /*43e70*/  @!P4 IMAD.X R13, R91, 0x1, R13, P6 ;  /* 0x000000015b0dc824 */ /* 0x000fe200030e060d */
[----:B------:R-:W-:Y:S01]  /*43e80*/  ISETP.LT.OR P6, PT, R30, 0x51, !P3 ;  /* 0x000000511e00780c */ /* 0x000fe20005fc1670 */
[----:B----4-:R-:W-:Y:S02]  /*43e90*/  FMUL R9, R101, UR51 ;  /* 0x0000003365097c20 */ /* 0x010fe40008400000 */
[----:B------:R-:W4:Y:S03]  /*43ea0*/  LDL.LU R101, [R1+0x638] ;  /* 0x0006380001657983 */ /* 0x000f260000300800 */
[----:B------:R-:W-:-:S07]  /*43eb0*/  F2FP.SATFINITE.E4M3.F32.PACK_AB_MERGE_C R9, RZ, R9, RZ ;  /* 0x00000009ff09723e */ /* 0x000fce00048070ff */
[----:B------:R0:W-:Y:S02]  /*43ec0*/  @!P6 STG.E.U8 desc[UR54][R12.64+0x50], R9 ;  /* 0x000050090c00e986 */ /* 0x0001e4000c101136 */
[----:B0-----:R-:W0:Y:S02]  /*43ed0*/  @!P5 LDC.64 R12, c[0x0][0x5c0] ;  /* 0x00017000ff0cdb82 */ /* 0x001e240000000a00 */
[----:B0-----:R-:W-:Y:S01]  /*43ee0*/  @!P5 IADD3 R12, P6, R92, R12, RZ ;  /* 0x0000000c5c0cd210 */ /* 0x001fe20007fde0ff */
[----:B-----5:R-:W-:Y:S02]  /*43ef0*/  FMUL R9, R100, UR51 ;  /* 0x0000003364097c20 */ /* 0x020fe40008400000 */
[----:B------:R-:W5:Y:S02]  /*43f00*/  LDL.LU R100, [R1+0x63c] ;  /* 0x00063c0001647983 */ /* 0x000f640000300800 */
[----:B------:R-:W-:Y:S01]  /*43f10*/  @!P5 IMAD.X R13, R93, 0x1, R13, P6 ;  /* 0x000000015d0dd824 */ /* 0x000fe200030e060d */
[----:B------:R-:W-:-:S05]  /*43f20*/  F2FP.SATFINITE.E4M3.F32.PACK_AB_MERGE_C R9, RZ, R9, RZ ;  /* 0x00000009ff09723e */ /* 0x000fca00048070ff */
[----:B------:R2:W-:Y:S01]  /*43f30*/  @!P5 STG.E.U8 desc[UR54][R12.64+0x51], R9 ;  /* 0x000051090c00d986 */ /* 0x0005e2000c101136 */
[----:B------:R-:W-:Y:S01]  /*43f40*/  LOP3.LUT P5, RZ, R0, 0x100000, RZ, 0xc0, !PT ;  /* 0x0010000000ff7812 */ /* 0x000fe200078ac0ff */
[----:B--2---:R-:W-:Y:S02]  /*43f50*/  FMUL R9, R99, UR51 ;  /* 0x0000003363097c20 */ /* 0x004fe40008400000 */
[----:B------:R-:W2:Y:S03]  /*43f60*/  LDL.LU R99, [R1+0x640] ;  /* 0x0006400001637983 */ /* 0x000ea60000300800 */
[----:B------:R-:W-:-:S07]  /*43f70*/  F2FP.SATFINITE.E4M3.F32.PACK_AB_MERGE_C R9, RZ, R9, RZ ;  /* 0x00000009ff09723e */ /* 0x000fce00048070ff */
[----:B------:R3:W-:Y:S01]  /*43f80*/  @!P5 STG.E.U8 desc[UR54][R62.64+0x58], R9 ;  /* 0x000058093e00d986 */ /* 0x0007e2000c101136 */
[----:B------:R-:W-:-:S13]  /*43f90*/  LOP3.LUT P1, RZ, R5, 0x8000000, RZ, 0xc0, !PT ;  /* 0x0800000005ff7812 */ /* 0x000fda000782c0ff */
[----:B------:R-:W0:Y:S01]  /*43fa0*/  @!P1 LDC.64 R12, c[0x0][0x5c0] ;  /* 0x00017000ff0c9b82 */ /* 0x000e220000000a00 */
[----:B---3--:R-:W-:Y:S02]  /*43fb0*/  FMUL R9, R98, UR51 ;  /* 0x0000003362097c20 */ /* 0x008fe40008400000 */
[----:B------:R-:W3:Y:S01]  /*43fc0*/  LDL.LU R98, [R1+0x644] ;  /* 0x0006440001627983 */ /* 0x000ee20000300800 */
[----:B------:R-:W-:Y:S02]  /*43fd0*/  LOP3.LUT P0, RZ, R5, 0x20000000, RZ, 0xc0, !PT ;  /* 0x2000000005ff7812 */ /* 0x000fe4000780c0ff */
[----:B0-----:R-:W-:-:S05]  /*43fe0*/  @!P1 IADD3 R18, P5, R94, R12, RZ ;  /* 0x0000000c5e129210 */ /* 0x001fca0007fbe0ff */
[----:B------:R-:W-:Y:S01]  /*43ff0*/  @!P1 IMAD.X R19, R95, 0x1, R13, P5 ;  /* 0x000000015f139824 */ /* 0x000fe200028e060d */
[----:B------:R-:W-:-:S05]  /*44000*/  LOP3.LUT P6, RZ, R0, 0x80000, RZ, 0xc0, !PT ;  /* 0x0008000000ff7812 */ /* 0x000fca00078cc0ff */
[----:B------:R-:W0:Y:S01]  /*44010*/  @!P0 LDC.64 R12, c[0x0][0x5c0] ;  /* 0x00017000ff0c8b82 */ /* 0x000e220000000a00 */
[----:B------:R-:W-:Y:S02]  /*44020*/  F2FP.SATFINITE.E4M3.F32.PACK_AB_MERGE_C R9, RZ, R9, RZ ;  /* 0x00000009ff09723e */ /* 0x000fe400048070ff */
[----:B------:R-:W-:-:S05]  /*44030*/  LOP3.LUT P4, RZ, R5, 0x800000, RZ, 0xc0, !PT ;  /* 0x0080000005ff7812 */ /* 0x000fca000788c0ff */
[----:B------:R1:W-:Y:S01]  /*44040*/  @!P6 STG.E.U8 desc[UR54][R64.64+0x59], R9 ;  /* 0x000059094000e986 */ /* 0x0003e2000c101136 */
[----:B------:R-:W-:Y:S02]  /*44050*/  ISETP.LT.OR P6, PT, R30, 0x41, !P4 ;  /* 0x000000411e00780c */ /* 0x000fe400067c1670 */
[----:B0-----:R-:W-:-:S05]  /*44060*/  @!P0 IADD3 R20, P5, R96, R12, RZ ;  /* 0x0000000c60148210 */ /* 0x001fca0007fbe0ff */
[----:B------:R-:W-:-:S06]  /*44070*/  @!P0 IMAD.X R21, R97, 0x1, R13, P5 ;  /* 0x0000000161158824 */ /* 0x000fcc00028e060d */
[----:B------:R-:W0:Y:S01]  /*44080*/  @!P6 LDC.64 R12, c[0x0][0x5c0] ;  /* 0x00017000ff0ceb82 */ /* 0x000e220000000a00 */
[----:B------:R-:W-:Y:S02]  /*44090*/  @!P6 IMAD.MOV.U32 R14, RZ, RZ, R24 ;  /* 0x000000ffff0ee224 */ /* 0x000fe400078e0018 */
[----:B------:R-:W-:Y:S02]  /*440a0*/  @!P6 IMAD.MOV.U32 R15, RZ, RZ, R31 ;  /* 0x000000ffff0fe224 */ /* 0x000fe400078e001f */
[----:B------:R-:W-:-:S04]  /*440b0*/  @!P6 IMAD.WIDE.U32 R14, R10, 0x180, R14 ;  /* 0x000001800a0ee825 */ /* 0x000fc800078e000e */
[----:B-1----:R-:W-:Y:S01]  /*440c0*/  @!P6 IMAD R9, R11, 0x180, RZ ;  /* 0x000001800b09e824 */ /* 0x002fe200078e02ff */
[----:B0-----:R-:W-:-:S04]  /*440d0*/  @!P6 IADD3 R16, P5, R14, R12, RZ ;  /* 0x0000000c0e10e210 */ /* 0x001fc80007fbe0ff */
[----:B------:R-:W-:Y:S02]  /*440e0*/  @!P6 IADD3.X R17, R13, R15, R9, P5, !PT ;  /* 0x0000000f0d11e210 */ /* 0x000fe40002ffe409 */
[----:B------:R-:W-:Y:S01]  /*440f0*/  ISETP.LT.OR P5, PT, R30, 0x42, !P4 ;  /* 0x000000421e00780c */ /* 0x000fe200067a1670 */
[----:B------:R-:W-:-:S12]  /*44100*/  FMUL R9, R103, UR51 ;  /* 0x0000003367097c20 */ /* 0x000fd80008400000 */
        /* <DEDUP_REMOVED lines=11> */
[----:B------:R4:W-:Y:S02]  /*441c0*/  @!P0 STG.E.U8 desc[UR54][R20.64+0x59], R9 ;  /* 0x0000590914008986 */ /* 0x0009e4000c101136 */
[----:B----4-:R-:W-:-:S05]  /*441d0*/  FMUL R9, R101, UR51 ;  /* 0x0000003365097c20 */ /* 0x010fca0008400000 */
[----:B------:R-:W-:-:S05]  /*441e0*/  F2FP.SATFINITE.E4M3.F32.PACK_AB_MERGE_C R9, RZ, R9, RZ ;  /* 0x00000009ff09723e */ /* 0x000fca00048070ff */
[----:B------:R5:W-:Y:S01]  /*441f0*/  @!P6 STG.E.U8 desc[UR54][R16.64+0x40], R9 ;  /* 0x000040091000e986 */ /* 0x000be2000c101136 */
[----:B------:R-:W-:Y:S01]  /*44200*/  LOP3.LUT P6, RZ, R0, 0x40000, RZ, 0xc0, !PT ;  /* 0x0004000000ff7812 */ /* 0x000fe200078cc0ff */
[----:B-----5:R-:W-:-:S05]  /*44210*/  FMUL R9, R100, UR51 ;  /* 0x0000003364097c20 */ /* 0x020fca0008400000 */
[----:B------:R-:W-:-:S05]  /*44220*/  F2FP.SATFINITE.E4M3.F32.PACK_AB_MERGE_C R9, RZ, R9, RZ ;  /* 0x00000009ff09723e */ /* 0x000fca00048070ff */
[----:B------:R2:W-:Y:S01]  /*44230*/  @!P5 STG.E.U8 desc[UR54][R12.64+0x41], R9 ;  /* 0x000041090c00d986 */ /* 0x0005e2000c101136 */
[----:B------:R-:W-:Y:S01]  /*44240*/  ISETP.LT.OR P5, PT, R30, 0x41, !P6 ;  /* 0x000000411e00780c */ /* 0x000fe200077a1670 */
[----:B------:R-:W-:Y:S01]  /*44250*/  BSSY B1, `(.L_x_69) ;  /* 0x0000014000017945 */ /* 0x000fe20003800000 */
[C---:B------:R-:W-:Y:S02]  /*44260*/  LOP3.LUT P2, RZ, R5.reuse, 0x1000000, RZ, 0xc0, !PT ;  /* 0x0100000005ff7812 */ /* 0x040fe4000784c0ff */
[C---:B------:R-:W-:Y:S02]  /*44270*/  LOP3.LUT P1, RZ, R5.reuse, 0x400000, RZ, 0xc0, !PT ;  /* 0x0040000005ff7812 */ /* 0x040fe4000782c0ff */
[----:B------:R-:W-:Y:S01]  /*44280*/  LOP3.LUT P0, RZ, R5, 0x200000, RZ, 0xc0, !PT ;  /* 0x0020000005ff7812 */ /* 0x000fe2000780c0ff */
[----:B--2---:R-:W-:-:S05]  /*44290*/  FMUL R12, R99, UR51 ;  /* 0x00000033630c7c20 */ /* 0x004fca0008400000 */
[----:B------:R-:W-:Y:S01]  /*442a0*/  F2FP.SATFINITE.E4M3.F32.PACK_AB_MERGE_C R15, RZ, R12, RZ ;  /* 0x0000000cff0f723e */ /* 0x000fe200048070ff */
[----:B---3--:R-:W-:-:S05]  /*442b0*/  FMUL R9, R98, UR51 ;  /* 0x0000003362097c20 */ /* 0x008fca0008400000 */
        /* <DEDUP_REMOVED lines=13> */
.L_x_70:
[----:B------:R-:W-:Y:S05]  /*44390*/  BSYNC B1 ;  /* 0x0000000000017941 */ /* 0x000fea0003800000 */
.L_x_69:
        /* <DEDUP_REMOVED lines=15> */
.L_x_72:
[----:B------:R-:W-:Y:S05]  /*44490*/  BSYNC B1 ;  /* 0x0000000000017941 */ /* 0x000fea0003800000 */
.L_x_71:
        /* <DEDUP_REMOVED lines=48> */
.L_x_74:
[----:B------:R-:W-:Y:S05]  /*447a0*/  BSYNC B1 ;  /* 0x0000000000017941 */ /* 0x000fea0003800000 */
.L_x_73:
        /* <DEDUP_REMOVED lines=15> */
.L_x_76:
[----:B------:R-:W-:Y:S05]  /*448a0*/  BSYNC B1 ;  /* 0x0000000000017941 */ /* 0x000fea0003800000 */
.L_x_75:
        /* <DEDUP_REMOVED lines=48> */
.L_x_78:
[----:B------:R-:W-:Y:S05]  /*44bb0*/  BSYNC B1 ;  /* 0x0000000000017941 */ /* 0x000fea0003800000 */
.L_x_77:
        /* <DEDUP_REMOVED lines=15> */
.L_x_80:
[----:B------:R-:W-:Y:S05]  /*44cb0*/  BSYNC B1 ;  /* 0x0000000000017941 */ /* 0x000fea0003800000 */
.L_x_79:
        /* <DEDUP_REMOVED lines=48> */
.L_x_82:
[----:B------:R-:W-:Y:S05]  /*44fc0*/  BSYNC B1 ;  /* 0x0000000000017941 */ /* 0x000fea0003800000 */
.L_x_81:
        /* <DEDUP_REMOVED lines=15> */
.L_x_84:
[----:B------:R-:W-:Y:S05]  /*450c0*/  BSYNC B1 ;  /* 0x0000000000017941 */ /* 0x000fea0003800000 */
.L_x_83:
        /* <DEDUP_REMOVED lines=548> */
[----:B------:R-:W-:Y:S02]  /*47310*/  LOP3.LUT P4, RZ, R8, 0x2000000, RZ, 0xc0, !PT ;  /* 0x0200000008ff7812 */ /* 0x000fe4000788c0ff */
        /* <DEDUP_REMOVED lines=14> */
[----:B0-----:R-:W0:Y:S01]  /*47400*/  @!P5 LDC.64 R12, c[0x0][0x5c0] ;  /* 0x00017000ff0cdb82 */ /* 0x001e220000000a00 */
[----:B-----5:R-:W-:Y:S02]  /*47410*/  FMUL R9, R100, UR51 ;  /* 0x0000003364097c20 */ /* 0x020fe40008400000 */
[----:B------:R-:W5:Y:S01]  /*47420*/  LDL.LU R100, [R1+0x73c] ;  /* 0x00073c0001647983 */ /* 0x000f620000300800 */
[----:B0-----:R-:W-:Y:S02]  /*47430*/  @!P5 IADD3 R12, P6, R92, R12, RZ ;  /* 0x0000000c5c0cd210 */ /* 0x001fe40007fde0ff */
[----:B------:R-:W-:-:S03]  /*47440*/  F2FP.SATFINITE.E4M3.F32.PACK_AB_MERGE_C R9, RZ, R9, RZ ;  /* 0x00000009ff09723e */ /* 0x000fc600048070ff */
[----:B------:R-:W-:-:S05]  /*47450*/  @!P5 IMAD.X R13, R93, 0x1, R13, P6 ;  /* 0x000000015d0dd824 */ /* 0x000fca00030e060d */
[----:B------:R2:W-:Y:S02]  /*47460*/  @!P5 STG.E.U8 desc[UR54][R12.64+0x71], R9 ;  /* 0x000071090c00d986 */ /* 0x0005e4000c101136 */
[----:B--2---:R-:W-:Y:S02]  /*47470*/  FMUL R9, R99, UR51 ;  /* 0x0000003363097c20 */ /* 0x004fe40008400000 */
[----:B------:R-:W2:Y:S01]  /*47480*/  LDL.LU R99, [R1+0x740] ;  /* 0x0007400001637983 */ /* 0x000ea20000300800 */
[----:B------:R-:W-:Y:S01]  /*47490*/  LOP3.LUT P1, RZ, R8, 0x8000000, RZ, 0xc0, !PT ;  /* 0x0800000008ff7812 */ /* 0x000fe2000782c0ff */
[----:B---3--:R-:W-:-:S12]  /*474a0*/  FMUL R14, R98, UR51 ;  /* 0x00000033620e7c20 */ /* 0x008fd80008400000 */
[----:B------:R-:W0:Y:S01]  /*474b0*/  @!P1 LDC.64 R12, c[0x0][0x5c0] ;  /* 0x00017000ff0c9b82 */ /* 0x000e220000000a00 */
[----:B------:R-:W3:Y:S01]  /*474c0*/  LDL.LU R98, [R1+0x744] ;  /* 0x0007440001627983 */ /* 0x000ee20000300800 */
[----:B------:R-:W-:Y:S02]  /*474d0*/  LOP3.LUT P5, RZ, R0, 0x100000, RZ, 0xc0, !PT ;  /* 0x0010000000ff7812 */ /* 0x000fe400078ac0ff */
[----:B------:R-:W-:Y:S02]  /*474e0*/  LOP3.LUT P0, RZ, R8, 0x20000000, RZ, 0xc0, !PT ;  /* 0x2000000008ff7812 */ /* 0x000fe4000780c0ff */
[----:B------:R-:W-:-:S09]  /*474f0*/  F2FP.SATFINITE.E4M3.F32.PACK_AB_MERGE_C R9, RZ, R9, RZ ;  /* 0x00000009ff09723e */ /* 0x000fd200048070ff */
[----:B------:R1:W-:Y:S01]  /*47500*/  @!P5 STG.E.U8 desc[UR54][R62.64+0x78], R9 ;  /* 0x000078093e00d986 */ /* 0x0003e2000c101136 */
[----:B0-----:R-:W-:-:S05]  /*47510*/  @!P1 IADD3 R18, P5, R94, R12, RZ ;  /* 0x0000000c5e129210 */ /* 0x001fca0007fbe0ff */
[----:B------:R-:W-:Y:S02]  /*47520*/  @!P1 IMAD.X R19, R95, 0x1, R13, P5 ;  /* 0x000000015f139824 */ /* 0x000fe400028e060d */
[----:B------:R-:W0:Y:S01]  /*47530*/  @!P0 LDC.64 R12, c[0x0][0x5c0] ;  /* 0x00017000ff0c8b82 */ /* 0x000e220000000a00 */
[----:B------:R-:W-:Y:S02]  /*47540*/  LOP3.LUT P6, RZ, R0, 0x80000, RZ, 0xc0, !PT ;  /* 0x0008000000ff7812 */ /* 0x000fe400078cc0ff */
[----:B------:R-:W-:Y:S02]  /*47550*/  F2FP.SATFINITE.E4M3.F32.PACK_AB_MERGE_C R23, RZ, R14, RZ ;  /* 0x0000000eff17723e */ /* 0x000fe400048070ff */
[----:B------:R-:W-:-:S09]  /*47560*/  LOP3.LUT P4, RZ, R8, 0x800000, RZ, 0xc0, !PT ;  /* 0x0080000008ff7812 */ /* 0x000fd2000788c0ff */
[----:B------:R-:W-:Y:S01]  /*47570*/  @!P6 STG.E.U8 desc[UR54][R64.64+0x79], R23 ;  /* 0x000079174000e986 */ /* 0x000fe2000c101136 */
        /* <DEDUP_REMOVED lines=10> */
[----:B------:R-:W-:-:S13]  /*47620*/  ISETP.LT.OR P5, PT, R30, 0x62, !P4 ;  /* 0x000000621e00780c */ /* 0x000fda00067a1670 */
[----:B------:R-:W0:Y:S01]  /*47630*/  @!P5 LDC.64 R14, c[0x0][0x5c0] ;  /* 0x00017000ff0edb82 */ /* 0x000e220000000a00 */
[----:B------:R-:W-:Y:S01]  /*47640*/  FMUL R9, R103, UR51 ;  /* 0x0000003367097c20 */ /* 0x000fe20008400000 */
[----:B------:R-:W-:Y:S02]  /*47650*/  @!P5 IMAD.MOV.U32 R12, RZ, RZ, R24 ;  /* 0x000000ffff0cd224 */ /* 0x000fe400078e0018 */
[----:B------:R-:W-:Y:S02]  /*47660*/  @!P5 IMAD.MOV.U32 R13, RZ, RZ, R31 ;  /* 0x000000ffff0dd224 */ /* 0x000fe400078e001f */
[----:B------:R-:W-:Y:S01]  /*47670*/  F2FP.SATFINITE.E4M3.F32.PACK_AB_MERGE_C R27, RZ, R9, RZ ;  /* 0x00000009ff1b723e */ /* 0x000fe200048070ff */
[----:B------:R-:W-:-:S04]  /*47680*/  @!P5 IMAD.WIDE.U32 R12, R10, 0x180, R12 ;  /* 0x000001800a0cd825 */ /* 0x000fc800078e000c */
[----:B------:R1:W-:Y:S01]  /*47690*/  @!P1 STG.E.U8 desc[UR54][R18.64+0x78], R27 ;  /* 0x0000781b12009986 */ /* 0x0003e2000c101136 */
[----:B------:R-:W-:Y:S01]  /*476a0*/  @!P5 IMAD R9, R11, 0x180, RZ ;  /* 0x000001800b09d824 */ /* 0x000fe200078e02ff */
[----:B0-----:R-:W-:-:S04]  /*476b0*/  @!P5 IADD3 R12, P1, R12, R14, RZ ;  /* 0x0000000e0c0cd210 */ /* 0x001fc80007f3e0ff */
[----:B------:R-:W-:Y:S01]  /*476c0*/  @!P5 IADD3.X R13, R15, R13, R9, P1, !PT ;  /* 0x0000000d0f0dd210 */ /* 0x000fe20000ffe409 */
[----:B------:R-:W-:-:S05]  /*476d0*/  FMUL R9, R102, UR51 ;  /* 0x0000003366097c20 */ /* 0x000fca0008400000 */
[----:B------:R-:W-:Y:S01]  /*476e0*/  F2FP.SATFINITE.E4M3.F32.PACK_AB_MERGE_C R15, RZ, R9, RZ ;  /* 0x00000009ff0f723e */ /* 0x000fe200048070ff */
[----:B----4-:R-:W-:-:S05]  /*476f0*/  FMUL R9, R101, UR51 ;  /* 0x0000003365097c20 */ /* 0x010fca0008400000 */
[----:B-1----:R-:W-:Y:S01]  /*47700*/  F2FP.SATFINITE.E4M3.F32.PACK_AB_MERGE_C R19, RZ, R9, RZ ;  /* 0x00000009ff13723e */ /* 0x002fe200048070ff */
[----:B-----5:R-:W-:Y:S01]  /*47710*/  FMUL R9, R100, UR51 ;  /* 0x0000003364097c20 */ /* 0x020fe20008400000 */
[----:B------:R0:W-:Y:S04]  /*47720*/  @!P0 STG.E.U8 desc[UR54][R20.64+0x79], R15 ;  /* 0x0000790f14008986 */ /* 0x0001e8000c101136 */
[----:B------:R-:W-:Y:S01]  /*47730*/  F2FP.SATFINITE.E4M3.F32.PACK_AB_MERGE_C R23, RZ, R9, RZ ;  /* 0x00000009ff17723e */ /* 0x000fe200048070ff */
[----:B------:R0:W-:Y:S01]  /*47740*/  @!P6 STG.E.U8 desc[UR54][R16.64+0x60], R19 ;  /* 0x000060131000e986 */ /* 0x0001e2000c101136 */
[----:B------:R-:W-:-:S03]  /*47750*/  LOP3.LUT P6, RZ, R0, 0x40000, RZ, 0xc0, !PT ;  /* 0x0004000000ff7812 */ /* 0x000fc600078cc0ff */
[----:B------:R0:W-:Y:S01]  /*47760*/  @!P5 STG.E.U8 desc[UR54][R12.64+0x61], R23 ;  /* 0x000061170c00d986 */ /* 0x0001e2000c101136 */
[----:B------:R-:W-:Y:S01]  /*47770*/  ISETP.LT.OR P5, PT, R30, 0x61, !P6 ;  /* 0x000000611e00780c */ /* 0x000fe200077a1670 */
[----:B------:R-:W-:Y:S01]  /*47780*/  BSSY B1, `(.L_x_85) ;  /* 0x0000014000017945 */ /* 0x000fe20003800000 */
[----:B--2---:R-:W-:Y:S01]  /*47790*/  FMUL R9, R99, UR51 ;  /* 0x0000003363097c20 */ /* 0x004fe20008400000 */
[C---:B------:R-:W-:Y:S02]  /*477a0*/  LOP3.LUT P2, RZ, R8.reuse, 0x1000000, RZ, 0xc0, !PT ;  /* 0x0100000008ff7812 */ /* 0x040fe4000784c0ff */
[C---:B------:R-:W-:Y:S02]  /*477b0*/  LOP3.LUT P1, RZ, R8.reuse, 0x400000, RZ, 0xc0, !PT ;  /* 0x0040000008ff7812 */ /* 0x040fe4000782c0ff */
[----:B------:R-:W-:Y:S02]  /*477c0*/  F2FP.SATFINITE.E4M3.F32.PACK_AB_MERGE_C R27, RZ, R9, RZ ;  /* 0x00000009ff1b723e */ /* 0x000fe400048070ff */
[----:B------:R-:W-:Y:S01]  /*477d0*/  LOP3.LUT P0, RZ, R8, 0x200000, RZ, 0xc0, !PT ;  /* 0x0020000008ff7812 */ /* 0x000fe2000780c0ff */
[----:B---3--:R-:W-:-:S05]  /*477e0*/  FMUL R14, R98, UR51 ;  /* 0x00000033620e7c20 */ /* 0x008fca0008400000 */
[----:B------:R-:W-:Y:S01]  /*477f0*/  F2FP.SATFINITE.E4M3.F32.PACK_AB_MERGE_C R9, RZ, R14, RZ ;  /* 0x0000000eff09723e */ /* 0x000fe200048070ff */
[----:B0-----:R-:W-:Y:S06]  /*47800*/  @P5 BRA `(.L_x_86) ;  /* 0x00000000002c5947 */ /* 0x001fec0003800000 */
[----:B------:R-:W-:Y:S01]  /*47810*/  IMAD.MOV.U32 R12, RZ, RZ, R24 ;  /* 0x000000ffff0c7224 */ /* 0x000fe200078e0018 */
[----:B------:R-:W-:Y:S01]  /*47820*/  ULDC.64 UR12, c[0x0][0x5c0] ;  /* 0x00017000000c7ab9 */ /* 0x000fe20000000a00 */
[----:B------:R-:W-:Y:S02]  /*47830*/  IMAD.MOV.U32 R13, RZ, RZ, R31 ;  /* 0x000000ffff0d7224 */ /* 0x000fe400078e001f */
[----:B------:R-:W-:Y:S02]  /*47840*/  IMAD R15, R11, 0x180, RZ ;  /* 0x000001800b0f7824 */ /* 0x000fe400078e02ff */
[----:B------:R-:W-:-:S04]  /*47850*/  IMAD.WIDE.U32 R12, R10, 0x180, R12 ;  /* 0x000001800a0c7825 */ /* 0x000fc800078e000c */
[----:B------:R-:W-:Y:S02]  /*47860*/  IMAD.U32 R17, RZ, RZ, UR12 ;  /* 0x0000000cff117e24 */ /* 0x000fe4000f8e00ff */
[----:B------:R-:W-:Y:S02]  /*47870*/  IMAD.IADD R15, R13, 0x1, R15 ;  /* 0x000000010d0f7824 */ /* 0x000fe400078e020f */
[----:B------:R-:W-:Y:S01]  /*47880*/  IMAD.U32 R14, RZ, RZ, UR13 ;  /* 0x0000000dff0e7e24 */ /* 0x000fe2000f8e00ff */
[----:B------:R-:W-:-:S04]  /*47890*/  IADD3 R12, P5, P6, R12, UR8, R17 ;  /* 0x000000080c0c7c10 */ /* 0x000fc8000febe011 */
[----:B------:R-:W-:-:S05]  /*478a0*/  IADD3.X R13, R15, UR7, R14, P5, P6 ;  /* 0x000000070f0d7c10 */ /* 0x000fca000afec40e */
[----:B------:R0:W-:Y:S04]  /*478b0*/  STG.E.U8 desc[UR54][R12.64+0x60], R27 ;  /* 0x0000601b0c007986 */ /* 0x0001e8000c101136 */
.L_x_86:
[----:B------:R-:W-:Y:S05]  /*478c0*/  BSYNC B1 ;  /* 0x0000000000017941 */ /* 0x000fea0003800000 */
.L_x_85:
[----:B------:R-:W-:Y:S01]  /*478d0*/  LOP3.LUT P5, RZ, R0, 0x40000, RZ, 0xc0, !PT ;  /* 0x0004000000ff7812 */ /* 0x000fe200078ac0ff */
[----:B------:R-:W-:Y:S03]  /*478e0*/  BSSY B1, `(.L_x_87) ;  /* 0x000000e000017945 */ /* 0x000fe60003800000 */
[----:B------:R-:W-:-:S13]  /*478f0*/  ISETP.LT.OR P5, PT, R30, 0x62, !P5 ;  /* 0x000000621e00780c */ /* 0x000fda0006fa1670 */
[----:B------:R-:W-:Y:S05]  /*47900*/  @P5 BRA `(.L_x_88) ;  /* 0x00000000002c5947 */ /* 0x000fea0003800000 */
[----:B0-----:R-:W-:Y:S01]  /*47910*/  IMAD.MOV.U32 R12, RZ, RZ, R24 ;  /* 0x000000ffff0c7224 */ /* 0x001fe200078e0018 */
        /* <DEDUP_REMOVED lines=10> */
.L_x_88:
[----:B------:R-:W-:Y:S05]  /*479c0*/  BSYNC B1 ;  /* 0x0000000000017941 */ /* 0x000fea0003800000 */
.L_x_87:
[----:B------:R-:W2:Y:S04]  /*479d0*/  LDL.LU R22, [R1+0x748] ;  /* 0x0007480001167983 */ /* 0x000ea80000300800 */
[----:B------:R-:W3:Y:S04]  /*479e0*/  LDL.LU R19, [R1+0x74c] ;  /* 0x00074c0001137983 */ /* 0x000ee80000300800 */
[----:B------:R-:W4:Y:S04]  /*479f0*/  LDL.LU R21, [R1+0x750] ;  /* 0x0007500001157983 */ /* 0x000f280000300800 */
[----:B------:R-:W5:Y:S01]  /*47a00*/  LDL.LU R20, [R1+0x754] ;  /* 0x0007540001147983 */ /* 0x000f620000300800 */
[----:B------:R-:W-:Y:S01]  /*47a10*/  ISETP.LT.OR P6, PT, R30, 0x69, !P4 ;  /* 0x000000691e00780c */ /* 0x000fe200067c1670 */
[----:B------:R-:W-:Y:S01]  /*47a20*/  BSSY B1, `(.L_x_89) ;  /* 0x000002a000017945 */ /* 0x000fe20003800000 */
[----:B-1----:R-:W-:-:S11]  /*47a30*/  P2R R9, PR, RZ, 0x1 ;  /* 0x00000001ff097803 */ /* 0x002fd60000000000 */
[----:B0-----:R-:W0:Y:S01]  /*47a40*/  @!P6 LDC.64 R12, c[0x0][0x5c0] ;  /* 0x00017000ff0ceb82 */ /* 0x001e220000000a00 */
        /* <DEDUP_REMOVED lines=14> */
[----:B------:R-:W-:Y:S01]  /*47b30*/  ISETP.NE.AND P0, PT, R9, RZ, PT ;  /* 0x000000ff0900720c */ /* 0x000fe20003f05270 */
[----:B--2---:R-:W-:-:S05]  /*47b40*/  FMUL R9, R22, UR51 ;  /* 0x0000003316097c20 */ /* 0x004fca0008400000 */
[----:B------:R-:W-:Y:S01]  /*47b50*/  F2FP.SATFINITE.E4M3.F32.PACK_AB_MERGE_C R15, RZ, R9, RZ ;  /* 0x00000009ff0f723e */ /* 0x000fe200048070ff */
[----:B---3--:R-:W-:-:S04]  /*47b60*/  FMUL R9, R19, UR51 ;  /* 0x0000003313097c20 */ /* 0x008fc80008400000 */
[----:B------:R0:W-:Y:S01]  /*47b70*/  @!P6 STG.E.U8 desc[UR54][R16.64+0x68], R15 ;  /* 0x0000680f1000e986 */ /* 0x0001e2000c101136 */
[----:B------:R-:W-:Y:S01]  /*47b80*/  F2FP.SATFINITE.E4M3.F32.PACK_AB_MERGE_C R19, RZ, R9, RZ ;  /* 0x00000009ff13723e */ /* 0x000fe200048070ff */
[----:B----4-:R-:W-:Y:S01]  /*47b90*/  FMUL R9, R21, UR51 ;  /* 0x0000003315097c20 */ /* 0x010fe20008400000 */
[----:B------:R-:W-:Y:S01]  /*47ba0*/  LOP3.LUT P6, RZ, R0, 0x40000, RZ, 0xc0, !PT ;  /* 0x0004000000ff7812 */ /* 0x000fe200078cc0ff */
[----:B-----5:R-:W-:Y:S02]  /*47bb0*/  FMUL R14, R20, UR51 ;  /* 0x00000033140e7c20 */ /* 0x020fe40008400000 */
[----:B------:R0:W-:Y:S01]  /*47bc0*/  @!P5 STG.E.U8 desc[UR54][R12.64+0x69], R19 ;  /* 0x000069130c00d986 */ /* 0x0001e2000c101136 */
[----:B------:R-:W-:Y:S02]  /*47bd0*/  ISETP.LT.OR P5, PT, R30, 0x69, !P6 ;  /* 0x000000691e00780c */ /* 0x000fe400077a1670 */
[----:B------:R-:W-:Y:S02]  /*47be0*/  F2FP.SATFINITE.E4M3.F32.PACK_AB_MERGE_C R21, RZ, R9, RZ ;  /* 0x00000009ff15723e */ /* 0x000fe400048070ff */
[----:B------:R-:W-:-:S09]  /*47bf0*/  F2FP.SATFINITE.E4M3.F32.PACK_AB_MERGE_C R9, RZ, R14, RZ ;  /* 0x0000000eff09723e */ /* 0x000fd200048070ff */
[----:B0-----:R-:W-:Y:S05]  /*47c00*/  @P5 BRA `(.L_x_90) ;  /* 0x00000000002c5947 */ /* 0x001fea0003800000 */
[----:B------:R-:W-:Y:S01]  /*47c10*/  IMAD.MOV.U32 R12, RZ, RZ, R24 ;  /* 0x000000ffff0c7224 */ /* 0x000fe200078e0018 */
[----:B------:R-:W-:Y:S01]  /*47c20*/  ULDC.64 UR12, c[0x0][0x5c0] ;  /* 0x00017000000c7ab9 */ /* 0x000fe20000000a00 */
[----:B------:R-:W-:Y:S02]  /*47c30*/  IMAD.MOV.U32 R13, RZ, RZ, R31 ;  /* 0x000000ffff0d7224 */ /* 0x000fe400078e001f */
[----:B------:R-:W-:Y:S02]  /*47c40*/  IMAD R15, R11, 0x180, RZ ;  /* 0x000001800b0f7824 */ /* 0x000fe400078e02ff */
[----:B------:R-:W-:-:S04]  /*47c50*/  IMAD.WIDE.U32 R12, R10, 0x180, R12 ;  /* 0x000001800a0c7825 */ /* 0x000fc800078e000c */
[----:B------:R-:W-:Y:S02]  /*47c60*/  IMAD.U32 R17, RZ, RZ, UR12 ;  /* 0x0000000cff117e24 */ /* 0x000fe4000f8e00ff */
[----:B------:R-:W-:Y:S02]  /*47c70*/  IMAD.U32 R14, RZ, RZ, UR13 ;  /* 0x0000000dff0e7e24 */ /* 0x000fe4000f8e00ff */
[----:B------:R-:W-:Y:S01]  /*47c80*/  IMAD.IADD R15, R13, 0x1, R15 ;  /* 0x000000010d0f7824 */ /* 0x000fe200078e020f */
[----:B------:R-:W-:-:S04]  /*47c90*/  IADD3 R12, P5, P6, R12, UR8, R17 ;  /* 0x000000080c0c7c10 */ /* 0x000fc8000febe011 */
[----:B------:R-:W-:-:S05]  /*47ca0*/  IADD3.X R13, R15, UR7, R14, P5, P6 ;  /* 0x000000070f0d7c10 */ /* 0x000fca000afec40e */
[----:B------:R0:W-:Y:S04]  /*47cb0*/  STG.E.U8 desc[UR54][R12.64+0x68], R21 ;  /* 0x000068150c007986 */ /* 0x0001e8000c101136 */
.L_x_90:
[----:B------:R-:W-:Y:S05]  /*47cc0*/  BSYNC B1 ;  /* 0x0000000000017941 */ /* 0x000fea0003800000 */
.L_x_89:
        /* <DEDUP_REMOVED lines=15> */
.L_x_92:
[----:B------:R-:W-:Y:S05]  /*47dc0*/  BSYNC B1 ;  /* 0x0000000000017941 */ /* 0x000fea0003800000 */
.L_x_91:
[----:B------:R-:W2:Y:S04]  /*47dd0*/  LDL.LU R22, [R1+0x758] ;  /* 0x0007580001167983 */ /* 0x000ea80000300800 */
[----:B------:R-:W3:Y:S04]  /*47de0*/  LDL.LU R19, [R1+0x75c] ;  /* 0x00075c0001137983 */ /* 0x000ee80000300800 */
[----:B0-----:R-:W4:Y:S04]  /*47df0*/  LDL.LU R21, [R1+0x760] ;  /* 0x0007600001157983 */ /* 0x001f280000300800 */
[----:B------:R-:W5:Y:S01]  /*47e00*/  LDL.LU R20, [R1+0x764] ;  /* 0x0007640001147983 */ /* 0x000f620000300800 */
[----:B------:R-:W-:Y:S01]  /*47e10*/  ISETP.LT.OR P6, PT, R30, 0x71, !P4 ;  /* 0x000000711e00780c */ /* 0x000fe200067c1670 */
[----:B------:R-:W-:Y:S01]  /*47e20*/  BSSY B1, `(.L_x_93) ;  /* 0x000002a000017945 */ /* 0x000fe20003800000 */
[----:B------:R-:W-:-:S11]  /*47e30*/  P2R R18, PR, RZ, 0x1 ;  /* 0x00000001ff127803 */ /* 0x000fd60000000000 */
[----:B-1----:R-:W0:Y:S01]  /*47e40*/  @!P6 LDC.64 R12, c[0x0][0x5c0] ;  /* 0x00017000ff0ceb82 */ /* 0x002e220000000a00 */
        /* <DEDUP_REMOVED lines=39> */
.L_x_94:
[----:B------:R-:W-:Y:S05]  /*480c0*/  BSYNC B1 ;  /* 0x0000000000017941 */ /* 0x000fea0003800000 */
.L_x_93:
        /* <DEDUP_REMOVED lines=15> */
.L_x_96:
[----:B------:R-:W-:Y:S05]  /*481c0*/  BSYNC B1 ;  /* 0x0000000000017941 */ /* 0x000fea0003800000 */
.L_x_95:
[----:B------:R-:W2:Y:S04]  /*481d0*/  LDL.LU R22, [R1+0x768] ;  /* 0x0007680001167983 */ /* 0x000ea80000300800 */
[----:B------:R-:W3:Y:S04]  /*481e0*/  LDL.LU R19, [R1+0x76c] ;  /* 0x00076c0001137983 */ /* 0x000ee80000300800 */
[----:B-1----:R-:W4:Y:S04]  /*481f0*/  LDL.LU R21, [R1+0x770] ;  /* 0x0007700001157983 */ /* 0x002f280000300800 */
[----:B------:R-:W5:Y:S01]  /*48200*/  LDL.LU R20, [R1+0x774] ;  /* 0x0007740001147983 */ /* 0x000f620000300800 */
[----:B------:R-:W-:Y:S01]  /*48210*/  ISETP.LT.OR P6, PT, R30, 0x79, !P4 ;  /* 0x000000791e00780c */ /* 0x000fe200067c1670 */
[----:B------:R-:W-:Y:S01]  /*48220*/  BSSY B1, `(.L_x_97) ;  /* 0x000002a000017945 */ /* 0x000fe20003800000 */
[----:B------:R-:W-:-:S11]  /*48230*/  P2R R18, PR, RZ, 0x1 ;  /* 0x00000001ff127803 */ /* 0x000fd60000000000 */
        /* <DEDUP_REMOVED lines=40> */
.L_x_98:
[----:B------:R-:W-:Y:S05]  /*484c0*/  BSYNC B1 ;  /* 0x0000000000017941 */ /* 0x000fea0003800000 */
.L_x_97:
        /* <DEDUP_REMOVED lines=15> */
.L_x_100:
[----:B------:R-:W-:Y:S05]  /*485c0*/  BSYNC B1 ;  /* 0x0000000000017941 */ /* 0x000fea0003800000 */
.L_x_99:
[----:B------:R-:W-:Y:S01]  /*485d0*/  LOP3.LUT R3, R3, 0xff7fffff, RZ, 0xc0, !PT ;  /* 0xff7fffff03037812 */ /* 0x000fe200078ec0ff */
[----:B------:R-:W2:Y:S03]  /*485e0*/  LDL.LU R98, [R1+0x778] ;  /* 0x0007780001627983 */ /* 0x000ea60000300800 */
[----:B------:R-:W-:Y:S02]  /*485f0*/  @P4 LOP3.LUT R3, R3, 0x800000, RZ, 0xfc, !PT ;  /* 0x0080000003034812 */ /* 0x000fe400078efcff */
[----:B0-----:R-:W-:Y:S02]  /*48600*/  P2R R9, PR, RZ, 0x8 ;  /* 0x00000008ff097803 */ /* 0x001fe40000000000 */
[----:B------:R-:W-:Y:S01]  /*48610*/  LOP3.LUT R2, R2, 0xfffffbff, RZ, 0xc0, !PT ;  /* 0xfffffbff02027812 */ /* 0x000fe200078ec0ff */
[----:B------:R-:W-:Y:S01]  /*48620*/  IMAD.U32 R66, RZ, RZ, UR8 ;  /* 0x00000008ff427e24 */ /* 0x000fe2000f8e00ff */
[----:B------:R-:W-:Y:S01]  /*48630*/  LOP3.LUT P4, RZ, R0, 0x8000, RZ, 0xc0, !PT ;  /* 0x0000800000ff7812 */ /* 0x000fe2000788c0ff */
[----:B------:R-:W-:Y:S01]  /*48640*/  IMAD.U32 R67, RZ, RZ, UR7 ;  /* 0x00000007ff437e24 */ /* 0x000fe2000f8e00ff */
[----:B------:R-:W3:Y:S02]  /*48650*/  LDL.LU R99, [R1+0x77c] ;  /* 0x00077c0001637983 */ /* 0x000ee40000300800 */
[----:B------:R-:W-:-:S02]  /*48660*/  ISETP.LT.OR P3, PT, R30, 0x81, !P4 ;  /* 0x000000811e00780c */ /* 0x000fc40006761670 */
[----:B------:R-:W-:Y:S01]  /*48670*/  LOP3.LUT R0, R0, 0x7fffffff, RZ, 0xc0, !PT ;  /* 0x7fffffff00007812 */ /* 0x000fe200078ec0ff */
[----:B------:R-:W-:Y:S01]  /*48680*/  IMAD.U32 R68, RZ, RZ, UR8 ;  /* 0x00000008ff447e24 */ /* 0x000fe2000f8e00ff */
[----:B------:R-:W-:Y:S01]  /*48690*/  LOP3.LUT R3, R3, 0xffdfffff, RZ, 0xc0, !PT ;  /* 0xffdfffff03037812 */ /* 0x000fe200078ec0ff */
[----:B------:R-:W-:Y:S01]  /*486a0*/  IMAD.U32 R69, RZ, RZ, UR7 ;  /* 0x00000007ff457e24 */ /* 0x000fe2000f8e00ff */
[----:B------:R-:W4:Y:S07]  /*486b0*/  LDL.LU R102, [R1+0x780] ;  /* 0x0007800001667983 */ /* 0x000f2e0000300800 */
[----:B-1----:R-:W0:Y:S01]  /*486c0*/  @!P3 LDC.64 R12, c[0x0][0x5c0] ;  /* 0x00017000ff0cbb82 */ /* 0x002e220000000a00 */
        /* <DEDUP_REMOVED lines=16> */
[----:B------:R-:W-:-:S02]  /*487d0*/  IMAD.U32 R77, RZ, RZ, UR7 ;  /* 0x00000007ff4d7e24 */ /* 0x000fc4000f8e00ff */
[----:B------:R-:W-:Y:S01]  /*487e0*/  IMAD.U32 R78, RZ, RZ, UR8 ;  /* 0x00000008ff4e7e24 */ /* 0x000fe2000f8e00ff */
[----:B------:R-:W-:Y:S01]  /*487f0*/  @P1 LOP3.LUT R3, R3, 0x400000, RZ, 0xfc, !PT ;  /* 0x0040000003031812 */ /* 0x000fe200078efcff */
[----:B------:R-:W-:Y:S02]  /*48800*/  IMAD.U32 R79, RZ, RZ, UR7 ;  /* 0x00000007ff4f7e24 */ /* 0x000fe4000f8e00ff */
        /* <DEDUP_REMOVED lines=25> */
[----:B------:R-:W-:-:S02]  /*489a0*/  IMAD.U32 R96, RZ, RZ, UR8 ;  /* 0x00000008ff607e24 */ /* 0x000fc4000f8e00ff */
[----:B------:R-:W-:-:S08]  /*489b0*/  IMAD.U32 R97, RZ, RZ, UR7 ;  /* 0x00000007ff617e24 */ /* 0x000fd0000f8e00ff */
        /* <DEDUP_REMOVED lines=33> */
[----:B------:R-:W-:Y:S01]  /*48bd0*/  ISETP.NE.AND P3, PT, R9, RZ, PT ;  /* 0x000000ff0900720c */ /* 0x000fe20003f65270 */
[----:B--2---:R-:W-:Y:S02]  /*48be0*/  FMUL R9, R98, UR51 ;  /* 0x0000003362097c20 */ /* 0x004fe40008400000 */
[----:B------:R-:W2:Y:S01]  /*48bf0*/  LDL.LU R98, [R1+0x78c] ;  /* 0x00078c0001627983 */ /* 0x000ea20000300800 */
[----:B0-----:R-:W-:-:S03]  /*48c00*/  @!P4 IADD3 R36, P5, P6, R24, UR8, R12 ;  /* 0x000000081824cc10 */ /* 0x001fc6000febe00c */
[----:B------:R-:W2:Y:S01]  /*48c10*/  LDL.LU R103, [R1+0x790] ;  /* 0x0007900001677983 */ /* 0x000ea20000300800 */
        /* <DEDUP_REMOVED lines=185> */
[----:B------:R4:W-:Y:S02]  /*497b0*/  @!P6 STG.E.U8 desc[UR54][R12.64+0x81], R9 ;  /* 0x000081090c00e986 */ /* 0x0009e4000c101136 */
[----:B----4-:R-:W-:Y:S02]  /*497c0*/  FMUL R9, R102, UR51 ;  /* 0x0000003366097c20 */ /* 0x010fe40008400000 */
[----:B------:R-:W4:Y:S01]  /*497d0*/  LDL.LU R102, [R1+0x798] ;  /* 0x0007980001667983 */ /* 0x000f220000300800 */
[----:B------:R-:W-:Y:S02]  /*497e0*/  ISETP.LT.OR P6, PT, R30, 0x89, !P0 ;  /* 0x000000891e00780c */ /* 0x000fe400047c1670 */
[----:B------:R-:W-:-:S11]  /*497f0*/  F2FP.SATFINITE.E4M3.F32.PACK_AB_MERGE_C R9, RZ, R9, RZ ;  /* 0x00000009ff09723e */ /* 0x000fd600048070ff */
[----:B------:R-:W0:Y:S01]  /*49800*/  @!P6 LDC.64 R12, c[0x0][0x5c0] ;  /* 0x00017000ff0ceb82 */ /* 0x000e220000000a00 */
[----:B------:R5:W-:Y:S02]  /*49810*/  @!P5 STG.E.U8 desc[UR54][R16.64+0x80], R9 ;  /* 0x000080091000d986 */ /* 0x000be4000c101136 */
[----:B-----5:R-:W-:Y:S02]  /*49820*/  FMUL R9, R101, UR51 ;  /* 0x0000003365097c20 */ /* 0x020fe40008400000 */
[----:B------:R-:W5:Y:S03]  /*49830*/  LDL.LU R101, [R1+0x79c] ;  /* 0x00079c0001657983 */ /* 0x000f660000300800 */
        /* <DEDUP_REMOVED lines=25> */
[----:B---3--:R-:W-:Y:S02]  /*499d0*/  FMUL R9, R99, UR51 ;  /* 0x0000003363097c20 */ /* 0x008fe40008400000 */
[----:B------:R-:W3:Y:S03]  /*499e0*/  LDL.LU R99, [R1+0x7a8] ;  /* 0x0007a80001637983 */ /* 0x000ee60000300800 */
[----:B------:R-:W-:Y:S01]  /*499f0*/  F2FP.SATFINITE.E4M3.F32.PACK_AB_MERGE_C R9, RZ, R9, RZ ;  /* 0x00000009ff09723e */ /* 0x000fe200048070ff */
[----:B------:R-:W3:Y:S04]  /*49a00*/  LDL.LU R103, [R1+0x7ac] ;  /* 0x0007ac0001677983 */ /* 0x000ee80000300800 */
[----:B------:R4:W-:Y:S02]  /*49a10*/  @!P4 STG.E.U8 desc[UR54][R18.64+0x89], R9 ;  /* 0x000089091200c986 */ /* 0x0009e4000c101136 */
[----:B----4-:R-:W-:-:S05]  /*49a20*/  FMUL R9, R102, UR51 ;  /* 0x0000003366097c20 */ /* 0x010fca0008400000 */
[----:B------:R-:W-:-:S05]  /*49a30*/  F2FP.SATFINITE.E4M3.F32.PACK_AB_MERGE_C R9, RZ, R9, RZ ;  /* 0x00000009ff09723e */ /* 0x000fca00048070ff */
[----:B------:R0:W-:Y:S01]  /*49a40*/  @!P6 STG.E.U8 desc[UR54][R12.64+0x90], R9 ;  /* 0x000090090c00e986 */ /* 0x0001e2000c101136 */
[----:B------:R-:W-:-:S13]  /*49a50*/  ISETP.LT.OR P6, PT, R30, 0x92, !P0 ;  /* 0x000000921e00780c */ /* 0x000fda00047c1670 */
[----:B0-----:R-:W0:Y:S01]  /*49a60*/  @!P6 LDC.64 R12, c[0x0][0x5c0] ;  /* 0x00017000ff0ceb82 */ /* 0x001e220000000a00 */
[----:B-----5:R-:W-:Y:S02]  /*49a70*/  FMUL R9, R101, UR51 ;  /* 0x0000003365097c20 */ /* 0x020fe40008400000 */
[----:B------:R-:W4:Y:S03]  /*49a80*/  LDL.LU R101, [R1+0x7b0] ;  /* 0x0007b00001657983 */ /* 0x000f260000300800 */
[----:B------:R-:W-:Y:S02]  /*49a90*/  F2FP.SATFINITE.E4M3.F32.PACK_AB_MERGE_C R9, RZ, R9, RZ ;  /* 0x00000009ff09723e */ /* 0x000fe400048070ff */
[----:B0-----:R-:W-:-:S05]  /*49aa0*/  @!P6 IADD3 R12, P1, R24, R12, RZ ;  /* 0x0000000c180ce210 */ /* 0x001fca0007f3e0ff */
[----:B------:R-:W-:-:S05]  /*49ab0*/  @!P6 IMAD.X R13, R31, 0x1, R13, P1 ;  /* 0x000000011f0de824 */ /* 0x000fca00008e060d */
[----:B------:R0:W-:Y:S02]  /*49ac0*/  @!P6 STG.E.U8 desc[UR54][R12.64+0x91], R9 ;  /* 0x000091090c00e986 */ /* 0x0001e4000c101136 */
[----:B0-----:R-:W-:-:S05]  /*49ad0*/  FMUL R9, R100, UR51 ;  /* 0x0000003364097c20 */ /* 0x001fca0008400000 */
[----:B------:R-:W-:-:S05]  /*49ae0*/  F2FP.SATFINITE.E4M3.F32.PACK_AB_MERGE_C R9, RZ, R9, RZ ;  /* 0x00000009ff09723e */ /* 0x000fca00048070ff */
[----:B------:R2:W-:Y:S02]  /*49af0*/  @!P5 STG.E.U8 desc[UR54][R32.64+0x90], R9 ;  /* 0x000090092000d986 */ /* 0x0005e4000c101136 */
[----:B--2---:R-:W-:Y:S02]  /*49b00*/  FMUL R9, R98, UR51 ;  /* 0x0000003362097c20 */ /* 0x004fe40008400000 */
[----:B------:R-:W2:Y:S01]  /*49b10*/  LDL.LU R98, [R1+0x7b4] ;  /* 0x0007b40001627983 */ /* 0x000ea20000300800 */
[----:B------:R-:W-:Y:S02]  /*49b20*/  ISETP.LT.OR P6, PT, R30, 0x99, !P0 ;  /* 0x000000991e00780c */ /* 0x000fe400047c1670 */
[C---:B------:R-:W-:Y:S01]  /*49b30*/  LOP3.LUT P2, RZ, R2.reuse, 0x10, RZ, 0xc0, !PT ;  /* 0x0000001002ff7812 */ /* 0x040fe2000784c0ff */
[----:B------:R-:W5:Y:S01]  /*49b40*/  LDL.LU R102, [R1+0x7b8] ;  /* 0x0007b80001667983 */ /* 0x000f620000300800 */
[----:B------:R-:W-:Y:S02]  /*49b50*/  LOP3.LUT P3, RZ, R2, 0x80, RZ, 0xc0, !PT ;  /* 0x0000008002ff7812 */ /* 0x000fe4000786c0ff */
[----:B------:R-:W-:Y:S01]  /*49b60*/  F2FP.SATFINITE.E4M3.F32.PACK_AB_MERGE_C R9, RZ, R9, RZ ;  /* 0x00000009ff09723e */ /* 0x000fe200048070ff */
[----:B------:R-:W5:Y:S06]  /*49b70*/  LDL.LU R100, [R1+0x7bc] ;  /* 0x0007bc0001647983 */ /* 0x000f6c0000300800 */
[----:B------:R-:W0:Y:S01]  /*49b80*/  @!P6 LDC.64 R12, c[0x0][0x5c0] ;  /* 0x00017000ff0ceb82 */ /* 0x000e220000000a00 */
[----:B------:R-:W-:Y:S01]  /*49b90*/  LOP3.LUT R8, R8, 0xfffffffe, RZ, 0xc0, !PT ;  /* 0xfffffffe08087812 */ /* 0x000fe200078ec0ff */
[----:B------:R3:W-:Y:S03]  /*49ba0*/  @!P2 STG.E.U8 desc[UR54][R26.64+0x91], R9 ;  /* 0x000091091a00a986 */ /* 0x0007e6000c101136 */
[----:B------:R-:W-:-:S02]  /*49bb0*/  @P3 LOP3.LUT R8, R8, 0x1, RZ, 0xfc, !PT ;  /* 0x0000000108083812 */ /* 0x000fc400078efcff */
[----:B0-----:R-:W-:-:S05]  /*49bc0*/  @!P6 IADD3 R12, P3, R24, R12, RZ ;  /* 0x0000000c180ce210 */ /* 0x001fca0007f7e0ff */
[----:B------:R-:W-:Y:S01]  /*49bd0*/  @!P6 IMAD.X R13, R31, 0x1, R13, P3 ;  /* 0x000000011f0de824 */ /* 0x000fe200018e060d */
[----:B------:R-:W-:Y:S01]  /*49be0*/  LOP3.LUT P3, RZ, R8, 0x1, RZ, 0xc0, !PT ;  /* 0x0000000108ff7812 */ /* 0x000fe2000786c0ff */
[----:B---3--:R-:W-:Y:S02]  /*49bf0*/  FMUL R9, R99, UR51 ;  /* 0x0000003363097c20 */ /* 0x008fe40008400000 */
[----:B------:R-:W3:Y:S03]  /*49c00*/  LDL.LU R99, [R1+0x7c0] ;  /* 0x0007c00001637983 */ /* 0x000ee60000300800 */
        /* <DEDUP_REMOVED lines=9> */
[----:B----4-:R-:W-:Y:S02]  /*49ca0*/  FMUL R9, R101, UR51 ;  /* 0x0000003365097c20 */ /* 0x010fe40008400000 */
[----:B------:R-:W4:Y:S03]  /*49cb0*/  LDL.LU R101, [R1+0x7c4] ;  /* 0x0007c40001657983 */ /* 0x000f260000300800 */
[----:B------:R-:W-:-:S05]  /*49cc0*/  F2FP.SATFINITE.E4M3.F32.PACK_AB_MERGE_C R9, RZ, R9, RZ ;  /* 0x00000009ff09723e */ /* 0x000fca00048070ff */
[----:B------:R2:W-:Y:S02]  /*49cd0*/  @!P3 STG.E.U8 desc[UR54][R40.64+0x98], R9 ;  /* 0x000098092800b986 */ /* 0x0005e4000c101136 */
[----:B--2---:R-:W-:Y:S02]  /*49ce0*/  FMUL R9, R98, UR51 ;  /* 0x0000003362097c20 */ /* 0x004fe40008400000 */
[----:B------:R-:W2:Y:S01]  /*49cf0*/  LDL.LU R98, [R1+0x7c8] ;  /* 0x0007c80001627983 */ /* 0x000ea20000300800 */
[----:B------:R-:W-:Y:S02]  /*49d00*/  LOP3.LUT P2, RZ, R0, 0x4000, RZ, 0xc0, !PT ;  /* 0x0000400000ff7812 */ /* 0x000fe4000784c0ff */
[C---:B------:R-:W-:Y:S02]  /*49d10*/  LOP3.LUT P4, RZ, R2.reuse, 0x8, RZ, 0xc0, !PT ;  /* 0x0000000802ff7812 */ /* 0x040fe4000788c0ff */
[----:B------:R-:W-:Y:S02]  /*49d20*/  F2FP.SATFINITE.E4M3.F32.PACK_AB_MERGE_C R9, RZ, R9, RZ ;  /* 0x00000009ff09723e */ /* 0x000fe400048070ff */
[----:B------:R-:W-:-:S07]  /*49d30*/  LOP3.LUT P1, RZ, R2, 0x4, RZ, 0xc0, !PT ;  /* 0x0000000402ff7812 */ /* 0x000fce000782c0ff */
[----:B------:R-:W0:Y:S02]  /*49d40*/  @!P2 LDC.64 R12, c[0x0][0x5c0] ;  /* 0x00017000ff0cab82 */ /* 0x000e240000000a00 */
[----:B------:R5:W-:Y:S01]  /*49d50*/  @!P4 STG.E.U8 desc[UR54][R36.64+0x99], R9 ;  /* 0x000099092400c986 */ /* 0x000be2000c101136 */
[C---:B------:R-:W-:Y:S02]  /*49d60*/  LOP3.LUT P0, RZ, R2.reuse, 0x1, RZ, 0xc0, !PT ;  /* 0x0000000102ff7812 */ /* 0x040fe4000780c0ff */
[----:B------:R-:W-:Y:S01]  /*49d70*/  LOP3.LUT P5, RZ, R2, 0x2, RZ, 0xc0, !PT ;  /* 0x0000000202ff7812 */ /* 0x000fe200078ac0ff */
[----:B-----5:R-:W-:-:S05]  /*49d80*/  FMUL R9, R102, UR51 ;  /* 0x0000003366097c20 */ /* 0x020fca0008400000 */
[----:B------:R-:W-:-:S05]  /*49d90*/  F2FP.SATFINITE.E4M3.F32.PACK_AB_MERGE_C R9, RZ, R9, RZ ;  /* 0x00000009ff09723e */ /* 0x000fca00048070ff */
[----:B------:R1:W-:Y:S01]  /*49da0*/  @!P1 STG.E.U8 desc[UR54][R28.64+0x80], R9 ;  /* 0x000080091c009986 */ /* 0x0003e2000c101136 */
[----:B------:R-:W-:Y:S01]  /*49db0*/  LOP3.LUT R3, R3, 0x7fffffff, RZ, 0xc0, !PT ;  /* 0x7fffffff03037812 */ /* 0x000fe200078ec0ff */
[----:B-1----:R-:W-:-:S03]  /*49dc0*/  FMUL R9, R100, UR51 ;  /* 0x0000003364097c20 */ /* 0x002fc60008400000 */
[----:B------:R-:W-:Y:S01]  /*49dd0*/  @P0 LOP3.LUT R3, R3, 0x80000000, RZ, 0xfc, !PT ;  /* 0x8000000003030812 */ /* 0x000fe200078efcff */
[----:B------:R-:W5:Y:S01]  /*49de0*/  LDL.LU R100, [R1+0x7cc] ;  /* 0x0007cc0001647983 */ /* 0x000f620000300800 */
[----:B------:R-:W-:Y:S02]  /*49df0*/  F2FP.SATFINITE.E4M3.F32.PACK_AB_MERGE_C R9, RZ, R9, RZ ;  /* 0x00000009ff09723e */ /* 0x000fe400048070ff */
[----:B------:R-:W-:Y:S02]  /*49e00*/  LOP3.LUT P0, RZ, R0, 0x2000, RZ, 0xc0, !PT ;  /* 0x0000200000ff7812 */ /* 0x000fe4000780c0ff */
[----:B0-----:R-:W-:Y:S01]  /*49e10*/  @!P2 IADD3 R12, P6, R66, R12, RZ ;  /* 0x0000000c420ca210 */ /* 0x001fe20007fde0ff */
[----:B------:R3:W-:Y:S04]  /*49e20*/  @!P5 STG.E.U8 desc[UR54][R22.64+0x81], R9 ;  /* 0x000081091600d986 */ /* 0x0007e8000c101136 */
[----:B------:R-:W-:-:S02]  /*49e30*/  @!P2 IMAD.X R13, R67, 0x1, R13, P6 ;  /* 0x00000001430da824 */ /* 0x000fc400030e060d */
[----:B---3--:R-:W-:Y:S02]  /*49e40*/  FMUL R9, R99, UR51 ;  /* 0x0000003363097c20 */ /* 0x008fe40008400000 */
[----:B------:R-:W3:Y:S03]  /*49e50*/  LDL.LU R99, [R1+0x7d0] ;  /* 0x0007d00001637983 */ /* 0x000ee60000300800 */
[----:B------:R-:W-:Y:S01]  /*49e60*/  F2FP.SATFINITE.E4M3.F32.PACK_AB_MERGE_C R9, RZ, R9, RZ ;  /* 0x00000009ff09723e */ /* 0x000fe200048070ff */
[----:B------:R-:W3:Y:S04]  /*49e70*/  LDL.LU R102, [R1+0x7d4] ;  /* 0x0007d40001667983 */ /* 0x000ee80000300800 */
[----:B------:R0:W-:Y:S02]  /*49e80*/  @!P2 STG.E.U8 desc[UR54][R12.64+0x80], R9 ;  /* 0x000080090c00a986 */ /* 0x0001e4000c101136 */
[----:B0-----:R-:W0:Y:S02]  /*49e90*/  @!P0 LDC.64 R12, c[0x0][0x5c0] ;  /* 0x00017000ff0c8b82 */ /* 0x001e240000000a00 */
[----:B0-----:R-:W-:-:S05]  /*49ea0*/  @!P0 IADD3 R12, P6, R68, R12, RZ ;  /* 0x0000000c440c8210 */ /* 0x001fca0007fde0ff */
[----:B------:R-:W-:Y:S01]  /*49eb0*/  @!P0 IMAD.X R13, R69, 0x1, R13, P6 ;  /* 0x00000001450d8824 */ /* 0x000fe200030e060d */
[----:B------:R-:W-:Y:S01]  /*49ec0*/  LOP3.LUT P6, RZ, R0, 0x2000, RZ, 0xc0, !PT ;  /* 0x0000200000ff7812 */ /* 0x000fe200078cc0ff */
[----:B----4-:R-:W-:Y:S02]  /*49ed0*/  FMUL R9, R101, UR51 ;  /* 0x0000003365097c20 */ /* 0x010fe40008400000 */
[----:B------:R-:W4:Y:S03]  /*49ee0*/  LDL.LU R101, [R1+0x7d8] ;  /* 0x0007d80001657983 */ /* 0x000f260000300800 */
[----:B------:R-:W-:-:S07]  /*49ef0*/  F2FP.SATFINITE.E4M3.F32.PACK_AB_MERGE_C R9, RZ, R9, RZ ;  /* 0x00000009ff09723e */ /* 0x000fce00048070ff */
[----:B------:R2:W-:Y:S02]  /*49f00*/  @!P6 STG.E.U8 desc[UR54][R12.64+0x81], R9 ;  /* 0x000081090c00e986 */ /* 0x0005e4000c101136 */
[----:B--2---:R-:W-:Y:S02]  /*49f10*/  FMUL R9, R98, UR51 ;  /* 0x0000003362097c20 */ /* 0x004fe40008400000 */
[----:B------:R-:W2:Y:S01]  /*49f20*/  LDL.LU R98, [R1+0x7dc] ;  /* 0x0007dc0001627983 */ /* 0x000ea20000300800 */
        /* <DEDUP_REMOVED lines=8> */
[----:B------:R5:W-:Y:S02]  /*49fb0*/  @!P0 STG.E.U8 desc[UR54][R38.64+0x88], R9 ;  /* 0x0000880926008986 */ /* 0x000be4000c101136 */
[----:B-----5:R-:W-:Y:S02]  /*49fc0*/  FMUL R9, R100, UR51 ;  /* 0x0000003364097c20 */ /* 0x020fe40008400000 */
[----:B------:R-:W5:Y:S03]  /*49fd0*/  LDL.LU R100, [R1+0x7e0] ;  /* 0x0007e00001647983 */ /* 0x000f660000300800 */
[----:B------:R-:W-:Y:S02]  /*49fe0*/  F2FP.SATFINITE.E4M3.F32.PACK_AB_MERGE_C R9, RZ, R9, RZ ;  /* 0x00000009ff09723e */ /* 0x000fe400048070ff */
[----:B0-----:R-:W-:-:S03]  /*49ff0*/  @!P4 IADD3 R12, P6, R70, R12, RZ ;  /* 0x0000000c460cc210 */ /* 0x001fc60007fde0ff */
[----:B------:R3:W-:Y:S02]  /*4a000*/  @!P3 STG.E.U8 desc[UR54][R34.64+0x89], R9 ;  /* 0x000089092200b986 */ /* 0x0007e4000c101136 */
[----:B------:R-:W-:Y:S02]  /*4a010*/  @!P4 IMAD.X R13, R71, 0x1, R13, P6 ;  /* 0x00000001470dc824 */ /* 0x000fe400030e060d */
[----:B---3--:R-:W-:Y:S02]  /*4a020*/  FMUL R9, R99, UR51 ;  /* 0x0000003363097c20 */ /* 0x008fe40008400000 */
[----:B------:R-:W3:Y:S03]  /*4a030*/  LDL.LU R99, [R1+0x7e4] ;  /* 0x0007e40001637983 */ /* 0x000ee60000300800 */
[----:B------:R-:W-:Y:S01]  /*4a040*/  F2FP.SATFINITE.E4M3.F32.PACK_AB_MERGE_C R9, RZ, R9, RZ ;  /* 0x00000009ff09723e */ /* 0x000fe200048070ff */
[----:B------:R-:W3:Y:S04]  /*4a050*/  LDL.LU R103, [R1+0x7e8] ;  /* 0x0007e80001677983 */ /* 0x000ee80000300800 */
[----:B------:R0:W-:Y:S02]  /*4a060*/  @!P4 STG.E.U8 desc[UR54][R12.64+0x88], R9 ;  /* 0x000088090c00c986 */ /* 0x0001e4000c101136 */
[----:B0-----:R-:W-:-:S02]  /*4a070*/  FMUL R9, R102, UR51 ;  /* 0x0000003366097c20 */ /* 0x001fc40008400000 */
[----:B------:R-:W3:Y:S01]  /*4a080*/  LDL.LU R102, [R1+0x7ec] ;  /* 0x0007ec0001667983 */ /* 0x000ee20000300800 */
[----:B----4-:R-:W-:-:S05]  /*4a090*/  FMUL R14, R101, UR51 ;  /* 0x00000033650e7c20 */ /* 0x010fca0008400000 */
[----:B------:R-:W-:Y:S01]  /*4a0a0*/  F2FP.SATFINITE.E4M3.F32.PACK_AB_MERGE_C R15, RZ, R14, RZ ;  /* 0x0000000eff0f723e */ /* 0x000fe200048070ff */
[----:B--2---:R-:W-:Y:S02]  /*4a0b0*/  FMUL R14, R98, UR51 ;  /* 0x00000033620e7c20 */ /* 0x004fe40008400000 */
[----:B------:R-:W2:Y:S01]  /*4a0c0*/  LDL.LU R98, [R1+0x7f0] ;  /* 0x0007f00001627983 */ /* 0x000ea20000300800 */
[C---:B------:R-:W-:Y:S02]  /*4a0d0*/  LOP3.LUT P1, RZ, R0.reuse, 0x400, RZ, 0xc0, !PT ;  /* 0x0000040000ff7812 */ /* 0x040fe4000782c0ff */
[----:B------:R-:W-:Y:S01]  /*4a0e0*/  LOP3.LUT P2, RZ, R0, 0x200, RZ, 0xc0, !PT ;  /* 0x0000020000ff7812 */ /* 0x000fe2000784c0ff */
[----:B------:R-:W4:Y:S10]  /*4a0f0*/  LDL.LU R101, [R1+0x7f4] ;  /* 0x0007f40001657983 */ /* 0x000f340000300800 */
[----:B------:R-:W0:Y:S01]  /*4a100*/  @!P1 LDC.64 R12, c[0x0][0x5c0] ;  /* 0x00017000ff0c9b82 */ /* 0x000e220000000a00 */
[----:B------:R-:W-:-:S02]  /*4a110*/  F2FP.SATFINITE.E4M3.F32.PACK_AB_MERGE_C R9, RZ, R9, RZ ;  /* 0x00000009ff09723e */ /* 0x000fc400048070ff */
[----:B0-----:R-:W-:-:S05]  /*4a120*/  @!P1 IADD3 R12, P6, R72, R12, RZ ;  /* 0x0000000c480c9210 */ /* 0x001fca0007fde0ff */
[----:B------:R-:W-:Y:S01]  /*4a130*/  @!P1 IMAD.X R13, R73, 0x1, R13, P6 ;  /* 0x00000001490d9824 */ /* 0x000fe200030e060d */
[----:B------:R-:W-:Y:S02]  /*4a140*/  LOP3.LUT P6, RZ, R0, 0x400, RZ, 0xc0, !PT ;  /* 0x0000040000ff7812 */ /* 0x000fe400078cc0ff */
[----:B------:R-:W-:-:S11]  /*4a150*/  LOP3.LUT P1, RZ, R3, 0x40000000, RZ, 0xc0, !PT ;  /* 0x4000000003ff7812 */ /* 0x000fd6000782c0ff */
[----:B------:R0:W-:Y:S01]  /*4a160*/  @!P6 STG.E.U8 desc[UR54][R12.64+0x89], R9 ;  /* 0x000089090c00e986 */ /* 0x0001e2000c101136 */
[----:B------:R-:W-:Y:S01]  /*4a170*/  F2FP.SATFINITE.E4M3.F32.PACK_AB_MERGE_C R17, RZ, R14, RZ ;  /* 0x0000000eff11723e */ /* 0x000fe200048070ff */
[----:B0-----:R-:W0:Y:S01]  /*4a180*/  @!P2 LDC.64 R12, c[0x0][0x5c0] ;  /* 0x00017000ff0cab82 */ /* 0x001e220000000a00 */
[----:B-----5:R-:W-:Y:S02]  /*4a190*/  FMUL R14, R100, UR51 ;  /* 0x00000033640e7c20 */ /* 0x020fe40008400000 */
[----:B------:R-:W5:Y:S01]  /*4a1a0*/  LDL.LU R100, [R1+0x7f8] ;  /* 0x0007f80001647983 */ /* 0x000f620000300800 */
[----:B------:R-:W-:-:S03]  /*4a1b0*/  LOP3.LUT P5, RZ, R0, 0x20000000, RZ, 0xc0, !PT ;  /* 0x2000000000ff7812 */ /* 0x000fc600078ac0ff */
[----:B------:R1:W-:Y:S01]  /*4a1c0*/  @!P1 STG.E.U8 desc[UR54][R44.64+0x90], R15 ;  /* 0x0000900f2c009986 */ /* 0x0003e2000c101136 */
[----:B------:R-:W-:-:S09]  /*4a1d0*/  F2FP.SATFINITE.E4M3.F32.PACK_AB_MERGE_C R19, RZ, R14, RZ ;  /* 0x0000000eff13723e */ /* 0x000fd200048070ff */
[----:B------:R1:W-:Y:S01]  /*4a1e0*/  @!P5 STG.E.U8 desc[UR54][R42.64+0x91], R17 ;  /* 0x000091112a00d986 */ /* 0x0003e2000c101136 */
[----:B0-----:R-:W-:-:S05]  /*4a1f0*/  @!P2 IADD3 R12, P6, R74, R12, RZ ;  /* 0x0000000c4a0ca210 */ /* 0x001fca0007fde0ff */
[----:B------:R-:W-:-:S05]  /*4a200*/  @!P2 IMAD.X R13, R75, 0x1, R13, P6 ;  /* 0x000000014b0da824 */ /* 0x000fca00030e060d */
[----:B------:R0:W-:Y:S01]  /*4a210*/  @!P2 STG.E.U8 desc[UR54][R12.64+0x90], R19 ;  /* 0x000090130c00a986 */ /* 0x0001e2000c101136 */
[----:B---3--:R-:W-:-:S03]  /*4a220*/  FMUL R9, R99, UR51 ;  /* 0x0000003363097c20 */ /* 0x008fc60008400000 */
[----:B------:R-:W3:Y:S02]  /*4a230*/  LDL.LU R99, [R1+0x7fc] ;  /* 0x0007fc0001637983 */ /* 0x000ee40000300800 */
[----:B-1----:R-:W-:Y:S01]  /*4a240*/  F2FP.SATFINITE.E4M3.F32.PACK_AB_MERGE_C R15, RZ, R9, RZ ;  /* 0x00000009ff0f723e */ /* 0x002fe200048070ff */
[----:B------:R-:W-:-:S05]  /*4a250*/  FMUL R9, R103, UR51 ;  /* 0x0000003367097c20 */ /* 0x000fca0008400000 */
[----:B------:R-:W-:Y:S01]  /*4a260*/  F2FP.SATFINITE.E4M3.F32.PACK_AB_MERGE_C R17, RZ, R9, RZ ;  /* 0x00000009ff11723e */ /* 0x000fe200048070ff */
[----:B------:R-:W-:Y:S02]  /*4a270*/  FMUL R9, R102, UR51 ;  /* 0x0000003366097c20 */ /* 0x000fe40008400000 */
[----:B------:R-:W3:Y:S03]  /*4a280*/  LDL.LU R102, [R1+0x800] ;  /* 0x0008000001667983 */ /* 0x000ee60000300800 */
[----:B0-----:R-:W-:Y:S01]  /*4a290*/  F2FP.SATFINITE.E4M3.F32.PACK_AB_MERGE_C R19, RZ, R9, RZ ;  /* 0x00000009ff13723e */ /* 0x001fe200048070ff */
[----:B--2---:R-:W-:Y:S02]  /*4a2a0*/  FMUL R9, R98, UR51 ;  /* 0x0000003362097c20 */ /* 0x004fe40008400000 */
[----:B------:R-:W2:Y:S01]  /*4a2b0*/  LDL.LU R98, [R1+0x804] ;  /* 0x0008040001627983 */ /* 0x000ea20000300800 */
[----:B------:R-:W-:-:S13]  /*4a2c0*/  LOP3.LUT P0, RZ, R0, 0x80, RZ, 0xc0, !PT ;  /* 0x0000008000ff7812 */ /* 0x000fda000780c0ff */
[----:B------:R-:W0:Y:S01]  /*4a2d0*/  @!P0 LDC.64 R12, c[0x0][0x5c0] ;  /* 0x00017000ff0c8b82 */ /* 0x000e220000000a00 */
[----:B------:R-:W-:Y:S02]  /*4a2e0*/  LOP3.LUT P3, RZ, R0, 0x40, RZ, 0xc0, !PT ;  /* 0x0000004000ff7812 */ /* 0x000fe4000786c0ff */
[----:B0-----:R-:W-:-:S05]  /*4a2f0*/  @!P0 IADD3 R12, P6, R76, R12, RZ ;  /* 0x0000000c4c0c8210 */ /* 0x001fca0007fde0ff */
[----:B------:R-:W-:-:S05]  /*4a300*/  @!P0 IMAD.X R13, R77, 0x1, R13, P6 ;  /* 0x000000014d0d8824 */ /* 0x000fca00030e060d */
[----:B------:R0:W-:Y:S01]  /*4a310*/  @!P0 STG.E.U8 desc[UR54][R12.64+0x91], R15 ;  /* 0x0000910f0c008986 */ /* 0x0001e2000c101136 */
[C---:B------:R-:W-:Y:S01]  /*4a320*/  LOP3.LUT P6, RZ, R0.reuse, 0x10000000, RZ, 0xc0, !PT ;  /* 0x1000000000ff7812 */ /* 0x040fe200078cc0ff */
[----:B0-----:R-:W0:Y:S01]  /*4a330*/  @!P3 LDC.64 R12, c[0x0][0x5c0] ;  /* 0x00017000ff0cbb82 */ /* 0x001e220000000a00 */
[----:B------:R-:W-:-:S11]  /*4a340*/  LOP3.LUT P4, RZ, R0, 0x8000000, RZ, 0xc0, !PT ;  /* 0x0800000000ff7812 */ /* 0x000fd6000788c0ff */
[----:B------:R1:W-:Y:S01]  /*4a350*/  @!P6 STG.E.U8 desc[UR54][R48.64+0x98], R17 ;  /* 0x000098113000e986 */ /* 0x0003e2000c101136 */
[----:B------:R-:W-:Y:S02]  /*4a360*/  LOP3.LUT P1, RZ, R0, 0x20, RZ, 0xc0, !PT ;  /* 0x0000002000ff7812 */ /* 0x000fe4000782c0ff */
[----:B------:R-:W-:Y:S01]  /*4a370*/  F2FP.SATFINITE.E4M3.F32.PACK_AB_MERGE_C R15, RZ, R9, RZ ;  /* 0x00000009ff0f723e */ /* 0x000fe200048070ff */
[----:B----4-:R-:W-:Y:S02]  /*4a380*/  FMUL R9, R101, UR51 ;  /* 0x0000003365097c20 */ /* 0x010fe40008400000 */
[----:B------:R-:W4:Y:S04]  /*4a390*/  LDL.LU R101, [R1+0x808] ;  /* 0x0008080001657983 */ /* 0x000f280000300800 */
[----:B------:R-:W-:Y:S01]  /*4a3a0*/  @!P4 STG.E.U8 desc[UR54][R46.64+0x99], R19 ;  /* 0x000099132e00c986 */ /* 0x000fe2000c101136 */
[----:B0-----:R-:W-:-:S05]  /*4a3b0*/  @!P3 IADD3 R12, P6, R78, R12, RZ ;  /* 0x0000000c4e0cb210 */ /* 0x001fca0007fde0ff */
[----:B------:R-:W-:-:S05]  /*4a3c0*/  @!P3 IMAD.X R13, R79, 0x1, R13, P6 ;  /* 0x000000014f0db824 */ /* 0x000fca00030e060d */
[----:B------:R0:W-:Y:S01]  /*4a3d0*/  @!P3 STG.E.U8 desc[UR54][R12.64+0x98], R15 ;  /* 0x0000980f0c00b986 */ /* 0x0001e2000c101136 */
[----:B-1----:R-:W-:Y:S01]  /*4a3e0*/  F2FP.SATFINITE.E4M3.F32.PACK_AB_MERGE_C R17, RZ, R9, RZ ;  /* 0x00000009ff11723e */ /* 0x002fe200048070ff */
[----:B0-----:R-:W0:Y:S01]  /*4a3f0*/  @!P1 LDC.64 R12, c[0x0][0x5c0] ;  /* 0x00017000ff0c9b82 */ /* 0x001e220000000a00 */
[----:B-----5:R-:W-:Y:S02]  /*4a400*/  FMUL R9, R100, UR51 ;  /* 0x0000003364097c20 */ /* 0x020fe40008400000 */
[----:B------:R-:W5:Y:S03]  /*4a410*/  LDL.LU R100, [R1+0x80c] ;  /* 0x00080c0001647983 */ /* 0x000f660000300800 */
[----:B------:R-:W-:Y:S02]  /*4a420*/  F2FP.SATFINITE.E4M3.F32.PACK_AB_MERGE_C R19, RZ, R9, RZ ;  /* 0x00000009ff13723e */ /* 0x000fe400048070ff */
[----:B0-----:R-:W-:-:S05]  /*4a430*/  @!P1 IADD3 R12, P6, R80, R12, RZ ;  /* 0x0000000c500c9210 */ /* 0x001fca0007fde0ff */
[----:B------:R-:W-:-:S05]  /*4a440*/  @!P1 IMAD.X R13, R81, 0x1, R13, P6 ;  /* 0x00000001510d9824 */ /* 0x000fca00030e060d */
[----:B------:R0:W-:Y:S01]  /*4a450*/  @!P1 STG.E.U8 desc[UR54][R12.64+0x99], R17 ;  /* 0x000099110c009986 */ /* 0x0001e2000c101136 */
[----:B---3--:R-:W-:-:S03]  /*4a460*/  FMUL R9, R99, UR51 ;  /* 0x0000003363097c20 */ /* 0x008fc60008400000 */
[----:B------:R-:W3:Y:S04]  /*4a470*/  LDL.LU R99, [R1+0x810] ;  /* 0x0008100001637983 */ /* 0x000ee80000300800 */
[----:B------:R-:W3:Y:S01]  /*4a480*/  LDL.LU R103, [R1+0x814] ;  /* 0x0008140001677983 */ /* 0x000ee20000300800 */
[----:B------:R-:W-:Y:S01]  /*4a490*/  F2FP.SATFINITE.E4M3.F32.PACK_AB_MERGE_C R15, RZ, R9, RZ ;  /* 0x00000009ff0f723e */ /* 0x000fe200048070ff */
[----:B------:R-:W-:Y:S02]  /*4a4a0*/  FMUL R9, R102, UR51 ;  /* 0x0000003366097c20 */ /* 0x000fe40008400000 */
[----:B------:R-:W3:Y:S03]  /*4a4b0*/  LDL.LU R102, [R1+0x818] ;  /* 0x0008180001667983 */ /* 0x000ee60000300800 */
[----:B0-----:R-:W-:Y:S01]  /*4a4c0*/  F2FP.SATFINITE.E4M3.F32.PACK_AB_MERGE_C R17, RZ, R9, RZ ;  /* 0x00000009ff11723e */ /* 0x001fe200048070ff */
[----:B--2---:R-:W-:-:S02]  /*4a4d0*/  FMUL R9, R98, UR51 ;  /* 0x0000003362097c20 */ /* 0x004fc40008400000 */
[----:B------:R-:W2:Y:S01]  /*4a4e0*/  LDL.LU R98, [R1+0x81c] ;  /* 0x00081c0001627983 */ /* 0x000ea20000300800 */
[----:B------:R-:W-:Y:S02]  /*4a4f0*/  LOP3.LUT P5, RZ, R0, 0x4000000, RZ, 0xc0, !PT ;  /* 0x0400000000ff7812 */ /* 0x000fe400078ac0ff */
[----:B------:R-:W-:-:S11]  /*4a500*/  LOP3.LUT P3, RZ, R3, 0x10000000, RZ, 0xc0, !PT ;  /* 0x1000000003ff7812 */ /* 0x000fd6000786c0ff */
[----:B------:R-:W-:Y:S01]  /*4a510*/  @!P5 STG.E.U8 desc[UR54][R52.64+0x80], R19 ;  /* 0x000080133400d986 */ /* 0x000fe2000c101136 */
[----:B------:R-:W-:-:S13]  /*4a520*/  ISETP.LT.OR P5, PT, R30, 0x81, !P3 ;  /* 0x000000811e00780c */ /* 0x000fda0005fa1670 */
[----:B------:R-:W0:Y:S01]  /*4a530*/  @!P5 LDC.64 R12, c[0x0][0x5c0] ;  /* 0x00017000ff0cdb82 */ /* 0x000e220000000a00 */
[----:B------:R-:W-:Y:S02]  /*4a540*/  LOP3.LUT P2, RZ, R0, 0x2000000, RZ, 0xc0, !PT ;  /* 0x0200000000ff7812 */ /* 0x000fe4000784c0ff */
[----:B0-----:R-:W-:-:S05]  /*4a550*/  @!P5 IADD3 R12, P6, R82, R12, RZ ;  /* 0x0000000c520cd210 */ /* 0x001fca0007fde0ff */
[----:B------:R-:W-:Y:S01]  /*4a560*/  @!P5 IMAD.X R13, R83, 0x1, R13, P6 ;  /* 0x00000001530dd824 */ /* 0x000fe200030e060d */
[C---:B------:R-:W-:Y:S02]  /*4a570*/  ISETP.LT.OR P6, PT, R30.reuse, 0x81, !P3 ;  /* 0x000000811e00780c */ /* 0x040fe40005fc1670 */
[----:B------:R-:W-:-:S03]  /*4a580*/  ISETP.LT.OR P5, PT, R30, 0x82, !P3 ;  /* 0x000000821e00780c */ /* 0x000fc60005fa1670 */
[----:B------:R-:W-:Y:S08]  /*4a590*/  @!P2 STG.E.U8 desc[UR54][R50.64+0x81], R15 ;  /* 0x0000810f3200a986 */ /* 0x000ff0000c101136 */
[----:B------:R0:W-:Y:S02]  /*4a5a0*/  @!P6 STG.E.U8 desc[UR54][R12.64+0x80], R17 ;  /* 0x000080110c00e986 */ /* 0x0001e4000c101136 */
[----:B0-----:R-:W0:Y:S01]  /*4a5b0*/  @!P5 LDC.64 R12, c[0x0][0x5c0] ;  /* 0x00017000ff0cdb82 */ /* 0x001e220000000a00 */
[----:B------:R-:W-:Y:S01]  /*4a5c0*/  F2FP.SATFINITE.E4M3.F32.PACK_AB_MERGE_C R15, RZ, R9, RZ ;  /* 0x00000009ff0f723e */ /* 0x000fe200048070ff */
[----:B----4-:R-:W-:-:S02]  /*4a5d0*/  FMUL R9, R101, UR51 ;  /* 0x0000003365097c20 */ /* 0x010fc40008400000 */
[----:B------:R-:W4:Y:S03]  /*4a5e0*/  LDL.LU R101, [R1+0x820] ;  /* 0x0008200001657983 */ /* 0x000f260000300800 */
[----:B------:R-:W-:Y:S02]  /*4a5f0*/  F2FP.SATFINITE.E4M3.F32.PACK_AB_MERGE_C R19, RZ, R9, RZ ;  /* 0x00000009ff13723e */ /* 0x000fe400048070ff */
[----:B------:R-:W-:Y:S02]  /*4a600*/  LOP3.LUT P4, RZ, R0, 0x1000000, RZ, 0xc0, !PT ;  /* 0x0100000000ff7812 */ /* 0x000fe4000788c0ff */
[----:B0-----:R-:W-:Y:S01]  /*4a610*/  @!P5 IADD3 R12, P6, R84, R12, RZ ;  /* 0x0000000c540cd210 */ /* 0x001fe20007fde0ff */
[----:B-----5:R-:W-:Y:S02]  /*4a620*/  FMUL R9, R100, UR51 ;  /* 0x0000003364097c20 */ /* 0x020fe40008400000 */
[----:B------:R-:W5:Y:S02]  /*4a630*/  LDL.LU R100, [R1+0x824] ;  /* 0x0008240001647983 */ /* 0x000f640000300800 */
[----:B------:R-:W-:Y:S01]  /*4a640*/  @!P5 IMAD.X R13, R85, 0x1, R13, P6 ;  /* 0x00000001550dd824 */ /* 0x000fe200030e060d */
[----:B------:R-:W-:-:S02]  /*4a650*/  LOP3.LUT P6, RZ, R0, 0x800000, RZ, 0xc0, !PT ;  /* 0x0080000000ff7812 */ /* 0x000fc400078cc0ff */
[----:B------:R-:W-:Y:S02]  /*4a660*/  F2FP.SATFINITE.E4M3.F32.PACK_AB_MERGE_C R17, RZ, R9, RZ ;  /* 0x00000009ff11723e */ /* 0x000fe400048070ff */
[----:B------:R0:W-:Y:S04]  /*4a670*/  @!P5 STG.E.U8 desc[UR54][R12.64+0x81], R15 ;  /* 0x0000810f0c00d986 */ /* 0x0001e8000c101136 */
[----:B------:R-:W-:Y:S05]  /*4a680*/  @!P4 STG.E.U8 desc[UR54][R56.64+0x88], R19 ;  /* 0x000088133800c986 */ /* 0x000fea000c101136 */
[----:B------:R1:W-:Y:S01]  /*4a690*/  @!P6 STG.E.U8 desc[UR54][R54.64+0x89], R17 ;  /* 0x000089113600e986 */ /* 0x0003e2000c101136 */
[----:B---3--:R-:W-:-:S03]  /*4a6a0*/  FMUL R9, R99, UR51 ;  /* 0x0000003363097c20 */ /* 0x008fc60008400000 */
[----:B------:R-:W3:Y:S02]  /*4a6b0*/  LDL.LU R99, [R1+0x828] ;  /* 0x0008280001637983 */ /* 0x000ee40000300800 */
[----:B0-----:R-:W-:Y:S01]  /*4a6c0*/  F2FP.SATFINITE.E4M3.F32.PACK_AB_MERGE_C R15, RZ, R9, RZ ;  /* 0x00000009ff0f723e */ /* 0x001fe200048070ff */
[----:B------:R-:W-:-:S05]  /*4a6d0*/  FMUL R9, R103, UR51 ;  /* 0x0000003367097c20 */ /* 0x000fca0008400000 */
[----:B-1----:R-:W-:Y:S01]  /*4a6e0*/  F2FP.SATFINITE.E4M3.F32.PACK_AB_MERGE_C R17, RZ, R9, RZ ;  /* 0x00000009ff11723e */ /* 0x002fe200048070ff */
[----:B------:R-:W-:-:S05]  /*4a6f0*/  FMUL R9, R102, UR51 ;  /* 0x0000003366097c20 */ /* 0x000fca0008400000 */
[----:B------:R-:W-:Y:S01]  /*4a700*/  F2FP.SATFINITE.E4M3.F32.PACK_AB_MERGE_C R19, RZ, R9, RZ ;  /* 0x00000009ff13723e */ /* 0x000fe200048070ff */
[----:B--2---:R-:W-:Y:S02]  /*4a710*/  FMUL R9, R98, UR51 ;  /* 0x0000003362097c20 */ /* 0x004fe40008400000 */
[----:B------:R-:W2:Y:S01]  /*4a720*/  LDL.LU R98, [R1+0x82c] ;  /* 0x00082c0001627983 */ /* 0x000ea20000300800 */
[----:B------:R-:W-:-:S03]  /*4a730*/  ISETP.LT.OR P4, PT, R30, 0x89, !P3 ;  /* 0x000000891e00780c */ /* 0x000fc60005f81670 */
[----:B------:R-:W2:Y:S04]  /*4a740*/  LDL.LU R103, [R1+0x830] ;  /* 0x0008300001677983 */ /* 0x000ea80000300800 */
[----:B------:R-:W2:Y:S06]  /*4a750*/  LDL.LU R102, [R1+0x834] ;  /* 0x0008340001667983 */ /* 0x000eac0000300800 */
[----:B------:R-:W0:Y:S02]  /*4a760*/  @!P4 LDC.64 R12, c[0x0][0x5c0] ;  /* 0x00017000ff0ccb82 */ /* 0x000e240000000a00 */
[----:B0-----:R-:W-:-:S05]  /*4a770*/  @!P4 IADD3 R12, P6, R86, R12, RZ ;  /* 0x0000000c560cc210 */ /* 0x001fca0007fde0ff */
[----:B------:R-:W-:Y:S01]  /*4a780*/  @!P4 IMAD.X R13, R87, 0x1, R13, P6 ;  /* 0x00000001570dc824 */ /* 0x000fe200030e060d */
[C---:B------:R-:W-:Y:S02]  /*4a790*/  ISETP.LT.OR P6, PT, R30.reuse, 0x89, !P3 ;  /* 0x000000891e00780c */ /* 0x040fe40005fc1670 */
[----:B------:R-:W-:-:S11]  /*4a7a0*/  ISETP.LT.OR P4, PT, R30, 0x8a, !P3 ;  /* 0x0000008a1e00780c */ /* 0x000fd60005f81670 */
[----:B------:R0:W-:Y:S02]  /*4a7b0*/  @!P6 STG.E.U8 desc[UR54][R12.64+0x88], R15 ;  /* 0x0000880f0c00e986 */ /* 0x0001e4000c101136 */
[----:B0-----:R-:W0:Y:S01]  /*4a7c0*/  @!P4 LDC.64 R12, c[0x0][0x5c0] ;  /* 0x00017000ff0ccb82 */ /* 0x001e220000000a00 */
[----:B------:R-:W-:Y:S02]  /*4a7d0*/  F2FP.SATFINITE.E4M3.F32.PACK_AB_MERGE_C R15, RZ, R9, RZ ;  /* 0x00000009ff0f723e */ /* 0x000fe400048070ff */
[----:B------:R-:W-:Y:S01]  /*4a7e0*/  LOP3.LUT P2, RZ, R0, 0x400000, RZ, 0xc0, !PT ;  /* 0x0040000000ff7812 */ /* 0x000fe2000784c0ff */
[----:B----4-:R-:W-:Y:S02]  /*4a7f0*/  FMUL R9, R101, UR51 ;  /* 0x0000003365097c20 */ /* 0x010fe40008400000 */
[----:B------:R-:W4:Y:S01]  /*4a800*/  LDL.LU R101, [R1+0x838] ;  /* 0x0008380001657983 */ /* 0x000f220000300800 */
[----:B0-----:R-:W-:-:S05]  /*4a810*/  @!P4 IADD3 R12, P6, R88, R12, RZ ;  /* 0x0000000c580cc210 */ /* 0x001fca0007fde0ff */
[----:B------:R-:W-:Y:S01]  /*4a820*/  @!P4 IMAD.X R13, R89, 0x1, R13, P6 ;  /* 0x00000001590dc824 */ /* 0x000fe200030e060d */
[----:B------:R-:W-:-:S04]  /*4a830*/  LOP3.LUT P6, RZ, R0, 0x200000, RZ, 0xc0, !PT ;  /* 0x0020000000ff7812 */ /* 0x000fc800078cc0ff */
[----:B------:R0:W-:Y:S02]  /*4a840*/  @!P4 STG.E.U8 desc[UR54][R12.64+0x89], R17 ;  /* 0x000089110c00c986 */ /* 0x0001e4000c101136 */
[----:B0-----:R-:W-:Y:S01]  /*4a850*/  F2FP.SATFINITE.E4M3.F32.PACK_AB_MERGE_C R17, RZ, R9, RZ ;  /* 0x00000009ff11723e */ /* 0x001fe200048070ff */
[----:B-----5:R-:W-:Y:S02]  /*4a860*/  FMUL R9, R100, UR51 ;  /* 0x0000003364097c20 */ /* 0x020fe40008400000 */
[----:B------:R-:W5:Y:S04]  /*4a870*/  LDL.LU R100, [R1+0x83c] ;  /* 0x00083c0001647983 */ /* 0x000f680000300800 */
[----:B------:R-:W-:Y:S04]  /*4a880*/  @!P2 STG.E.U8 desc[UR54][R60.64+0x90], R19 ;  /* 0x000090133c00a986 */ /* 0x000fe8000c101136 */
[----:B------:R0:W-:Y:S02]  /*4a890*/  @!P6 STG.E.U8 desc[UR54][R58.64+0x91], R15 ;  /* 0x0000910f3a00e986 */ /* 0x0001e4000c101136 */
[----:B0-----:R-:W-:Y:S01]  /*4a8a0*/  F2FP.SATFINITE.E4M3.F32.PACK_AB_MERGE_C R15, RZ, R9, RZ ;  /* 0x00000009ff0f723e */ /* 0x001fe200048070ff */
[----:B---3--:R-:W-:-:S02]  /*4a8b0*/  FMUL R9, R99, UR51 ;  /* 0x0000003363097c20 */ /* 0x008fc40008400000 */
[----:B------:R-:W3:Y:S03]  /*4a8c0*/  LDL.LU R99, [R1+0x840] ;  /* 0x0008400001637983 */ /* 0x000ee60000300800 */
[----:B------:R-:W-:Y:S02]  /*4a8d0*/  F2FP.SATFINITE.E4M3.F32.PACK_AB_MERGE_C R23, RZ, R9, RZ ;  /* 0x00000009ff17723e */ /* 0x000fe400048070ff */
[----:B------:R-:W-:-:S13]  /*4a8e0*/  LOP3.LUT P4, RZ, R3, 0x2000000, RZ, 0xc0, !PT ;  /* 0x0200000003ff7812 */ /* 0x000fda000788c0ff */
[----:B------:R-:W0:Y:S01]  /*4a8f0*/  @!P4 LDC.64 R12, c[0x0][0x5c0] ;  /* 0x00017000ff0ccb82 */ /* 0x000e220000000a00 */
[----:B------:R-:W-:Y:S02]  /*4a900*/  LOP3.LUT P5, RZ, R3, 0x4000000, RZ, 0xc0, !PT ;  /* 0x0400000003ff7812 */ /* 0x000fe400078ac0ff */
[----:B0-----:R-:W-:-:S05]  /*4a910*/  @!P4 IADD3 R12, P6, R90, R12, RZ ;  /* 0x0000000c5a0cc210 */ /* 0x001fca0007fde0ff */
[----:B------:R-:W-:Y:S02]  /*4a920*/  @!P4 IMAD.X R13, R91, 0x1, R13, P6 ;  /* 0x000000015b0dc824 */ /* 0x000fe400030e060d */
[----:B--2---:R-:W-:Y:S02]  /*4a930*/  FMUL R9, R98, UR51 ;  /* 0x0000003362097c20 */ /* 0x004fe40008400000 */
[----:B------:R-:W2:Y:S01]  /*4a940*/  LDL.LU R98, [R1+0x844] ;  /* 0x0008440001627983 */ /* 0x000ea20000300800 */
[----:B------:R-:W-:-:S13]  /*4a950*/  ISETP.LT.OR P6, PT, R30, 0x91, !P3 ;  /* 0x000000911e00780c */ /* 0x000fda0005fc1670 */
[----:B------:R0:W-:Y:S02]  /*4a960*/  @!P6 STG.E.U8 desc[UR54][R12.64+0x90], R17 ;  /* 0x000090110c00e986 */ /* 0x0001e4000c101136 */
[----:B0-----:R-:W0:Y:S01]  /*4a970*/  @!P5 LDC.64 R12, c[0x0][0x5c0] ;  /* 0x00017000ff0cdb82 */ /* 0x001e220000000a00 */
[----:B------:R-:W-:Y:S02]  /*4a980*/  LOP3.LUT P1, RZ, R3, 0x8000000, RZ, 0xc0, !PT ;  /* 0x0800000003ff7812 */ /* 0x000fe4000782c0ff */
[----:B0-----:R-:W-:-:S05]  /*4a990*/  @!P5 IADD3 R12, P6, R92, R12, RZ ;  /* 0x0000000c5c0cd210 */ /* 0x001fca0007fde0ff */
[----:B------:R-:W-:-:S05]  /*4a9a0*/  @!P5 IMAD.X R13, R93, 0x1, R13, P6 ;  /* 0x000000015d0dd824 */ /* 0x000fca00030e060d */
[----:B------:R0:W-:Y:S01]  /*4a9b0*/  @!P5 STG.E.U8 desc[UR54][R12.64+0x91], R15 ;  /* 0x0000910f0c00d986 */ /* 0x0001e2000c101136 */
[----:B------:R-:W-:Y:S01]  /*4a9c0*/  LOP3.LUT P5, RZ, R0, 0x100000, RZ, 0xc0, !PT ;  /* 0x0010000000ff7812 */ /* 0x000fe200078ac0ff */
[----:B0-----:R-:W0:Y:S01]  /*4a9d0*/  @!P1 LDC.64 R12, c[0x0][0x5c0] ;  /* 0x00017000ff0c9b82 */ /* 0x001e220000000a00 */
[----:B------:R-:W-:-:S11]  /*4a9e0*/  LOP3.LUT P0, RZ, R3, 0x20000000, RZ, 0xc0, !PT ;  /* 0x2000000003ff7812 */ /* 0x000fd6000780c0ff */
[----:B------:R1:W-:Y:S01]  /*4a9f0*/  @!P5 STG.E.U8 desc[UR54][R62.64+0x98], R23 ;  /* 0x000098173e00d986 */ /* 0x0003e2000c101136 */
[----:B------:R-:W-:Y:S02]  /*4aa00*/  LOP3.LUT P6, RZ, R0, 0x80000, RZ, 0xc0, !PT ;  /* 0x0008000000ff7812 */ /* 0x000fe400078cc0ff */
[----:B------:R-:W-:Y:S02]  /*4aa10*/  F2FP.SATFINITE.E4M3.F32.PACK_AB_MERGE_C R27, RZ, R9, RZ ;  /* 0x00000009ff1b723e */ /* 0x000fe400048070ff */
[----:B0-----:R-:W-:-:S05]  /*4aa20*/  @!P1 IADD3 R18, P5, R94, R12, RZ ;  /* 0x0000000c5e129210 */ /* 0x001fca0007fbe0ff */
[----:B------:R-:W-:Y:S02]  /*4aa30*/  @!P1 IMAD.X R19, R95, 0x1, R13, P5 ;  /* 0x000000015f139824 */ /* 0x000fe400028e060d */
[----:B------:R-:W0:Y:S01]  /*4aa40*/  @!P0 LDC.64 R12, c[0x0][0x5c0] ;  /* 0x00017000ff0c8b82 */ /* 0x000e220000000a00 */
[----:B------:R-:W-:Y:S01]  /*4aa50*/  LOP3.LUT P4, RZ, R3, 0x800000, RZ, 0xc0, !PT ;  /* 0x0080000003ff7812 */ /* 0x000fe2000788c0ff */
[----:B------:R-:W-:Y:S03]  /*4aa60*/  @!P6 STG.E.U8 desc[UR54][R64.64+0x99], R27 ;  /* 0x0000991b4000e986 */ /* 0x000fe6000c101136 */
[----:B------:R-:W-:Y:S02]  /*4aa70*/  ISETP.LT.OR P6, PT, R30, 0x81, !P4 ;  /* 0x000000811e00780c */ /* 0x000fe400067c1670 */
[----:B0-----:R-:W-:-:S05]  /*4aa80*/  @!P0 IADD3 R20, P5, R96, R12, RZ ;  /* 0x0000000c60148210 */ /* 0x001fca0007fbe0ff */
[----:B------:R-:W-:-:S06]  /*4aa90*/  @!P0 IMAD.X R21, R97, 0x1, R13, P5 ;  /* 0x0000000161158824 */ /* 0x000fcc00028e060d */
[----:B------:R-:W0:Y:S01]  /*4aaa0*/  @!P6 LDC.64 R12, c[0x0][0x5c0] ;  /* 0x00017000ff0ceb82 */ /* 0x000e220000000a00 */
[----:B------:R-:W-:Y:S02]  /*4aab0*/  @!P6 IMAD.MOV.U32 R14, RZ, RZ, R24 ;  /* 0x000000ffff0ee224 */ /* 0x000fe400078e0018 */
[----:B------:R-:W-:Y:S02]  /*4aac0*/  @!P6 IMAD.MOV.U32 R15, RZ, RZ, R31 ;  /* 0x000000ffff0fe224 */ /* 0x000fe400078e001f */
[----:B------:R-:W-:-:S04]  /*4aad0*/  @!P6 IMAD.WIDE.U32 R14, R10, 0x180, R14 ;  /* 0x000001800a0ee825 */ /* 0x000fc800078e000e */
[----:B------:R-:W-:Y:S01]  /*4aae0*/  @!P6 IMAD R9, R11, 0x180, RZ ;  /* 0x000001800b09e824 */ /* 0x000fe200078e02ff */
[----:B0-----:R-:W-:-:S04]  /*4aaf0*/  @!P6 IADD3 R16, P5, R14, R12, RZ ;  /* 0x0000000c0e10e210 */ /* 0x001fc80007fbe0ff */
[----:B------:R-:W-:Y:S02]  /*4ab00*/  @!P6 IADD3.X R17, R13, R15, R9, P5, !PT ;  /* 0x0000000f0d11e210 */ /* 0x000fe40002ffe409 */
[----:B------:R-:W-:-:S13]  /*4ab10*/  ISETP.LT.OR P5, PT, R30, 0x82, !P4 ;  /* 0x000000821e00780c */ /* 0x000fda00067a1670 */
[----:B------:R-:W0:Y:S01]  /*4ab20*/  @!P5 LDC.64 R14, c[0x0][0x5c0] ;  /* 0x00017000ff0edb82 */ /* 0x000e220000000a00 */
[----:B------:R-:W-:Y:S01]  /*4ab30*/  FMUL R9, R103, UR51 ;  /* 0x0000003367097c20 */ /* 0x000fe20008400000 */
[----:B------:R-:W-:Y:S02]  /*4ab40*/  @!P5 IMAD.MOV.U32 R12, RZ, RZ, R24 ;  /* 0x000000ffff0cd224 */ /* 0x000fe400078e0018 */
[----:B------:R-:W-:Y:S02]  /*4ab50*/  @!P5 IMAD.MOV.U32 R13, RZ, RZ, R31 ;  /* 0x000000ffff0dd224 */ /* 0x000fe400078e001f */
[----:B-1----:R-:W-:Y:S01]  /*4ab60*/  F2FP.SATFINITE.E4M3.F32.PACK_AB_MERGE_C R23, RZ, R9, RZ ;  /* 0x00000009ff17723e */ /* 0x002fe200048070ff */
        /* <DEDUP_REMOVED lines=16> */
[----:B---3--:R-:W-:Y:S01]  /*4ac70*/  FMUL R9, R99, UR51 ;  /* 0x0000003363097c20 */ /* 0x008fe20008400000 */
[----:B------:R-:W-:Y:S01]  /*4ac80*/  BSSY B1, `(.L_x_101) ;  /* 0x0000013000017945 */ /* 0x000fe20003800000 */
[C---:B------:R-:W-:Y:S02]  /*4ac90*/  LOP3.LUT P2, RZ, R3.reuse, 0x1000000, RZ, 0xc0, !PT ;  /* 0x0100000003ff7812 */ /* 0x040fe4000784c0ff */
[C---:B------:R-:W-:Y:S02]  /*4aca0*/  LOP3.LUT P1, RZ, R3.reuse, 0x400000, RZ, 0xc0, !PT ;  /* 0x0040000003ff7812 */ /* 0x040fe4000782c0ff */
[----:B------:R-:W-:Y:S02]  /*4acb0*/  LOP3.LUT P0, RZ, R3, 0x200000, RZ, 0xc0, !PT ;  /* 0x0020000003ff7812 */ /* 0x000fe4000780c0ff */
[----:B------:R-:W-:Y:S01]  /*4acc0*/  F2FP.SATFINITE.E4M3.F32.PACK_AB_MERGE_C R9, RZ, R9, RZ ;  /* 0x00000009ff09723e */ /* 0x000fe200048070ff */
[----:B--2---:R-:W-:-:S05]  /*4acd0*/  FMUL R14, R98, UR51 ;  /* 0x00000033620e7c20 */ /* 0x004fca0008400000 */
        /* <DEDUP_REMOVED lines=13> */
.L_x_102:
[----:B------:R-:W-:Y:S05]  /*4adb0*/  BSYNC B1 ;  /* 0x0000000000017941 */ /* 0x000fea0003800000 */
.L_x_101:
        /* <DEDUP_REMOVED lines=15> */
.L_x_104:
[----:B------:R-:W-:Y:S05]  /*4aeb0*/  BSYNC B1 ;  /* 0x0000000000017941 */ /* 0x000fea0003800000 */
.L_x_103:
[----:B------:R-:W2:Y:S04]  /*4aec0*/  LDL.LU R22, [R1+0x848] ;  /* 0x0008480001167983 */ /* 0x000ea80000300800 */
[----:B------:R-:W3:Y:S04]  /*4aed0*/  LDL.LU R19, [R1+0x84c] ;  /* 0x00084c0001137983 */ /* 0x000ee80000300800 */
[----:B------:R-:W4:Y:S04]  /*4aee0*/  LDL.LU R21, [R1+0x850] ;  /* 0x0008500001157983 */ /* 0x000f280000300800 */
[----:B------:R-:W5:Y:S01]  /*4aef0*/  LDL.LU R20, [R1+0x854] ;  /* 0x0008540001147983 */ /* 0x000f620000300800 */
[----:B------:R-:W-:Y:S01]  /*4af00*/  ISETP.LT.OR P6, PT, R30, 0x89, !P4 ;  /* 0x000000891e00780c */ /* 0x000fe200067c1670 */
[----:B------:R-:W-:Y:S01]  /*4af10*/  BSSY B1, `(.L_x_105) ;  /* 0x000002a000017945 */ /* 0x000fe20003800000 */
[----:B------:R-:W-:-:S11]  /*4af20*/  P2R R18, PR, RZ, 0x1 ;  /* 0x00000001ff127803 */ /* 0x000fd60000000000 */
        /* <DEDUP_REMOVED lines=40> */
.L_x_106:
[----:B------:R-:W-:Y:S05]  /*4b1b0*/  BSYNC B1 ;  /* 0x0000000000017941 */ /* 0x000fea0003800000 */
.L_x_105:
        /* <DEDUP_REMOVED lines=15> */
.L_x_108:
[----:B------:R-:W-:Y:S05]  /*4b2b0*/  BSYNC B1 ;  /* 0x0000000000017941 */ /* 0x000fea0003800000 */
.L_x_107:
        /* <DEDUP_REMOVED lines=47> */
.L_x_110:
[----:B------:R-:W-:Y:S05]  /*4b5b0*/  BSYNC B1 ;  /* 0x0000000000017941 */ /* 0x000fea0003800000 */
.L_x_109:
        /* <DEDUP_REMOVED lines=15> */
.L_x_112:
[----:B------:R-:W-:Y:S05]  /*4b6b0*/  BSYNC B1 ;  /* 0x0000000000017941 */ /* 0x000fea0003800000 */
.L_x_111:
        /* <DEDUP_REMOVED lines=47> */
.L_x_114:
[----:B------:R-:W-:Y:S05]  /*4b9b0*/  BSYNC B1 ;  /* 0x0000000000017941 */ /* 0x000fea0003800000 */
.L_x_113:
        /* <DEDUP_REMOVED lines=15> */
.L_x_116:
[----:B------:R-:W-:Y:S05]  /*4bab0*/  BSYNC B1 ;  /* 0x0000000000017941 */ /* 0x000fea0003800000 */
.L_x_115:
[----:B------:R-:W-:Y:S01]  /*4bac0*/  P2R R105, PR, RZ, 0x10 ;  /* 0x00000010ff697803 */ /* 0x000fe20000000000 */
[----:B------:R-:W2:Y:S01]  /*4bad0*/  LDL.LU R106, [R1+0x878] ;  /* 0x00087800016a7983 */ /* 0x000ea20000300800 */
[----:B------:R-:W-:Y:S02]  /*4bae0*/  LOP3.LUT P4, RZ, R0, 0x8000, RZ, 0xc0, !PT ;  /* 0x0000800000ff7812 */ /* 0x000fe4000788c0ff */
[----:B0-----:R-:W-:Y:S01]  /*4baf0*/  P2R R9, PR, RZ, 0x8 ;  /* 0x00000008ff097803 */ /* 0x001fe20000000000 */
[----:B------:R-:W3:Y:S01]  /*4bb00*/  LDL.LU R107, [R1+0x87c] ;  /* 0x00087c00016b7983 */ /* 0x000ee20000300800 */
[----:B------:R-:W-:Y:S02]  /*4bb10*/  ISETP.LT.OR P3, PT, R30, 0xa1, !P4 ;  /* 0x000000a11e00780c */ /* 0x000fe40006761670 */
[----:B------:R-:W-:Y:S02]  /*4bb20*/  LOP3.LUT R2, R2, 0xfffffbff, RZ, 0xc0, !PT ;  /* 0xfffffbff02027812 */ /* 0x000fe400078ec0ff */
[----:B------:R-:W-:Y:S01]  /*4bb30*/  P2R R104, PR, RZ, 0x1 ;  /* 0x00000001ff687803 */ /* 0x000fe20000000000 */
[----:B------:R-:W-:Y:S01]  /*4bb40*/  IMAD.U32 R77, RZ, RZ, UR8 ;  /* 0x00000008ff4d7e24 */ /* 0x000fe2000f8e00ff */
[----:B------:R-:W-:Y:S01]  /*4bb50*/  LOP3.LUT R0, R0, 0x7fffffff, RZ, 0xc0, !PT ;  /* 0x7fffffff00007812 */ /* 0x000fe200078ec0ff */
[----:B------:R-:W4:Y:S04]  /*4bb60*/  LDL.LU R112, [R1+0x880] ;  /* 0x0008800001707983 */ /* 0x000f280000300800 */
[----:B------:R-:W5:Y:S02]  /*4bb70*/  LDL.LU R111, [R1+0x884] ;  /* 0x00088400016f7983 */ /* 0x000f640000300800 */
[----:B-1----:R-:W0:Y:S01]  /*4bb80*/  @!P3 LDC.64 R12, c[0x0][0x5c0] ;  /* 0x00017000ff0cbb82 */ /* 0x002e220000000a00 */
[----:B------:R-:W-:Y:S01]  /*4bb90*/  @P3 LOP3.LUT R2, R2, 0x400, RZ, 0xfc, !PT ;  /* 0x0000040002023812 */ /* 0x000fe200078efcff */
[----:B------:R-:W5:Y:S01]  /*4bba0*/  LDL.LU R108, [R1+0x888] ;  /* 0x00088800016c7983 */ /* 0x000f620000300800 */
[----:B------:R-:W-:Y:S01]  /*4bbb0*/  IMAD.U32 R73, RZ, RZ, UR8 ;  /* 0x00000008ff497e24 */ /* 0x000fe2000f8e00ff */
[----:B------:R-:W-:Y:S01]  /*4bbc0*/  P2R R103, PR, RZ, 0x2 ;  /* 0x00000002ff677803 */ /* 0x000fe20000000000 */
[----:B------:R-:W-:Y:S01]  /*4bbd0*/  IMAD.U32 R69, RZ, RZ, UR8 ;  /* 0x00000008ff457e24 */ /* 0x000fe2000f8e00ff */
[----:B------:R-:W-:Y:S01]  /*4bbe0*/  LOP3.LUT R2, R2, 0xffffffbf, RZ, 0xc0, !PT ;  /* 0xffffffbf02027812 */ /* 0x000fe200078ec0ff */
[----:B------:R-:W-:Y:S01]  /*4bbf0*/  IMAD.U32 R66, RZ, RZ, UR7 ;  /* 0x00000007ff427e24 */ /* 0x000fe2000f8e00ff */
[----:B------:R-:W5:Y:S01]  /*4bc00*/  LDL.LU R115, [R1+0x88c] ;  /* 0x00088c0001737983 */ /* 0x000f620000300800 */
[----:B------:R-:W-:Y:S01]  /*4bc10*/  IMAD.U32 R70, RZ, RZ, UR7 ;  /* 0x00000007ff467e24 */ /* 0x000fe2000f8e00ff */
[----:B------:R-:W-:Y:S01]  /*4bc20*/  P2R R101, PR, RZ, 0x4 ;  /* 0x00000004ff657803 */ /* 0x000fe20000000000 */
[----:B------:R-:W-:Y:S01]  /*4bc30*/  IMAD.U32 R74, RZ, RZ, UR7 ;  /* 0x00000007ff4a7e24 */ /* 0x000fe2000f8e00ff */
[----:B------:R-:W5:Y:S01]  /*4bc40*/  LDL.LU R110, [R1+0x890] ;  /* 0x00089000016e7983 */ /* 0x000f620000300800 */
[----:B------:R-:W-:-:S02]  /*4bc50*/  IMAD.U32 R81, RZ, RZ, UR8 ;  /* 0x00000008ff517e24 */ /* 0x000fc4000f8e00ff */
[----:B------:R-:W-:Y:S01]  /*4bc60*/  IMAD.U32 R98, RZ, RZ, UR7 ;  /* 0x00000007ff627e24 */ /* 0x000fe2000f8e00ff */
[----:B------:R-:W5:Y:S01]  /*4bc70*/  LDL.LU R114, [R1+0x894] ;  /* 0x0008940001727983 */ /* 0x000f620000300800 */
[----:B------:R-:W-:Y:S02]  /*4bc80*/  IMAD.U32 R97, RZ, RZ, UR8 ;  /* 0x00000008ff617e24 */ /* 0x000fe4000f8e00ff */
[----:B------:R-:W-:Y:S01]  /*4bc90*/  IMAD.U32 R100, RZ, RZ, UR7 ;  /* 0x00000007ff647e24 */ /* 0x000fe2000f8e00ff */
[----:B------:R-:W5:Y:S01]  /*4bca0*/  LDL.LU R113, [R1+0x898] ;  /* 0x0008980001717983 */ /* 0x000f620000300800 */
[----:B------:R-:W-:Y:S02]  /*4bcb0*/  IMAD.U32 R85, RZ, RZ, UR8 ;  /* 0x00000008ff557e24 */ /* 0x000fe4000f8e00ff */
[----:B------:R-:W-:Y:S01]  /*4bcc0*/  IMAD.U32 R84, RZ, RZ, UR7 ;  /* 0x00000007ff547e24 */ /* 0x000fe2000f8e00ff */
[----:B0-----:R-:W-:Y:S01]  /*4bcd0*/  @!P3 IADD3 R20, P5, P6, R24, UR8, R12 ;  /* 0x000000081814bc10 */ /* 0x001fe2000febe00c */
[----:B------:R-:W-:-:S02]  /*4bce0*/  IMAD.U32 R83, RZ, RZ, UR8 ;  /* 0x00000008ff537e24 */ /* 0x000fc4000f8e00ff */
[----:B------:R-:W-:Y:S01]  /*4bcf0*/  IMAD.U32 R82, RZ, RZ, UR7 ;  /* 0x00000007ff527e24 */ /* 0x000fe2000f8e00ff */
        /* <DEDUP_REMOVED lines=38> */
[----:B0-----:R-:W-:Y:S01]  /*4bf60*/  @!P3 IADD3 R52, P5, P6, R24, UR8, R12 ;  /* 0x000000081834bc10 */ /* 0x001fe2000febe00c */
[----:B--2---:R-:W-:-:S03]  /*4bf70*/  FMUL R106, R106, UR51 ;  /* 0x000000336a6a7c20 */ /* 0x004fc60008400000 */
[----:B------:R-:W-:Y:S02]  /*4bf80*/  @!P3 IADD3.X R53, R31, UR7, R13, P5, P6 ;  /* 0x000000071f35bc10 */ /* 0x000fe4000afec40d */
[----:B------:R-:W0:Y:S01]  /*4bf90*/  @!P4 LDC.64 R12, c[0x0][0x5c0] ;  /* 0x00017000ff0ccb82 */ /* 0x000e220000000a00 */
[----:B------:R-:W-:Y:S01]  /*4bfa0*/  ISETP.NE.AND P3, PT, R9, RZ, PT ;  /* 0x000000ff0900720c */ /* 0x000fe20003f65270 */
[----:B------:R-:W-:Y:S01]  /*4bfb0*/  IMAD.U32 R9, RZ, RZ, UR8 ;  /* 0x00000008ff097e24 */ /* 0x000fe2000f8e00ff */
[----:B------:R-:W-:Y:S01]  /*4bfc0*/  F2FP.SATFINITE.E4M3.F32.PACK_AB_MERGE_C R106, RZ, R106, RZ ;  /* 0x0000006aff6a723e */ /* 0x000fe200048070ff */
[----:B---3--:R-:W-:Y:S01]  /*4bfd0*/  FMUL R107, R107, UR51 ;  /* 0x000000336b6b7c20 */ /* 0x008fe20008400000 */
[----:B------:R-:W-:Y:S02]  /*4bfe0*/  P2R R80, PR, RZ, 0x8 ;  /* 0x00000008ff507803 */ /* 0x000fe40000000000 */
        /* <DEDUP_REMOVED lines=53> */
[----:B------:R-:W-:-:S04]  /*4c340*/  ISETP.LT.OR P4, PT, R30, 0xb1, !P3 ;  /* 0x000000b11e00780c */ /* 0x000fc80005f81670 */
        /* <DEDUP_REMOVED lines=40> */
[----:B------:R-:W-:-:S04]  /*4c5d0*/  ISETP.LT.OR P1, PT, R30, 0xb9, !P3 ;  /* 0x000000b91e00780c */ /* 0x000fc80005f21670 */
[----:B------:R-:W-:-:S07]  /*4c5e0*/  P2R R88, PR, RZ, 0x2 ;  /* 0x00000002ff587803 */ /* 0x000fce0000000000 */
[----:B------:R-:W0:Y:S01]  /*4c5f0*/  @!P0 LDC.64 R12, c[0x0][0x5c0] ;  /* 0x00017000ff0c8b82 */ /* 0x000e220000000a00 */
[----:B------:R-:W-:-:S04]  /*4c600*/  @P0 LOP3.LUT R0, R0, 0x80000, RZ, 0xfc, !PT ;  /* 0x0008000000000812 */ /* 0x000fc800078efcff */
[----:B------:R-:W-:Y:S02]  /*4c610*/  LOP3.LUT R0, R0, 0xffffbfff, RZ, 0xc0, !PT ;  /* 0xffffbfff00007812 */ /* 0x000fe400078ec0ff */
[----:B0-----:R-:W-:Y:S01]  /*4c620*/  @!P0 IADD3 R14, P5, P6, R24, UR11, R12 ;  /* 0x0000000b180e8c10 */ /* 0x001fe2000febe00c */
[----:B------:R-:W-:-:S03]  /*4c630*/  IMAD.U32 R12, RZ, RZ, UR7 ;  /* 0x00000007ff0c7e24 */ /* 0x000fc6000f8e00ff */
[----:B------:R-:W-:Y:S01]  /*4c640*/  @!P0 IADD3.X R15, R31, UR10, R13, P5, P6 ;  /* 0x0000000a1f0f8c10 */ /* 0x000fe2000afec40d */
[----:B------:R-:W-:Y:S01]  /*4c650*/  IMAD.U32 R13, RZ, RZ, UR8 ;  /* 0x00000008ff0d7e24 */ /* 0x000fe2000f8e00ff */
        /* <DEDUP_REMOVED lines=55> */
[----:B------:R-:W-:Y:S01]  /*4c9d0*/  ISETP.LT.OR P5, PT, R30, 0xb2, !P3 ;  /* 0x000000b21e00780c */ /* 0x000fe20005fa1670 */
[----:B----4-:R-:W-:Y:S02]  /*4c9e0*/  FMUL R107, R112, UR51 ;  /* 0x00000033706b7c20 */ /* 0x010fe40008400000 */
[----:B------:R-:W2:Y:S01]  /*4c9f0*/  LDL.LU R112, [R1+0x89c] ;  /* 0x00089c0001707983 */ /* 0x000ea20000300800 */
[----:B------:R-:W-:-:S09]  /*4ca00*/  P2R R99, PR, RZ, 0x20 ;  /* 0x00000020ff637803 */ /* 0x000fd20000000000 */
[----:B------:R-:W-:-:S04]  /*4ca10*/  @!P5 IADD3 R92, P0, P6, R13, UR11, R24 ;  /* 0x0000000b0d5cdc10 */ /* 0x000fc8000fe1e018 */
[--C-:B------:R-:W-:Y:S02]  /*4ca20*/  @!P5 IADD3.X R89, R12, UR10, R31.reuse, P0, P6 ;  /* 0x0000000a0c59dc10 */ /* 0x100fe400087ec41f */
[----:B------:R-:W-:Y:S02]  /*4ca30*/  @!P1 IADD3 R85, P0, P6, R85, UR11, R24 ;  /* 0x0000000b55559c10 */ /* 0x000fe4000fe1e018 */
[----:B------:R-:W-:Y:S02]  /*4ca40*/  LOP3.LUT P5, RZ, R2, 0x400, RZ, 0xc0, !PT ;  /* 0x0000040002ff7812 */ /* 0x000fe400078ac0ff */
[----:B------:R-:W-:Y:S02]  /*4ca50*/  @!P1 IADD3.X R84, R84, UR10, R31, P0, P6 ;  /* 0x0000000a54549c10 */ /* 0x000fe400087ec41f */
[----:B------:R-:W-:-:S04]  /*4ca60*/  ISETP.LT.OR P0, PT, R30, 0xba, !P3 ;  /* 0x000000ba1e00780c */ /* 0x000fc80005f01670 */
[----:B------:R-:W-:-:S09]  /*4ca70*/  P2R R76, PR, RZ, 0x1 ;  /* 0x00000001ff4c7803 */ /* 0x000fd20000000000 */
[----:B------:R-:W-:-:S04]  /*4ca80*/  @!P0 IADD3 R83, P4, P6, R83, UR11, R24 ;  /* 0x0000000b53538c10 */ /* 0x000fc8000fe9e018 */
[----:B------:R-:W-:Y:S02]  /*4ca90*/  @!P0 IADD3.X R82, R82, UR10, R31, P4, P6 ;  /* 0x0000000a52528c10 */ /* 0x000fe4000a7ec41f */
[----:B------:R-:W-:-:S04]  /*4caa0*/  LOP3.LUT P0, RZ, R0, 0x10000, RZ, 0xc0, !PT ;  /* 0x0001000000ff7812 */ /* 0x000fc8000780c0ff */
[----:B------:R-:W-:-:S13]  /*4cab0*/  ISETP.LT.OR P6, PT, R30, 0xa1, !P0 ;  /* 0x000000a11e00780c */ /* 0x000fda00047c1670 */
[----:B------:R-:W0:Y:S02]  /*4cac0*/  @!P6 LDC.64 R12, c[0x0][0x5c0] ;  /* 0x00017000ff0ceb82 */ /* 0x000e240000000a00 */
[----:B0-----:R-:W-:-:S05]  /*4cad0*/  @!P6 IADD3 R12, P1, R24, R12, RZ ;  /* 0x0000000c180ce210 */ /* 0x001fca0007f3e0ff */
[----:B------:R-:W-:Y:S01]  /*4cae0*/  @!P6 IMAD.X R13, R31, 0x1, R13, P1 ;  /* 0x000000011f0de824 */ /* 0x000fe200008e060d */
[----:B------:R-:W-:Y:S02]  /*4caf0*/  F2FP.SATFINITE.E4M3.F32.PACK_AB_MERGE_C R107, RZ, R107, RZ ;  /* 0x0000006bff6b723e */ /* 0x000fe400048070ff */
[----:B------:R-:W-:Y:S02]  /*4cb00*/  LOP3.LUT P1, RZ, R2, 0x200, RZ, 0xc0, !PT ;  /* 0x0000020002ff7812 */ /* 0x000fe4000782c0ff */
[----:B------:R5:W-:Y:S02]  /*4cb10*/  @!P6 STG.E.U8 desc[UR54][R12.64+0xa0], R106 ;  /* 0x0000a06a0c00e986 */ /* 0x000be4000c101136 */
[----:B-----5:R-:W-:-:S05]  /*4cb20*/  FMUL R106, R111, UR51 ;  /* 0x000000336f6a7c20 */ /* 0x020fca0008400000 */
[----:B------:R-:W-:Y:S01]  /*4cb30*/  F2FP.SATFINITE.E4M3.F32.PACK_AB_MERGE_C R111, RZ, R106, RZ ;  /* 0x0000006aff6f723e */ /* 0x000fe200048070ff */
[----:B------:R-:W-:Y:S02]  /*4cb40*/  FMUL R106, R108, UR51 ;  /* 0x000000336c6a7c20 */ /* 0x000fe40008400000 */
[----:B------:R-:W3:Y:S01]  /*4cb50*/  LDL.LU R108, [R1+0x8a0] ;  /* 0x0008a000016c7983 */ /* 0x000ee20000300800 */
[----:B------:R-:W-:-:S13]  /*4cb60*/  ISETP.LT.OR P6, PT, R30, 0xa2, !P0 ;  /* 0x000000a21e00780c */ /* 0x000fda00047c1670 */
[----:B------:R-:W0:Y:S02]  /*4cb70*/  @!P6 LDC.64 R12, c[0x0][0x5c0] ;  /* 0x00017000ff0ceb82 */ /* 0x000e240000000a00 */
[----:B0-----:R-:W-:-:S05]  /*4cb80*/  @!P6 IADD3 R12, P3, R24, R12, RZ ;  /* 0x0000000c180ce210 */ /* 0x001fca0007f7e0ff */
[----:B------:R-:W-:-:S05]  /*4cb90*/  @!P6 IMAD.X R13, R31, 0x1, R13, P3 ;  /* 0x000000011f0de824 */ /* 0x000fca00018e060d */
[----:B------:R0:W-:Y:S01]  /*4cba0*/  @!P6 STG.E.U8 desc[UR54][R12.64+0xa1], R109 ;  /* 0x0000a16d0c00e986 */ /* 0x0001e2000c101136 */
[----:B------:R-:W-:-:S13]  /*4cbb0*/  ISETP.LT.OR P6, PT, R30, 0xa9, !P0 ;  /* 0x000000a91e00780c */ /* 0x000fda00047c1670 */
[----:B0-----:R-:W0:Y:S01]  /*4cbc0*/  @!P6 LDC.64 R12, c[0x0][0x5c0] ;  /* 0x00017000ff0ceb82 */ /* 0x001e220000000a00 */
[----:B------:R-:W-:Y:S04]  /*4cbd0*/  @!P5 STG.E.U8 desc[UR54][R20.64+0xa0], R107 ;  /* 0x0000a06b1400d986 */ /* 0x000fe8000c101136 */
[----:B------:R1:W-:Y:S01]  /*4cbe0*/  @!P2 STG.E.U8 desc[UR54][R18.64+0xa1], R111 ;  /* 0x0000a16f1200a986 */ /* 0x0003e2000c101136 */
[----:B------:R-:W-:Y:S02]  /*4cbf0*/  F2FP.SATFINITE.E4M3.F32.PACK_AB_MERGE_C R109, RZ, R106, RZ ;  /* 0x0000006aff6d723e */ /* 0x000fe400048070ff */
[----:B0-----:R-:W-:-:S05]  /*4cc00*/  @!P6 IADD3 R12, P2, R24, R12, RZ ;  /* 0x0000000c180ce210 */ /* 0x001fca0007f5e0ff */
[----:B------:R-:W-:Y:S02]  /*4cc10*/  @!P6 IMAD.X R13, R31, 0x1, R13, P2 ;  /* 0x000000011f0de824 */ /* 0x000fe400010e060d */
[----:B-1----:R-:W-:-:S03]  /*4cc20*/  FMUL R18, R115, UR51 ;  /* 0x0000003373127c20 */ /* 0x002fc60008400000 */
[----:B------:R0:W-:Y:S01]  /*4cc30*/  @!P6 STG.E.U8 desc[UR54][R12.64+0xa8], R109 ;  /* 0x0000a86d0c00e986 */ /* 0x0001e2000c101136 */
[----:B------:R-:W-:Y:S02]  /*4cc40*/  ISETP.LT.OR P6, PT, R30, 0xaa, !P0 ;  /* 0x000000aa1e00780c */ /* 0x000fe400047c1670 */
[----:B------:R-:W-:Y:S01]  /*4cc50*/  F2FP.SATFINITE.E4M3.F32.PACK_AB_MERGE_C R19, RZ, R18, RZ ;  /* 0x00000012ff13723e */ /* 0x000fe200048070ff */
[----:B------:R-:W-:Y:S02]  /*4cc60*/  FMUL R18, R110, UR51 ;  /* 0x000000336e127c20 */ /* 0x000fe40008400000 */
[----:B------:R-:W4:Y:S08]  /*4cc70*/  LDL.LU R110, [R1+0x8a4] ;  /* 0x0008a400016e7983 */ /* 0x000f300000300800 */
[----:B0-----:R-:W0:Y:S01]  /*4cc80*/  @!P6 LDC.64 R12, c[0x0][0x5c0] ;  /* 0x00017000ff0ceb82 */ /* 0x001e220000000a00 */
[----:B------:R-:W-:Y:S01]  /*4cc90*/  F2FP.SATFINITE.E4M3.F32.PACK_AB_MERGE_C R21, RZ, R18, RZ ;  /* 0x00000012ff15723e */ /* 0x000fe200048070ff */
[----:B------:R-:W-:-:S02]  /*4cca0*/  FMUL R18, R114, UR51 ;  /* 0x0000003372127c20 */ /* 0x000fc40008400000 */
[----:B------:R-:W5:Y:S03]  /*4ccb0*/  LDL.LU R114, [R1+0x8a8] ;  /* 0x0008a80001727983 */ /* 0x000f660000300800 */
[----:B------:R-:W-:Y:S01]  /*4ccc0*/  F2FP.SATFINITE.E4M3.F32.PACK_AB_MERGE_C R107, RZ, R18, RZ ;  /* 0x00000012ff6b723e */ /* 0x000fe200048070ff */
[----:B------:R-:W-:Y:S01]  /*4ccd0*/  FMUL R18, R113, UR51 ;  /* 0x0000003371127c20 */ /* 0x000fe20008400000 */
[----:B------:R-:W5:Y:S04]  /*4cce0*/  LDL.LU R115, [R1+0x8ac] ;  /* 0x0008ac0001737983 */ /* 0x000f680000300800 */
[----:B------:R-:W5:Y:S01]  /*4ccf0*/  LDL.LU R113, [R1+0x8b0] ;  /* 0x0008b00001717983 */ /* 0x000f620000300800 */
[----:B0-----:R-:W-:-:S05]  /*4cd00*/  @!P6 IADD3 R12, P2, R24, R12, RZ ;  /* 0x0000000c180ce210 */ /* 0x001fca0007f5e0ff */
[----:B------:R-:W-:-:S05]  /*4cd10*/  @!P6 IMAD.X R13, R31, 0x1, R13, P2 ;  /* 0x000000011f0de824 */ /* 0x000fca00010e060d */
[----:B------:R0:W-:Y:S04]  /*4cd20*/  @!P6 STG.E.U8 desc[UR54][R12.64+0xa9], R19 ;  /* 0x0000a9130c00e986 */ /* 0x0001e8000c101136 */
[----:B------:R1:W-:Y:S01]  /*4cd30*/  @!P1 STG.E.U8 desc[UR54][R28.64+0xa8], R21 ;  /* 0x0000a8151c009986 */ /* 0x0003e2000c101136 */
[----:B0-----:R-:W-:Y:S01]  /*4cd40*/  F2FP.SATFINITE.E4M3.F32.PACK_AB_MERGE_C R19, RZ, R18, RZ ;  /* 0x00000012ff13723e */ /* 0x001fe200048070ff */
[----:B--2---:R-:W-:-:S05]  /*4cd50*/  FMUL R18, R112, UR51 ;  /* 0x0000003370127c20 */ /* 0x004fca0008400000 */
[----:B-1----:R-:W-:Y:S01]  /*4cd60*/  F2FP.SATFINITE.E4M3.F32.PACK_AB_MERGE_C R21, RZ, R18, RZ ;  /* 0x00000012ff15723e */ /* 0x002fe200048070ff */
[----:B---3--:R-:W-:Y:S02]  /*4cd70*/  FMUL R18, R108, UR51 ;  /* 0x000000336c127c20 */ /* 0x008fe40008400000 */
[----:B------:R-:W2:Y:S01]  /*4cd80*/  LDL.LU R108, [R1+0x8b4] ;  /* 0x0008b400016c7983 */ /* 0x000ea20000300800 */
[----:B------:R-:W-:Y:S02]  /*4cd90*/  ISETP.LT.OR P6, PT, R30, 0xb1, !P0 ;  /* 0x000000b11e00780c */ /* 0x000fe400047c1670 */
[----:B------:R-:W-:Y:S01]  /*4cda0*/  LOP3.LUT P4, RZ, R2, 0x20, RZ, 0xc0, !PT ;  /* 0x0000002002ff7812 */ /* 0x000fe2000788c0ff */
[----:B------:R-:W3:Y:S10]  /*4cdb0*/  LDL.LU R112, [R1+0x8b8] ;  /* 0x0008b80001707983 */ /* 0x000ef40000300800 */
[----:B------:R-:W0:Y:S02]  /*4cdc0*/  @!P6 LDC.64 R12, c[0x0][0x5c0] ;  /* 0x00017000ff0ceb82 */ /* 0x000e240000000a00 */
[----:B------:R1:W-:Y:S01]  /*4cdd0*/  @!P4 STG.E.U8 desc[UR54][R26.64+0xa9], R107 ;  /* 0x0000a96b1a00c986 */ /* 0x0003e2000c101136 */
[----:B0-----:R-:W-:-:S05]  /*4cde0*/  @!P6 IADD3 R12, P1, R24, R12, RZ ;  /* 0x0000000c180ce210 */ /* 0x001fca0007f3e0ff */
[----:B------:R-:W-:-:S05]  /*4cdf0*/  @!P6 IMAD.X R13, R31, 0x1, R13, P1 ;  /* 0x000000011f0de824 */ /* 0x000fca00008e060d */
[----:B------:R0:W-:Y:S01]  /*4ce00*/  @!P6 STG.E.U8 desc[UR54][R12.64+0xb0], R19 ;  /* 0x0000b0130c00e986 */ /* 0x0001e2000c101136 */
[----:B------:R-:W-:Y:S02]  /*4ce10*/  ISETP.LT.OR P6, PT, R30, 0xb2, !P0 ;  /* 0x000000b21e00780c */ /* 0x000fe400047c1670 */
[----:B-1----:R-:W-:-:S11]  /*4ce20*/  F2FP.SATFINITE.E4M3.F32.PACK_AB_MERGE_C R27, RZ, R18, RZ ;  /* 0x00000012ff1b723e */ /* 0x002fd600048070ff */
[----:B0-----:R-:W0:Y:S01]  /*4ce30*/  @!P6 LDC.64 R12, c[0x0][0x5c0] ;  /* 0x00017000ff0ceb82 */ /* 0x001e220000000a00 */
[C---:B------:R-:W-:Y:S02]  /*4ce40*/  LOP3.LUT P5, RZ, R2.reuse, 0x100, RZ, 0xc0, !PT ;  /* 0x0000010002ff7812 */ /* 0x040fe400078ac0ff */
[----:B------:R-:W-:Y:S01]  /*4ce50*/  LOP3.LUT P2, RZ, R2, 0x10, RZ, 0xc0, !PT ;  /* 0x0000001002ff7812 */ /* 0x000fe2000784c0ff */
[----:B----4-:R-:W-:Y:S02]  /*4ce60*/  FMUL R18, R110, UR51 ;  /* 0x000000336e127c20 */ /* 0x010fe40008400000 */
[----:B------:R-:W4:Y:S01]  /*4ce70*/  LDL.LU R110, [R1+0x8bc] ;  /* 0x0008bc00016e7983 */ /* 0x000f220000300800 */
[----:B0-----:R-:W-:Y:S02]  /*4ce80*/  @!P6 IADD3 R12, P1, R24, R12, RZ ;  /* 0x0000000c180ce210 */ /* 0x001fe40007f3e0ff */
[----:B------:R-:W-:-:S03]  /*4ce90*/  F2FP.SATFINITE.E4M3.F32.PACK_AB_MERGE_C R19, RZ, R18, RZ ;  /* 0x00000012ff13723e */ /* 0x000fc600048070ff */
[----:B------:R-:W-:Y:S02]  /*4cea0*/  @!P6 IMAD.X R13, R31, 0x1, R13, P1 ;  /* 0x000000011f0de824 */ /* 0x000fe400008e060d */
[----:B-----5:R-:W-:-:S03]  /*4ceb0*/  FMUL R18, R114, UR51 ;  /* 0x0000003372127c20 */ /* 0x020fc60008400000 */
[----:B------:R0:W-:Y:S04]  /*4cec0*/  @!P6 STG.E.U8 desc[UR54][R12.64+0xb1], R21 ;  /* 0x0000b1150c00e986 */ /* 0x0001e8000c101136 */
[----:B------:R-:W5:Y:S04]  /*4ced0*/  LDL.LU R114, [R1+0x8c0] ;  /* 0x0008c00001727983 */ /* 0x000f680000300800 */
[----:B------:R-:W-:Y:S01]  /*4cee0*/  @!P5 STG.E.U8 desc[UR54][R40.64+0xb0], R27 ;  /* 0x0000b01b2800d986 */ /* 0x000fe2000c101136 */
[----:B0-----:R-:W-:Y:S01]  /*4cef0*/  F2FP.SATFINITE.E4M3.F32.PACK_AB_MERGE_C R21, RZ, R18, RZ ;  /* 0x00000012ff15723e */ /* 0x001fe200048070ff */
[----:B------:R-:W-:-:S02]  /*4cf00*/  FMUL R18, R115, UR51 ;  /* 0x0000003373127c20 */ /* 0x000fc40008400000 */
[----:B------:R0:W-:Y:S03]  /*4cf10*/  @!P2 STG.E.U8 desc[UR54][R34.64+0xb1], R19 ;  /* 0x0000b1132200a986 */ /* 0x0001e6000c101136 */
[----:B0-----:R-:W-:Y:S01]  /*4cf20*/  F2FP.SATFINITE.E4M3.F32.PACK_AB_MERGE_C R19, RZ, R18, RZ ;  /* 0x00000012ff13723e */ /* 0x001fe200048070ff */
[----:B------:R-:W-:Y:S02]  /*4cf30*/  FMUL R18, R113, UR51 ;  /* 0x0000003371127c20 */ /* 0x000fe40008400000 */
[----:B------:R-:W5:Y:S03]  /*4cf40*/  LDL.LU R113, [R1+0x8c4] ;  /* 0x0008c40001717983 */ /* 0x000f660000300800 */
[----:B------:R-:W-:Y:S01]  /*4cf50*/  F2FP.SATFINITE.E4M3.F32.PACK_AB_MERGE_C R27, RZ, R18, RZ ;  /* 0x00000012ff1b723e */ /* 0x000fe200048070ff */
[----:B--2---:R-:W-:-:S02]  /*4cf60*/  FMUL R18, R108, UR51 ;  /* 0x000000336c127c20 */ /* 0x004fc40008400000 */
[----:B------:R-:W2:Y:S01]  /*4cf70*/  LDL.LU R108, [R1+0x8c8] ;  /* 0x0008c800016c7983 */ /* 0x000ea20000300800 */
[----:B------:R-:W-:-:S13]  /*4cf80*/  ISETP.LT.OR P6, PT, R30, 0xb9, !P0 ;  /* 0x000000b91e00780c */ /* 0x000fda00047c1670 */
[----:B------:R-:W0:Y:S01]  /*4cf90*/  @!P6 LDC.64 R12, c[0x0][0x5c0] ;  /* 0x00017000ff0ceb82 */ /* 0x000e220000000a00 */
[----:B------:R-:W-:-:S04]  /*4cfa0*/  LOP3.LUT P3, RZ, R2, 0x80, RZ, 0xc0, !PT ;  /* 0x0000008002ff7812 */ /* 0x000fc8000786c0ff */
[----:B------:R-:W-:Y:S02]  /*4cfb0*/  P2R R20, PR, RZ, 0x8 ;  /* 0x00000008ff147803 */ /* 0x000fe40000000000 */
[----:B0-----:R-:W-:-:S05]  /*4cfc0*/  @!P6 IADD3 R12, P3, R24, R12, RZ ;  /* 0x0000000c180ce210 */ /* 0x001fca0007f7e0ff */
[----:B------:R-:W-:-:S05]  /*4cfd0*/  @!P6 IMAD.X R13, R31, 0x1, R13, P3 ;  /* 0x000000011f0de824 */ /* 0x000fca00018e060d */
[----:B------:R0:W-:Y:S01]  /*4cfe0*/  @!P6 STG.E.U8 desc[UR54][R12.64+0xb8], R21 ;  /* 0x0000b8150c00e986 */ /* 0x0001e2000c101136 */
[----:B------:R-:W-:Y:S02]  /*4cff0*/  ISETP.LT.OR P6, PT, R30, 0xba, !P0 ;  /* 0x000000ba1e00780c */ /* 0x000fe400047c1670 */
[----:B0-----:R-:W-:Y:S01]  /*4d000*/  F2FP.SATFINITE.E4M3.F32.PACK_AB_MERGE_C R21, RZ, R18, RZ ;  /* 0x00000012ff15723e */ /* 0x001fe200048070ff */
[----:B---3--:R-:W-:-:S10]  /*4d010*/  FMUL R18, R112, UR51 ;  /* 0x0000003370127c20 */ /* 0x008fd40008400000 */
[----:B------:R-:W0:Y:S01]  /*4d020*/  @!P6 LDC.64 R12, c[0x0][0x5c0] ;  /* 0x00017000ff0ceb82 */ /* 0x000e220000000a00 */
[----:B------:R-:W3:Y:S01]  /*4d030*/  LDL.LU R112, [R1+0x8cc] ;  /* 0x0008cc0001707983 */ /* 0x000ee20000300800 */
[----:B------:R-:W-:Y:S02]  /*4d040*/  F2FP.SATFINITE.E4M3.F32.PACK_AB_MERGE_C R29, RZ, R18, RZ ;  /* 0x00000012ff1d723e */ /* 0x000fe400048070ff */
[----:B------:R-:W-:Y:S02]  /*4d050*/  ISETP.NE.AND P3, PT, R20, RZ, PT ;  /* 0x000000ff1400720c */ /* 0x000fe40003f65270 */
[----:B------:R-:W-:Y:S01]  /*4d060*/  LOP3.LUT P4, RZ, R2, 0x8, RZ, 0xc0, !PT ;  /* 0x0000000802ff7812 */ /* 0x000fe2000788c0ff */
[----:B----4-:R-:W-:Y:S02]  /*4d070*/  FMUL R18, R110, UR51 ;  /* 0x000000336e127c20 */ /* 0x010fe40008400000 */
[----:B------:R-:W4:Y:S01]  /*4d080*/  LDL.LU R110, [R1+0x8d0] ;  /* 0x0008d000016e7983 */ /* 0x000f220000300800 */
[----:B0-----:R-:W-:-:S02]  /*4d090*/  @!P6 IADD3 R12, P0, R24, R12, RZ ;  /* 0x0000000c180ce210 */ /* 0x001fc40007f1e0ff */
[----:B------:R-:W-:-:S03]  /*4d0a0*/  LOP3.LUT P1, RZ, R2, 0x4, RZ, 0xc0, !PT ;  /* 0x0000000402ff7812 */ /* 0x000fc6000782c0ff */
[----:B------:R-:W-:Y:S01]  /*4d0b0*/  @!P6 IMAD.X R13, R31, 0x1, R13, P0 ;  /* 0x000000011f0de824 */ /* 0x000fe200000e060d */
[----:B------:R-:W-:-:S04]  /*4d0c0*/  LOP3.LUT P5, RZ, R2, 0x2, RZ, 0xc0, !PT ;  /* 0x0000000202ff7812 */ /* 0x000fc800078ac0ff */
[----:B------:R0:W-:Y:S04]  /*4d0d0*/  @!P6 STG.E.U8 desc[UR54][R12.64+0xb9], R19 ;  /* 0x0000b9130c00e986 */ /* 0x0001e8000c101136 */
[----:B------:R-:W-:Y:S01]  /*4d0e0*/  @!P3 STG.E.U8 desc[UR54][R52.64+0xb8], R27 ;  /* 0x0000b81b3400b986 */ /* 0x000fe2000c101136 */
[----:B0-----:R-:W-:Y:S01]  /*4d0f0*/  F2FP.SATFINITE.E4M3.F32.PACK_AB_MERGE_C R19, RZ, R18, RZ ;  /* 0x00000012ff13723e */ /* 0x001fe200048070ff */
[----:B-----5:R-:W-:Y:S02]  /*4d100*/  FMUL R18, R114, UR51 ;  /* 0x0000003372127c20 */ /* 0x020fe40008400000 */
[----:B------:R-:W5:Y:S04]  /*4d110*/  LDL.LU R114, [R1+0x8d4] ;  /* 0x0008d40001727983 */ /* 0x000f680000300800 */
[----:B------:R0:W-:Y:S04]  /*4d120*/  @!P4 STG.E.U8 desc[UR54][R46.64+0xb9], R21 ;  /* 0x0000b9152e00c986 */ /* 0x0001e8000c101136 */
[----:B------:R-:W-:Y:S01]  /*4d130*/  @!P1 STG.E.U8 desc[UR54][R38.64+0xa0], R29 ;  /* 0x0000a01d26009986 */ /* 0x000fe2000c101136 */
[----:B0-----:R-:W-:Y:S01]  /*4d140*/  F2FP.SATFINITE.E4M3.F32.PACK_AB_MERGE_C R21, RZ, R18, RZ ;  /* 0x00000012ff15723e */ /* 0x001fe200048070ff */
[----:B------:R-:W-:-:S02]  /*4d150*/  FMUL R18, R113, UR51 ;  /* 0x0000003371127c20 */ /* 0x000fc40008400000 */
[----:B------:R-:W5:Y:S04]  /*4d160*/  LDL.LU R113, [R1+0x8d8] ;  /* 0x0008d80001717983 */ /* 0x000f680000300800 */
[----:B------:R0:W-:Y:S02]  /*4d170*/  @!P5 STG.E.U8 desc[UR54][R32.64+0xa1], R19 ;  /* 0x0000a1132000d986 */ /* 0x0001e4000c101136 */
[----:B0-----:R-:W-:Y:S01]  /*4d180*/  F2FP.SATFINITE.E4M3.F32.PACK_AB_MERGE_C R19, RZ, R18, RZ ;  /* 0x00000012ff13723e */ /* 0x001fe200048070ff */
[----:B--2---:R-:W-:Y:S02]  /*4d190*/  FMUL R18, R108, UR51 ;  /* 0x000000336c127c20 */ /* 0x004fe40008400000 */
[----:B------:R-:W2:Y:S01]  /*4d1a0*/  LDL.LU R108, [R1+0x8dc] ;  /* 0x0008dc00016c7983 */ /* 0x000ea20000300800 */
[----:B------:R-:W-:-:S13]  /*4d1b0*/  LOP3.LUT P2, RZ, R0, 0x4000, RZ, 0xc0, !PT ;  /* 0x0000400000ff7812 */ /* 0x000fda000784c0ff */
[----:B------:R-:W0:Y:S01]  /*4d1c0*/  @!P2 LDC.64 R12, c[0x0][0x5c0] ;  /* 0x00017000ff0cab82 */ /* 0x000e220000000a00 */
[----:B------:R-:W-:-:S04]  /*4d1d0*/  LOP3.LUT P0, RZ, R2, 0x1, RZ, 0xc0, !PT ;  /* 0x0000000102ff7812 */ /* 0x000fc8000780c0ff */
[----:B------:R-:W-:Y:S02]  /*4d1e0*/  P2R R20, PR, RZ, 0x1 ;  /* 0x00000001ff147803 */ /* 0x000fe40000000000 */
[----:B------:R-:W-:Y:S02]  /*4d1f0*/  LOP3.LUT P0, RZ, R0, 0x2000, RZ, 0xc0, !PT ;  /* 0x0000200000ff7812 */ /* 0x000fe4000780c0ff */
[----:B0-----:R-:W-:-:S05]  /*4d200*/  @!P2 IADD3 R12, P6, R77, R12, RZ ;  /* 0x0000000c4d0ca210 */ /* 0x001fca0007fde0ff */
[----:B------:R-:W-:-:S05]  /*4d210*/  @!P2 IMAD.X R13, R75, 0x1, R13, P6 ;  /* 0x000000014b0da824 */ /* 0x000fca00030e060d */
[----:B------:R0:W-:Y:S02]  /*4d220*/  @!P2 STG.E.U8 desc[UR54][R12.64+0xa0], R21 ;  /* 0x0000a0150c00a986 */ /* 0x0001e4000c101136 */
[----:B0-----:R-:W0:Y:S01]  /*4d230*/  @!P0 LDC.64 R12, c[0x0][0x5c0] ;  /* 0x00017000ff0c8b82 */ /* 0x001e220000000a00 */
[----:B------:R-:W-:Y:S02]  /*4d240*/  LOP3.LUT P4, RZ, R0, 0x800, RZ, 0xc0, !PT ;  /* 0x0000080000ff7812 */ /* 0x000fe4000788c0ff */
[----:B0-----:R-:W-:-:S05]  /*4d250*/  @!P0 IADD3 R12, P6, R73, R12, RZ ;  /* 0x0000000c490c8210 */ /* 0x001fca0007fde0ff */
[----:B------:R-:W-:Y:S01]  /*4d260*/  @!P0 IMAD.X R13, R71, 0x1, R13, P6 ;  /* 0x00000001470d8824 */ /* 0x000fe200030e060d */
[----:B------:R-:W-:-:S13]  /*4d270*/  LOP3.LUT P6, RZ, R0, 0x2000, RZ, 0xc0, !PT ;  /* 0x0000200000ff7812 */ /* 0x000fda00078cc0ff */
[----:B------:R0:W-:Y:S02]  /*4d280*/  @!P6 STG.E.U8 desc[UR54][R12.64+0xa1], R19 ;  /* 0x0000a1130c00e986 */ /* 0x0001e4000c101136 */
[----:B0-----:R-:W0:Y:S01]  /*4d290*/  @!P4 LDC.64 R12, c[0x0][0x5c0] ;  /* 0x00017000ff0ccb82 */ /* 0x001e220000000a00 */
[----:B------:R-:W-:Y:S02]  /*4d2a0*/  LOP3.LUT P1, RZ, R0, 0x40000000, RZ, 0xc0, !PT ;  /* 0x4000000000ff7812 */ /* 0x000fe4000782c0ff */
[----:B------:R-:W-:Y:S01]  /*4d2b0*/  F2FP.SATFINITE.E4M3.F32.PACK_AB_MERGE_C R27, RZ, R18, RZ ;  /* 0x00000012ff1b723e */ /* 0x000fe200048070ff */
[----:B---3--:R-:W-:Y:S01]  /*4d2c0*/  FMUL R18, R112, UR51 ;  /* 0x0000003370127c20 */ /* 0x008fe20008400000 */
[----:B------:R-:W-:Y:S01]  /*4d2d0*/  ISETP.NE.AND P0, PT, R20, RZ, PT ;  /* 0x000000ff1400720c */ /* 0x000fe20003f05270 */
[----:B------:R-:W3:Y:S01]  /*4d2e0*/  LDL.LU R112, [R1+0x8e0] ;  /* 0x0008e00001707983 */ /* 0x000ee20000300800 */
[----:B------:R-:W-:Y:S02]  /*4d2f0*/  LOP3.LUT P3, RZ, R0, 0x80000000, RZ, 0xc0, !PT ;  /* 0x8000000000ff7812 */ /* 0x000fe4000786c0ff */
[----:B------:R-:W-:-:S02]  /*4d300*/  P2R R26, PR, RZ, 0x2 ;  /* 0x00000002ff1a7803 */ /* 0x000fc40000000000 */
[----:B------:R-:W-:Y:S02]  /*4d310*/  LOP3.LUT P1, RZ, R0, 0x400, RZ, 0xc0, !PT ;  /* 0x0000040000ff7812 */ /* 0x000fe4000782c0ff */
[----:B------:R-:W-:Y:S01]  /*4d320*/  F2FP.SATFINITE.E4M3.F32.PACK_AB_MERGE_C R21, RZ, R18, RZ ;  /* 0x00000012ff15723e */ /* 0x000fe200048070ff */
[----:B----4-:R-:W-:Y:S02]  /*4d330*/  FMUL R18, R110, UR51 ;  /* 0x000000336e127c20 */ /* 0x010fe40008400000 */
[----:B------:R-:W4:Y:S03]  /*4d340*/  LDL.LU R110, [R1+0x8e4] ;  /* 0x0008e400016e7983 */ /* 0x000f260000300800 */
[----:B------:R-:W-:Y:S02]  /*4d350*/  F2FP.SATFINITE.E4M3.F32.PACK_AB_MERGE_C R19, RZ, R18, RZ ;  /* 0x00000012ff13723e */ /* 0x000fe400048070ff */
[----:B0-----:R-:W-:Y:S01]  /*4d360*/  @!P4 IADD3 R12, P6, R69, R12, RZ ;  /* 0x0000000c450cc210 */ /* 0x001fe20007fde0ff */
[----:B------:R-:W-:Y:S04]  /*4d370*/  @!P0 STG.E.U8 desc[UR54][R50.64+0xa8], R27 ;  /* 0x0000a81b32008986 */ /* 0x000fe8000c101136 */
[----:B------:R-:W-:Y:S01]  /*4d380*/  @!P4 IMAD.X R13, R67, 0x1, R13, P6 ;  /* 0x00000001430dc824 */ /* 0x000fe200030e060d */
[----:B------:R-:W-:Y:S04]  /*4d390*/  @!P3 STG.E.U8 desc[UR54][R44.64+0xa9], R21 ;  /* 0x0000a9152c00b986 */ /* 0x000fe8000c101136 */
[----:B------:R0:W-:Y:S04]  /*4d3a0*/  @!P4 STG.E.U8 desc[UR54][R12.64+0xa8], R19 ;  /* 0x0000a8130c00c986 */ /* 0x0001e8000c101136 */
[----:B------:R-:W4:Y:S01]  /*4d3b0*/  LDL.LU R115, [R1+0x8e8] ;  /* 0x0008e80001737983 */ /* 0x000f220000300800 */
[----:B0-----:R-:W0:Y:S02]  /*4d3c0*/  @!P1 LDC.64 R12, c[0x0][0x5c0] ;  /* 0x00017000ff0c9b82 */ /* 0x001e240000000a00 */
[----:B0-----:R-:W-:Y:S01]  /*4d3d0*/  @!P1 IADD3 R12, P6, R9, R12, RZ ;  /* 0x0000000c090c9210 */ /* 0x001fe20007fde0ff */
[----:B-----5:R-:W-:-:S02]  /*4d3e0*/  FMUL R9, R114, UR51 ;  /* 0x0000003372097c20 */ /* 0x020fc40008400000 */
[----:B------:R-:W5:Y:S03]  /*4d3f0*/  LDL.LU R114, [R1+0x8ec] ;  /* 0x0008ec0001727983 */ /* 0x000f660000300800 */
[----:B------:R-:W-:Y:S01]  /*4d400*/  F2FP.SATFINITE.E4M3.F32.PACK_AB_MERGE_C R21, RZ, R9, RZ ;  /* 0x00000009ff15723e */ /* 0x000fe200048070ff */
[----:B------:R-:W-:-:S05]  /*4d410*/  FMUL R9, R113, UR51 ;  /* 0x0000003371097c20 */ /* 0x000fca0008400000 */
[----:B------:R-:W-:Y:S01]  /*4d420*/  F2FP.SATFINITE.E4M3.F32.PACK_AB_MERGE_C R27, RZ, R9, RZ ;  /* 0x00000009ff1b723e */ /* 0x000fe200048070ff */
[----:B--2---:R-:W-:Y:S02]  /*4d430*/  FMUL R9, R108, UR51 ;  /* 0x000000336c097c20 */ /* 0x004fe40008400000 */
[----:B------:R-:W2:Y:S01]  /*4d440*/  LDL.LU R108, [R1+0x8f0] ;  /* 0x0008f000016c7983 */ /* 0x000ea20000300800 */
[----:B------:R-:W-:Y:S01]  /*4d450*/  @!P1 IMAD.X R13, R66, 0x1, R13, P6 ;  /* 0x00000001420d9824 */ /* 0x000fe200030e060d */
[C---:B------:R-:W-:Y:S02]  /*4d460*/  LOP3.LUT P6, RZ, R0.reuse, 0x400, RZ, 0xc0, !PT ;  /* 0x0000040000ff7812 */ /* 0x040fe400078cc0ff */
[----:B------:R-:W-:Y:S01]  /*4d470*/  LOP3.LUT P2, RZ, R0, 0x200, RZ, 0xc0, !PT ;  /* 0x0000020000ff7812 */ /* 0x000fe2000784c0ff */
[----:B------:R-:W2:Y:S01]  /*4d480*/  LDL.LU R113, [R1+0x8f4] ;  /* 0x0008f40001717983 */ /* 0x000ea20000300800 */
[----:B------:R-:W-:-:S09]  /*4d490*/  ISETP.NE.AND P1, PT, R26, RZ, PT ;  /* 0x000000ff1a00720c */ /* 0x000fd20003f25270 */
[----:B------:R0:W-:Y:S01]  /*4d4a0*/  @!P6 STG.E.U8 desc[UR54][R12.64+0xa9], R21 ;  /* 0x0000a9150c00e986 */ /* 0x0001e2000c101136 */
[----:B------:R-:W-:Y:S01]  /*4d4b0*/  LOP3.LUT P5, RZ, R0, 0x20000000, RZ, 0xc0, !PT ;  /* 0x2000000000ff7812 */ /* 0x000fe200078ac0ff */
[----:B0-----:R-:W0:Y:S01]  /*4d4c0*/  @!P2 LDC.64 R12, c[0x0][0x5c0] ;  /* 0x00017000ff0cab82 */ /* 0x001e220000000a00 */
[----:B------:R-:W-:Y:S01]  /*4d4d0*/  F2FP.SATFINITE.E4M3.F32.PACK_AB_MERGE_C R19, RZ, R9, RZ ;  /* 0x00000009ff13723e */ /* 0x000fe200048070ff */
[----:B------:R-:W-:Y:S10]  /*4d4e0*/  @!P1 STG.E.U8 desc[UR54][R56.64+0xb0], R27 ;  /* 0x0000b01b38009986 */ /* 0x000ff4000c101136 */
[----:B------:R1:W-:Y:S01]  /*4d4f0*/  @!P5 STG.E.U8 desc[UR54][R54.64+0xb1], R19 ;  /* 0x0000b1133600d986 */ /* 0x0003e2000c101136 */
[----:B0-----:R-:W-:-:S05]  /*4d500*/  @!P2 IADD3 R12, P6, R68, R12, RZ ;  /* 0x0000000c440ca210 */ /* 0x001fca0007fde0ff */
[----:B------:R-:W-:Y:S02]  /*4d510*/  @!P2 IMAD.X R13, R70, 0x1, R13, P6 ;  /* 0x00000001460da824 */ /* 0x000fe400030e060d */
[----:B---3--:R-:W-:Y:S02]  /*4d520*/  FMUL R9, R112, UR51 ;  /* 0x0000003370097c20 */ /* 0x008fe40008400000 */
[----:B------:R-:W3:Y:S03]  /*4d530*/  LDL.LU R112, [R1+0x8f8] ;  /* 0x0008f80001707983 */ /* 0x000ee60000300800 */
[----:B------:R-:W-:Y:S01]  /*4d540*/  F2FP.SATFINITE.E4M3.F32.PACK_AB_MERGE_C R21, RZ, R9, RZ ;  /* 0x00000009ff15723e */ /* 0x000fe200048070ff */
[----:B----4-:R-:W-:Y:S02]  /*4d550*/  FMUL R9, R110, UR51 ;  /* 0x000000336e097c20 */ /* 0x010fe40008400000 */
[----:B------:R-:W4:Y:S03]  /*4d560*/  LDL.LU R110, [R1+0x8fc] ;  /* 0x0008fc00016e7983 */ /* 0x000f260000300800 */
[----:B-1----:R-:W-:Y:S01]  /*4d570*/  F2FP.SATFINITE.E4M3.F32.PACK_AB_MERGE_C R19, RZ, R9, RZ ;  /* 0x00000009ff13723e */ /* 0x002fe200048070ff */
[----:B------:R0:W-:Y:S01]  /*4d580*/  @!P2 STG.E.U8 desc[UR54][R12.64+0xb0], R21 ;  /* 0x0000b0150c00a986 */ /* 0x0001e2000c101136 */
[----:B------:R-:W-:-:S05]  /*4d590*/  FMUL R9, R115, UR51 ;  /* 0x0000003373097c20 */ /* 0x000fca0008400000 */
[----:B------:R-:W-:Y:S01]  /*4d5a0*/  F2FP.SATFINITE.E4M3.F32.PACK_AB_MERGE_C R27, RZ, R9, RZ ;  /* 0x00000009ff1b723e */ /* 0x000fe200048070ff */
[----:B-----5:R-:W-:Y:S02]  /*4d5b0*/  FMUL R9, R114, UR51 ;  /* 0x0000003372097c20 */ /* 0x020fe40008400000 */
[----:B------:R-:W5:Y:S03]  /*4d5c0*/  LDL.LU R114, [R1+0x900] ;  /* 0x0009000001727983 */ /* 0x000f660000300800 */
        /* <DEDUP_REMOVED lines=12> */
[----:B------:R-:W-:Y:S01]  /*4d690*/  @!P6 STG.E.U8 desc[UR54][R62.64+0xb8], R27 ;  /* 0x0000b81b3e00e986 */ /* 0x000fe2000c101136 */
[----:B------:R-:W-:Y:S02]  /*4d6a0*/  LOP3.LUT P1, RZ, R0, 0x20, RZ, 0xc0, !PT ;  /* 0x0000002000ff7812 */ /* 0x000fe4000782c0ff */
[----:B------:R-:W-:Y:S01]  /*4d6b0*/  F2FP.SATFINITE.E4M3.F32.PACK_AB_MERGE_C R19, RZ, R9, RZ ;  /* 0x00000009ff13723e */ /* 0x000fe200048070ff */
[----:B------:R-:W-:Y:S02]  /*4d6c0*/  FMUL R9, R113, UR51 ;  /* 0x0000003371097c20 */ /* 0x000fe40008400000 */
[----:B------:R-:W2:Y:S04]  /*4d6d0*/  LDL.LU R113, [R1+0x908] ;  /* 0x0009080001717983 */ /* 0x000ea80000300800 */
[----:B------:R1:W-:Y:S01]  /*4d6e0*/  @!P4 STG.E.U8 desc[UR54][R60.64+0xb9], R21 ;  /* 0x0000b9153c00c986 */ /* 0x0003e2000c101136 */
[----:B0-----:R-:W-:-:S05]  /*4d6f0*/  @!P3 IADD3 R12, P6, R78, R12, RZ ;  /* 0x0000000c4e0cb210 */ /* 0x001fca0007fde0ff */
[----:B------:R-:W-:-:S05]  /*4d700*/  @!P3 IMAD.X R13, R79, 0x1, R13, P6 ;  /* 0x000000014f0db824 */ /* 0x000fca00030e060d */
[----:B------:R0:W-:Y:S01]  /*4d710*/  @!P3 STG.E.U8 desc[UR54][R12.64+0xb8], R19 ;  /* 0x0000b8130c00b986 */ /* 0x0001e2000c101136 */
[----:B-1----:R-:W-:Y:S01]  /*4d720*/  F2FP.SATFINITE.E4M3.F32.PACK_AB_MERGE_C R21, RZ, R9, RZ ;  /* 0x00000009ff15723e */ /* 0x002fe200048070ff */
[----:B0-----:R-:W0:Y:S01]  /*4d730*/  @!P1 LDC.64 R12, c[0x0][0x5c0] ;  /* 0x00017000ff0c9b82 */ /* 0x001e220000000a00 */
[----:B---3--:R-:W-:Y:S02]  /*4d740*/  FMUL R9, R112, UR51 ;  /* 0x0000003370097c20 */ /* 0x008fe40008400000 */
[----:B------:R-:W3:Y:S03]  /*4d750*/  LDL.LU R112, [R1+0x90c] ;  /* 0x00090c0001707983 */ /* 0x000ee60000300800 */
[----:B------:R-:W-:Y:S01]  /*4d760*/  F2FP.SATFINITE.E4M3.F32.PACK_AB_MERGE_C R27, RZ, R9, RZ ;  /* 0x00000009ff1b723e */ /* 0x000fe200048070ff */
[----:B----4-:R-:W-:Y:S02]  /*4d770*/  FMUL R9, R110, UR51 ;  /* 0x000000336e097c20 */ /* 0x010fe40008400000 */
[----:B------:R-:W4:Y:S01]  /*4d780*/  LDL.LU R110, [R1+0x910] ;  /* 0x00091000016e7983 */ /* 0x000f220000300800 */
[----:B0-----:R-:W-:-:S03]  /*4d790*/  @!P1 IADD3 R12, P6, R81, R12, RZ ;  /* 0x0000000c510c9210 */ /* 0x001fc60007fde0ff */
[----:B------:R-:W4:Y:S01]  /*4d7a0*/  LDL.LU R115, [R1+0x914] ;  /* 0x0009140001737983 */ /* 0x000f220000300800 */
[----:B------:R-:W-:Y:S01]  /*4d7b0*/  F2FP.SATFINITE.E4M3.F32.PACK_AB_MERGE_C R19, RZ, R9, RZ ;  /* 0x00000009ff13723e */ /* 0x000fe200048070ff */
[----:B------:R-:W-:-:S05]  /*4d7c0*/  @!P1 IMAD.X R13, R87, 0x1, R13, P6 ;  /* 0x00000001570d9824 */ /* 0x000fca00030e060d */
[----:B------:R0:W-:Y:S01]  /*4d7d0*/  @!P1 STG.E.U8 desc[UR54][R12.64+0xb9], R21 ;  /* 0x0000b9150c009986 */ /* 0x0001e2000c101136 */
[----:B-----5:R-:W-:-:S03]  /*4d7e0*/  FMUL R9, R114, UR51 ;  /* 0x0000003372097c20 */ /* 0x020fc60008400000 */
[----:B------:R-:W5:Y:S02]  /*4d7f0*/  LDL.LU R114, [R1+0x918] ;  /* 0x0009180001727983 */ /* 0x000f640000300800 */
[----:B0-----:R-:W-:Y:S01]  /*4d800*/  F2FP.SATFINITE.E4M3.F32.PACK_AB_MERGE_C R21, RZ, R9, RZ ;  /* 0x00000009ff15723e */ /* 0x001fe200048070ff */
[----:B--2---:R-:W-:Y:S02]  /*4d810*/  FMUL R9, R108, UR51 ;  /* 0x000000336c097c20 */ /* 0x004fe40008400000 */
[----:B------:R-:W2:Y:S01]  /*4d820*/  LDL.LU R108, [R1+0x91c] ;  /* 0x00091c00016c7983 */ /* 0x000ea20000300800 */
[----:B------:R-:W-:Y:S02]  /*4d830*/  LOP3.LUT P5, RZ, R0, 0x4000000, RZ, 0xc0, !PT ;  /* 0x0400000000ff7812 */ /* 0x000fe400078ac0ff */
[----:B------:R-:W-:-:S11]  /*4d840*/  ISETP.NE.AND P3, PT, R80, RZ, PT ;  /* 0x000000ff5000720c */ /* 0x000fd60003f65270 */
        /* <DEDUP_REMOVED lines=12> */
[----:B------:R-:W-:-:S02]  /*4d910*/  FMUL R9, R113, UR51 ;  /* 0x0000003371097c20 */ /* 0x000fc40008400000 */
[----:B------:R-:W2:Y:S03]  /*4d920*/  LDL.LU R113, [R1+0x920] ;  /* 0x0009200001717983 */ /* 0x000ea60000300800 */
[----:B------:R-:W-:Y:S02]  /*4d930*/  F2FP.SATFINITE.E4M3.F32.PACK_AB_MERGE_C R27, RZ, R9, RZ ;  /* 0x00000009ff1b723e */ /* 0x000fe400048070ff */
[----:B------:R-:W-:Y:S02]  /*4d940*/  LOP3.LUT P4, RZ, R0, 0x1000000, RZ, 0xc0, !PT ;  /* 0x0100000000ff7812 */ /* 0x000fe4000788c0ff */
[----:B0-----:R-:W-:-:S05]  /*4d950*/  @!P5 IADD3 R12, P6, R90, R12, RZ ;  /* 0x0000000c5a0cd210 */ /* 0x001fca0007fde0ff */
[----:B------:R-:W-:Y:S01]  /*4d960*/  @!P5 IMAD.X R13, R98, 0x1, R13, P6 ;  /* 0x00000001620dd824 */ /* 0x000fe200030e060d */
[----:B------:R-:W-:Y:S01]  /*4d970*/  LOP3.LUT P6, RZ, R0, 0x800000, RZ, 0xc0, !PT ;  /* 0x0080000000ff7812 */ /* 0x000fe200078cc0ff */
[----:B---3--:R-:W-:Y:S02]  /*4d980*/  FMUL R9, R112, UR51 ;  /* 0x0000003370097c20 */ /* 0x008fe40008400000 */
[----:B------:R-:W3:Y:S03]  /*4d990*/  LDL.LU R112, [R1+0x924] ;  /* 0x0009240001707983 */ /* 0x000ee60000300800 */
[----:B------:R-:W-:Y:S01]  /*4d9a0*/  F2FP.SATFINITE.E4M3.F32.PACK_AB_MERGE_C R21, RZ, R9, RZ ;  /* 0x00000009ff15723e */ /* 0x000fe200048070ff */
[----:B------:R0:W-:Y:S01]  /*4d9b0*/  @!P5 STG.E.U8 desc[UR54][R12.64+0xa1], R19 ;  /* 0x0000a1130c00d986 */ /* 0x0001e2000c101136 */
[----:B----4-:R-:W-:-:S03]  /*4d9c0*/  FMUL R9, R110, UR51 ;  /* 0x000000336e097c20 */ /* 0x010fc60008400000 */
[----:B------:R-:W-:Y:S04]  /*4d9d0*/  @!P4 STG.E.U8 desc[UR54][R48.64+0xa8], R27 ;  /* 0x0000a81b3000c986 */ /* 0x000fe8000c101136 */
[----:B------:R-:W4:Y:S01]  /*4d9e0*/  LDL.LU R110, [R1+0x928] ;  /* 0x00092800016e7983 */ /* 0x000f220000300800 */
[----:B0-----:R-:W-:Y:S01]  /*4d9f0*/  F2FP.SATFINITE.E4M3.F32.PACK_AB_MERGE_C R19, RZ, R9, RZ ;  /* 0x00000009ff13723e */ /* 0x001fe200048070ff */
[----:B------:R-:W-:Y:S02]  /*4da00*/  FMUL R9, R115, UR51 ;  /* 0x0000003373097c20 */ /* 0x000fe40008400000 */
[----:B------:R0:W-:Y:S03]  /*4da10*/  @!P6 STG.E.U8 desc[UR54][R42.64+0xa9], R21 ;  /* 0x0000a9152a00e986 */ /* 0x0001e6000c101136 */
[----:B0-----:R-:W-:Y:S01]  /*4da20*/  F2FP.SATFINITE.E4M3.F32.PACK_AB_MERGE_C R21, RZ, R9, RZ ;  /* 0x00000009ff15723e */ /* 0x001fe200048070ff */
[----:B-----5:R-:W-:-:S05]  /*4da30*/  FMUL R9, R114, UR51 ;  /* 0x0000003372097c20 */ /* 0x020fca0008400000 */
[----:B------:R-:W-:Y:S01]  /*4da40*/  F2FP.SATFINITE.E4M3.F32.PACK_AB_MERGE_C R27, RZ, R9, RZ ;  /* 0x00000009ff1b723e */ /* 0x000fe200048070ff */
[----:B--2---:R-:W-:Y:S02]  /*4da50*/  FMUL R9, R108, UR51 ;  /* 0x000000336c097c20 */ /* 0x004fe40008400000 */
[----:B------:R-:W2:Y:S01]  /*4da60*/  LDL.LU R108, [R1+0x92c] ;  /* 0x00092c00016c7983 */ /* 0x000ea20000300800 */
[----:B------:R-:W-:Y:S02]  /*4da70*/  ISETP.LT.OR P4, PT, R30, 0xa9, !P3 ;  /* 0x000000a91e00780c */ /* 0x000fe40005f81670 */
[----:B------:R-:W-:Y:S01]  /*4da80*/  ISETP.NE.AND P5, PT, R99, RZ, PT ;  /* 0x000000ff6300720c */ /* 0x000fe20003fa5270 */
[----:B------:R-:W5:Y:S01]  /*4da90*/  LDL.LU R115, [R1+0x930] ;  /* 0x0009300001737983 */ /* 0x000f620000300800 */
[----:B------:R-:W-:-:S03]  /*4daa0*/  LOP3.LUT P2, RZ, R0, 0x400000, RZ, 0xc0, !PT ;  /* 0x0040000000ff7812 */ /* 0x000fc6000784c0ff */
[----:B------:R-:W5:Y:S06]  /*4dab0*/  LDL.LU R114, [R1+0x934] ;  /* 0x0009340001727983 */ /* 0x000f6c0000300800 */
[----:B------:R-:W0:Y:S02]  /*4dac0*/  @!P4 LDC.64 R12, c[0x0][0x5c0] ;  /* 0x00017000ff0ccb82 */ /* 0x000e240000000a00 */
[----:B0-----:R-:W-:-:S05]  /*4dad0*/  @!P4 IADD3 R12, P6, R97, R12, RZ ;  /* 0x0000000c610cc210 */ /* 0x001fca0007fde0ff */
[----:B------:R-:W-:Y:S01]  /*4dae0*/  @!P4 IMAD.X R13, R100, 0x1, R13, P6 ;  /* 0x00000001640dc824 */ /* 0x000fe200030e060d */
[C---:B------:R-:W-:Y:S02]  /*4daf0*/  ISETP.LT.OR P6, PT, R30.reuse, 0xa9, !P3 ;  /* 0x000000a91e00780c */ /* 0x040fe40005fc1670 */
[----:B------:R-:W-:-:S11]  /*4db00*/  ISETP.LT.OR P4, PT, R30, 0xaa, !P3 ;  /* 0x000000aa1e00780c */ /* 0x000fd60005f81670 */
[----:B------:R0:W-:Y:S02]  /*4db10*/  @!P6 STG.E.U8 desc[UR54][R12.64+0xa8], R19 ;  /* 0x0000a8130c00e986 */ /* 0x0001e4000c101136 */
[----:B0-----:R-:W0:Y:S02]  /*4db20*/  @!P4 LDC.64 R12, c[0x0][0x5c0] ;  /* 0x00017000ff0ccb82 */ /* 0x001e240000000a00 */
[----:B0-----:R-:W-:-:S05]  /*4db30*/  @!P4 IADD3 R12, P6, R96, R12, RZ ;  /* 0x0000000c600cc210 */ /* 0x001fca0007fde0ff */
[----:B------:R-:W-:-:S05]  /*4db40*/  @!P4 IMAD.X R13, R95, 0x1, R13, P6 ;  /* 0x000000015f0dc824 */ /* 0x000fca00030e060d */
[----:B------:R0:W-:Y:S01]  /*4db50*/  @!P4 STG.E.U8 desc[UR54][R12.64+0xa9], R21 ;  /* 0x0000a9150c00c986 */ /* 0x0001e2000c101136 */
[----:B------:R-:W-:Y:S02]  /*4db60*/  ISETP.NE.AND P4, PT, R102, RZ, PT ;  /* 0x000000ff6600720c */ /* 0x000fe40003f85270 */
[----:B------:R-:W-:Y:S02]  /*4db70*/  LOP3.LUT P6, RZ, R0, 0x200000, RZ, 0xc0, !PT ;  /* 0x0020000000ff7812 */ /* 0x000fe400078cc0ff */
[----:B------:R-:W-:Y:S01]  /*4db80*/  F2FP.SATFINITE.E4M3.F32.PACK_AB_MERGE_C R19, RZ, R9, RZ ;  /* 0x00000009ff13723e */ /* 0x000fe200048070ff */
[----:B0-----:R-:W0:Y:S08]  /*4db90*/  @!P5 LDC.64 R20, c[0x0][0x5c0] ;  /* 0x00017000ff14db82 */ /* 0x001e300000000a00 */
[----:B------:R-:W1:Y:S01]  /*4dba0*/  @!P4 LDC.64 R28, c[0x0][0x5c0] ;  /* 0x00017000ff1ccb82 */ /* 0x000e620000000a00 */
[----:B------:R-:W-:Y:S04]  /*4dbb0*/  @!P2 STG.E.U8 desc[UR54][R36.64+0xb0], R27 ;  /* 0x0000b01b2400a986 */ /* 0x000fe8000c101136 */
[----:B------:R4:W-:Y:S01]  /*4dbc0*/  @!P6 STG.E.U8 desc[UR54][R22.64+0xb1], R19 ;  /* 0x0000b1131600e986 */ /* 0x0009e2000c101136 */
[----:B------:R-:W-:-:S03]  /*4dbd0*/  FMUL R9, R113, UR51 ;  /* 0x0000003371097c20 */ /* 0x000fc60008400000 */
[----:B------:R-:W5:Y:S02]  /*4dbe0*/  LDL.LU R113, [R1+0x938] ;  /* 0x0009380001717983 */ /* 0x000f640000300800 */
[----:B------:R-:W-:Y:S01]  /*4dbf0*/  F2FP.SATFINITE.E4M3.F32.PACK_AB_MERGE_C R13, RZ, R9, RZ ;  /* 0x00000009ff0d723e */ /* 0x000fe200048070ff */
[----:B---3--:R-:W-:Y:S02]  /*4dc00*/  FMUL R9, R112, UR51 ;  /* 0x0000003370097c20 */ /* 0x008fe40008400000 */
[----:B------:R-:W3:Y:S01]  /*4dc10*/  LDL.LU R112, [R1+0x93c] ;  /* 0x00093c0001707983 */ /* 0x000ee20000300800 */
[----:B-1----:R-:W-:-:S05]  /*4dc20*/  @!P4 IADD3 R94, P6, R94, R28, RZ ;  /* 0x0000001c5e5ec210 */ /* 0x002fca0007fde0ff */
[----:B------:R-:W-:Y:S01]  /*4dc30*/  @!P4 IMAD.X R95, R93, 0x1, R29, P6 ;  /* 0x000000015d5fc824 */ /* 0x000fe200030e061d */
[----:B------:R-:W-:-:S13]  /*4dc40*/  ISETP.LT.OR P6, PT, R30, 0xb1, !P3 ;  /* 0x000000b11e00780c */ /* 0x000fda0005fc1670 */
[----:B------:R-:W-:Y:S01]  /*4dc50*/  @!P6 STG.E.U8 desc[UR54][R94.64+0xb0], R13 ;  /* 0x0000b00d5e00e986 */ /* 0x000fe2000c101136 */
[----:B0-----:R-:W-:-:S05]  /*4dc60*/  @!P5 IADD3 R92, P6, R92, R20, RZ ;  /* 0x000000145c5cd210 */ /* 0x001fca0007fde0ff */
[----:B------:R-:W-:Y:S01]  /*4dc70*/  @!P5 IMAD.X R93, R89, 0x1, R21, P6 ;  /* 0x00000001595dd824 */ /* 0x000fe200030e0615 */
[----:B------:R-:W-:Y:S01]  /*4dc80*/  F2FP.SATFINITE.E4M3.F32.PACK_AB_MERGE_C R21, RZ, R9, RZ ;  /* 0x00000009ff15723e */ /* 0x000fe200048070ff */
[----:B----4-:R-:W-:Y:S02]  /*4dc90*/  FMUL R9, R110, UR51 ;  /* 0x000000336e097c20 */ /* 0x010fe40008400000 */
[----:B------:R-:W4:Y:S03]  /*4dca0*/  LDL.LU R110, [R1+0x940] ;  /* 0x00094000016e7983 */ /* 0x000f260000300800 */
[----:B------:R-:W-:Y:S01]  /*4dcb0*/  F2FP.SATFINITE.E4M3.F32.PACK_AB_MERGE_C R23, RZ, R9, RZ ;  /* 0x00000009ff17723e */ /* 0x000fe200048070ff */
[----:B--2---:R-:W-:Y:S02]  /*4dcc0*/  FMUL R9, R108, UR51 ;  /* 0x000000336c097c20 */ /* 0x004fe40008400000 */
[----:B------:R-:W2:Y:S01]  /*4dcd0*/  LDL.LU R108, [R1+0x944] ;  /* 0x00094400016c7983 */ /* 0x000ea20000300800 */
[----:B------:R-:W-:-:S03]  /*4dce0*/  LOP3.LUT P6, RZ, R0, 0x80000, RZ, 0xc0, !PT ;  /* 0x0008000000ff7812 */ /* 0x000fc600078cc0ff */
[----:B------:R0:W-:Y:S01]  /*4dcf0*/  @!P5 STG.E.U8 desc[UR54][R92.64+0xb1], R21 ;  /* 0x0000b1155c00d986 */ /* 0x0001e2000c101136 */
[----:B------:R-:W-:Y:S02]  /*4dd00*/  LOP3.LUT P5, RZ, R0, 0x100000, RZ, 0xc0, !PT ;  /* 0x0010000000ff7812 */ /* 0x000fe400078ac0ff */
[----:B------:R-:W-:Y:S02]  /*4dd10*/  ISETP.NE.AND P1, PT, R88, RZ, PT ;  /* 0x000000ff5800720c */ /* 0x000fe40003f25270 */
[----:B------:R-:W-:Y:S02]  /*4dd20*/  ISETP.NE.AND P0, PT, R76, RZ, PT ;  /* 0x000000ff4c00720c */ /* 0x000fe40003f05270 */
[----:B------:R-:W-:Y:S02]  /*4dd30*/  ISETP.NE.AND P4, PT, R105, RZ, PT ;  /* 0x000000ff6900720c */ /* 0x000fe40003f85270 */
[----:B0-----:R-:W-:-:S05]  /*4dd40*/  F2FP.SATFINITE.E4M3.F32.PACK_AB_MERGE_C R21, RZ, R9, RZ ;  /* 0x00000009ff15723e */ /* 0x001fca00048070ff */
[----:B------:R0:W-:Y:S02]  /*4dd50*/  @!P5 STG.E.U8 desc[UR54][R16.64+0xb8], R23 ;  /* 0x0000b8171000d986 */ /* 0x0001e4000c101136 */
[----:B------:R-:W1:Y:S02]  /*4dd60*/  @!P1 LDC.64 R18, c[0x0][0x5c0] ;  /* 0x00017000ff129b82 */ /* 0x000e640000000a00 */
[----:B------:R0:W-:Y:S01]  /*4dd70*/  @!P6 STG.E.U8 desc[UR54][R14.64+0xb9], R21 ;  /* 0x0000b9150e00e986 */ /* 0x0001e2000c101136 */
[----:B------:R-:W-:-:S05]  /*4dd80*/  ISETP.LT.OR P6, PT, R30, 0xa1, !P4 ;  /* 0x000000a11e00780c */ /* 0x000fca00067c1670 */
[----:B------:R-:W1:Y:S08]  /*4dd90*/  @!P0 LDC.64 R12, c[0x0][0x5c0] ;  /* 0x00017000ff0c8b82 */ /* 0x000e700000000a00 */
[----:B0-----:R-:W0:Y:S01]  /*4dda0*/  @!P6 LDC.64 R22, c[0x0][0x5c0] ;  /* 0x00017000ff16eb82 */ /* 0x001e220000000a00 */
[----:B------:R-:W-:Y:S02]  /*4ddb0*/  @!P6 IMAD.MOV.U32 R14, RZ, RZ, R24 ;  /* 0x000000ffff0ee224 */ /* 0x000fe400078e0018 */
[----:B------:R-:W-:Y:S01]  /*4ddc0*/  @!P6 IMAD.MOV.U32 R15, RZ, RZ, R31 ;  /* 0x000000ffff0fe224 */ /* 0x000fe200078e001f */
[----:B-1----:R-:W-:Y:S01]  /*4ddd0*/  @!P1 IADD3 R18, P5, R85, R18, RZ ;  /* 0x0000001255129210 */ /* 0x002fe20007fbe0ff */
[----:B------:R-:W-:-:S04]  /*4dde0*/  @!P6 IMAD.WIDE.U32 R16, R10, 0x180, R14 ;  /* 0x000001800a10e825 */ /* 0x000fc800078e000e */
[----:B------:R-:W-:Y:S01]  /*4ddf0*/  @!P1 IMAD.X R19, R84, 0x1, R19, P5 ;  /* 0x0000000154139824 */ /* 0x000fe200028e0613 */
[----:B------:R-:W-:Y:S01]  /*4de00*/  @!P0 IADD3 R12, P5, R83, R12, RZ ;  /* 0x0000000c530c8210 */ /* 0x000fe20007fbe0ff */
[----:B------:R-:W-:-:S04]  /*4de10*/  @!P6 IMAD R9, R11, 0x180, RZ ;  /* 0x000001800b09e824 */ /* 0x000fc800078e02ff */
[----:B------:R-:W-:Y:S01]  /*4de20*/  @!P0 IMAD.X R13, R82, 0x1, R13, P5 ;  /* 0x00000001520d8824 */ /* 0x000fe200028e060d */
[----:B0-----:R-:W-:-:S04]  /*4de30*/  @!P6 IADD3 R16, P5, R16, R22, RZ ;  /* 0x000000161010e210 */ /* 0x001fc80007fbe0ff */
[----:B------:R-:W-:Y:S02]  /*4de40*/  @!P6 IADD3.X R17, R23, R17, R9, P5, !PT ;  /* 0x000000111711e210 */ /* 0x000fe40002ffe409 */
[----:B------:R-:W-:-:S13]  /*4de50*/  ISETP.LT.OR P5, PT, R30, 0xa2, !P4 ;  /* 0x000000a21e00780c */ /* 0x000fda00067a1670 */
[----:B------:R-:W0:Y:S01]  /*4de60*/  @!P5 LDC.64 R20, c[0x0][0x5c0] ;  /* 0x00017000ff14db82 */ /* 0x000e220000000a00 */
[----:B-----5:R-:W-:Y:S01]  /*4de70*/  FMUL R9, R115, UR51 ;  /* 0x0000003373097c20 */ /* 0x020fe20008400000 */
        /* <DEDUP_REMOVED lines=9> */
[----:B------:R-:W-:-:S05]  /*4df10*/  F2FP.SATFINITE.E4M3.F32.PACK_AB_MERGE_C R21, RZ, R9, RZ ;  /* 0x00000009ff15723e */ /* 0x000fca00048070ff */
[----:B------:R0:W-:Y:S01]  /*4df20*/  @!P0 STG.E.U8 desc[UR54][R12.64+0xb9], R21 ;  /* 0x0000b9150c008986 */ /* 0x0001e2000c101136 */
[----:B------:R-:W-:-:S05]  /*4df30*/  FMUL R9, R113, UR51 ;  /* 0x0000003371097c20 */ /* 0x000fca0008400000 */
[----:B-1----:R-:W-:Y:S01]  /*4df40*/  F2FP.SATFINITE.E4M3.F32.PACK_AB_MERGE_C R19, RZ, R9, RZ ;  /* 0x00000009ff13723e */ /* 0x002fe200048070ff */
[----:B---3--:R-:W-:-:S04]  /*4df50*/  FMUL R9, R112, UR51 ;  /* 0x0000003370097c20 */ /* 0x008fc80008400000 */
[----:B------:R0:W-:Y:S01]  /*4df60*/  @!P6 STG.E.U8 desc[UR54][R16.64+0xa0], R19 ;  /* 0x0000a0131000e986 */ /* 0x0001e2000c101136 */
[----:B------:R-:W-:Y:S02]  /*4df70*/  F2FP.SATFINITE.E4M3.F32.PACK_AB_MERGE_C R23, RZ, R9, RZ ;  /* 0x00000009ff17723e */ /* 0x000fe400048070ff */
[----:B------:R-:W-:-:S03]  /*4df80*/  LOP3.LUT P6, RZ, R0, 0x40000, RZ, 0xc0, !PT ;  /* 0x0004000000ff7812 */ /* 0x000fc600078cc0ff */
[----:B------:R0:W-:Y:S01]  /*4df90*/  @!P5 STG.E.U8 desc[UR54][R14.64+0xa1], R23 ;  /* 0x0000a1170e00d986 */ /* 0x0001e2000c101136 */
[----:B------:R-:W-:Y:S01]  /*4dfa0*/  ISETP.LT.OR P5, PT, R30, 0xa1, !P6 ;  /* 0x000000a11e00780c */ /* 0x000fe200077a1670 */
[----:B------:R-:W-:Y:S01]  /*4dfb0*/  BSSY B1, `(.L_x_117) ;  /* 0x0000014000017945 */ /* 0x000fe20003800000 */
[----:B------:R-:W-:Y:S02]  /*4dfc0*/  ISETP.NE.AND P2, PT, R101, RZ, PT ;  /* 0x000000ff6500720c */ /* 0x000fe40003f45270 */
[----:B------:R-:W-:Y:S02]  /*4dfd0*/  ISETP.NE.AND P1, PT, R103, RZ, PT ;  /* 0x000000ff6700720c */ /* 0x000fe40003f25270 */
[----:B------:R-:W-:Y:S01]  /*4dfe0*/  ISETP.NE.AND P0, PT, R104, RZ, PT ;  /* 0x000000ff6800720c */ /* 0x000fe20003f05270 */
[----:B----4-:R-:W-:-:S05]  /*4dff0*/  FMUL R9, R110, UR51 ;  /* 0x000000336e097c20 */ /* 0x010fca0008400000 */
        /* <DEDUP_REMOVED lines=15> */
.L_x_118:
[----:B------:R-:W-:Y:S05]  /*4e0f0*/  BSYNC B1 ;  /* 0x0000000000017941 */ /* 0x000fea0003800000 */
.L_x_117:
        /* <DEDUP_REMOVED lines=15> */
.L_x_120:
[----:B------:R-:W-:Y:S05]  /*4e1f0*/  BSYNC B1 ;  /* 0x0000000000017941 */ /* 0x000fea0003800000 */
.L_x_119:
[----:B------:R-:W2:Y:S04]  /*4e200*/  LDL.LU R22, [R1+0x948] ;  /* 0x0009480001167983 */ /* 0x000ea80000300800 */
[----:B------:R-:W3:Y:S04]  /*4e210*/  LDL.LU R19, [R1+0x94c] ;  /* 0x00094c0001137983 */ /* 0x000ee80000300800 */
[----:B------:R-:W4:Y:S04]  /*4e220*/  LDL.LU R21, [R1+0x950] ;  /* 0x0009500001157983 */ /* 0x000f280000300800 */
[----:B------:R-:W5:Y:S01]  /*4e230*/  LDL.LU R20, [R1+0x954] ;  /* 0x0009540001147983 */ /* 0x000f620000300800 */
[----:B------:R-:W-:Y:S01]  /*4e240*/  ISETP.LT.OR P6, PT, R30, 0xa9, !P4 ;  /* 0x000000a91e00780c */ /* 0x000fe200067c1670 */
[----:B------:R-:W-:Y:S01]  /*4e250*/  BSSY B1, `(.L_x_121) ;  /* 0x000002a000017945 */ /* 0x000fe20003800000 */
[----:B------:R-:W-:-:S11]  /*4e260*/  P2R R18, PR, RZ, 0x1 ;  /* 0x00000001ff127803 */ /* 0x000fd60000000000 */
[----:B------:R-:W0:Y:S02]  /*4e270*/  @!P6 LDC.64 R14, c[0x0][0x5c0] ;  /* 0x00017000ff0eeb82 */ /* 0x000e240000000a00 */
[----:B01----:R-:W-:Y:S02]  /*4e280*/  @!P6 IMAD.MOV.U32 R12, RZ, RZ, R24 ;  /* 0x000000ffff0ce224 */ /* 0x003fe400078e0018 */
[----:B------:R-:W-:Y:S02]  /*4e290*/  @!P6 IMAD.MOV.U32 R13, RZ, RZ, R31 ;  /* 0x000000ffff0de224 */ /* 0x000fe400078e001f */
[----:B------:R-:W-:Y:S02]  /*4e2a0*/  @!P6 IMAD R9, R11, 0x180, RZ ;  /* 0x000001800b09e824 */ /* 0x000fe400078e02ff */
[----:B------:R-:W-:-:S03]  /*4e2b0*/  @!P6 IMAD.WIDE.U32 R12, R10, 0x180, R12 ;  /* 0x000001800a0ce825 */ /* 0x000fc600078e000c */
[----:B------:R-:W-:-:S04]  /*4e2c0*/  @!P6 IADD3 R12, P5, R12, R14, RZ ;  /* 0x0000000e0c0ce210 */ /* 0x000fc80007fbe0ff */
        /* <DEDUP_REMOVED lines=34> */
.L_x_122:
[----:B------:R-:W-:Y:S05]  /*4e4f0*/  BSYNC B1 ;  /* 0x0000000000017941 */ /* 0x000fea0003800000 */
.L_x_121:
        /* <DEDUP_REMOVED lines=15> */
.L_x_124:
[----:B------:R-:W-:Y:S05]  /*4e5f0*/  BSYNC B1 ;  /* 0x0000000000017941 */ /* 0x000fea0003800000 */
.L_x_123:
[----:B------:R-:W2:Y:S04]  /*4e600*/  LDL.LU R22, [R1+0x958] ;  /* 0x0009580001167983 */ /* 0x000ea80000300800 */
[----:B------:R-:W3:Y:S04]  /*4e610*/  LDL.LU R19, [R1+0x95c] ;  /* 0x00095c0001137983 */ /* 0x000ee80000300800 */
[----:B-1----:R-:W4:Y:S04]  /*4e620*/  LDL.LU R21, [R1+0x960] ;  /* 0x0009600001157983 */ /* 0x002f280000300800 */
[----:B------:R-:W5:Y:S01]  /*4e630*/  LDL.LU R20, [R1+0x964] ;  /* 0x0009640001147983 */ /* 0x000f620000300800 */
[----:B------:R-:W-:Y:S01]  /*4e640*/  ISETP.LT.OR P6, PT, R30, 0xb1, !P4 ;  /* 0x000000b11e00780c */ /* 0x000fe200067c1670 */
[----:B------:R-:W-:Y:S01]  /*4e650*/  BSSY B1, `(.L_x_125) ;  /* 0x000002a000017945 */ /* 0x000fe20003800000 */
[----:B------:R-:W-:-:S11]  /*4e660*/  P2R R18, PR, RZ, 0x1 ;  /* 0x00000001ff127803 */ /* 0x000fd60000000000 */
[----:B------:R-:W1:Y:S01]  /*4e670*/  @!P6 LDC.64 R14, c[0x0][0x5c0] ;  /* 0x00017000ff0eeb82 */ /* 0x000e620000000a00 */
[----:B0-----:R-:W-:Y:S02]  /*4e680*/  @!P6 IMAD.MOV.U32 R12, RZ, RZ, R24 ;  /* 0x000000ffff0ce224 */ /* 0x001fe400078e0018 */
[----:B------:R-:W-:Y:S02]  /*4e690*/  @!P6 IMAD.MOV.U32 R13, RZ, RZ, R31 ;  /* 0x000000ffff0de224 */ /* 0x000fe400078e001f */
[----:B------:R-:W-:Y:S02]  /*4e6a0*/  @!P6 IMAD R9, R11, 0x180, RZ ;  /* 0x000001800b09e824 */ /* 0x000fe400078e02ff */
[----:B------:R-:W-:-:S03]  /*4e6b0*/  @!P6 IMAD.WIDE.U32 R12, R10, 0x180, R12 ;  /* 0x000001800a0ce825 */ /* 0x000fc600078e000c */
[----:B-1----:R-:W-:-:S04]  /*4e6c0*/  @!P6 IADD3 R12, P5, R12, R14, RZ ;  /* 0x0000000e0c0ce210 */ /* 0x002fc80007fbe0ff */
        /* <DEDUP_REMOVED lines=34> */
.L_x_126:
[----:B------:R-:W-:Y:S05]  /*4e8f0*/  BSYNC B1 ;  /* 0x0000000000017941 */ /* 0x000fea0003800000 */
.L_x_125:
        /* <DEDUP_REMOVED lines=15> */
.L_x_128:
[----:B------:R-:W-:Y:S05]  /*4e9f0*/  BSYNC B1 ;  /* 0x0000000000017941 */ /* 0x000fea0003800000 */
.L_x_127:
        /* <DEDUP_REMOVED lines=47> */
.L_x_130:
[----:B------:R-:W-:Y:S05]  /*4ecf0*/  BSYNC B1 ;  /* 0x0000000000017941 */ /* 0x000fea0003800000 */
.L_x_129:
        /* <DEDUP_REMOVED lines=15> */
.L_x_132:
[----:B------:R-:W-:Y:S05]  /*4edf0*/  BSYNC B1 ;  /* 0x0000000000017941 */ /* 0x000fea0003800000 */
.L_x_131:
[----:B------:R-:W-:Y:S01]  /*4ee00*/  P2R R99, PR, RZ, 0x10 ;  /* 0x00000010ff637803 */ /* 0x000fe20000000000 */
[----:B------:R-:W2:Y:S01]  /*4ee10*/  LDL.LU R67, [R1+0x978] ;  /* 0x0009780001437983 */ /* 0x000ea20000300800 */
[----:B------:R-:W-:Y:S02]  /*4ee20*/  LOP3.LUT P4, RZ, R0, 0x8000, RZ, 0xc0, !PT ;  /* 0x0000800000ff7812 */ /* 0x000fe4000788c0ff */
[----:B01----:R-:W-:Y:S01]  /*4ee30*/  P2R R12, PR, RZ, 0x8 ;  /* 0x00000008ff0c7803 */ /* 0x003fe20000000000 */
[----:B------:R-:W-:Y:S01]  /*4ee40*/  IMAD.U32 R97, RZ, RZ, UR8 ;  /* 0x00000008ff617e24 */ /* 0x000fe2000f8e00ff */
[----:B------:R-:W-:Y:S01]  /*4ee50*/  ISETP.LT.OR P3, PT, R30, 0xc1, !P4 ;  /* 0x000000c11e00780c */ /* 0x000fe20006761670 */
[----:B------:R-:W-:Y:S01]  /*4ee60*/  IMAD.U32 R98, RZ, RZ, UR7 ;  /* 0x00000007ff627e24 */ /* 0x000fe2000f8e00ff */
[----:B------:R-:W3:Y:S11]  /*4ee70*/  LDL.LU R102, [R1+0x97c] ;  /* 0x00097c0001667983 */ /* 0x000ef60000300800 */
[----:B------:R-:W0:Y:S01]  /*4ee80*/  @!P3 LDC.64 R60, c[0x0][0x5c0] ;  /* 0x00017000ff3cbb82 */ /* 0x000e220000000a00 */
[----:B------:R-:W-:Y:S01]  /*4ee90*/  P2R R9, PR, RZ, 0x8 ;  /* 0x00000008ff097803 */ /* 0x000fe20000000000 */
[----:B------:R-:W-:Y:S01]  /*4eea0*/  IMAD.U32 R95, RZ, RZ, UR8 ;  /* 0x00000008ff5f7e24 */ /* 0x000fe2000f8e00ff */
[----:B------:R-:W4:Y:S01]  /*4eeb0*/  LDL.LU R137, [R1+0x980] ;  /* 0x0009800001897983 */ /* 0x000f220000300800 */
[----:B------:R-:W-:-:S03]  /*4eec0*/  IMAD.U32 R96, RZ, RZ, UR7 ;  /* 0x00000007ff607e24 */ /* 0x000fc6000f8e00ff */
[----:B------:R-:W5:Y:S01]  /*4eed0*/  LDL.LU R142, [R1+0x984] ;  /* 0x00098400018e7983 */ /* 0x000f620000300800 */
[----:B------:R-:W-:-:S03]  /*4eee0*/  IMAD.U32 R93, RZ, RZ, UR8 ;  /* 0x00000008ff5d7e24 */ /* 0x000fc6000f8e00ff */
[----:B------:R-:W4:Y:S01]  /*4eef0*/  LDL.LU R140, [R1+0x988] ;  /* 0x00098800018c7983 */ /* 0x000f220000300800 */
[----:B------:R-:W-:Y:S02]  /*4ef00*/  IMAD.U32 R94, RZ, RZ, UR7 ;  /* 0x00000007ff5e7e24 */ /* 0x000fe4000f8e00ff */
[----:B------:R-:W-:Y:S01]  /*4ef10*/  IMAD.U32 R91, RZ, RZ, UR8 ;  /* 0x00000008ff5b7e24 */ /* 0x000fe2000f8e00ff */
[----:B------:R-:W4:Y:S01]  /*4ef20*/  LDL.LU R141, [R1+0x98c] ;  /* 0x00098c00018d7983 */ /* 0x000f220000300800 */
[----:B------:R-:W-:Y:S02]  /*4ef30*/  IMAD.U32 R92, RZ, RZ, UR7 ;  /* 0x00000007ff5c7e24 */ /* 0x000fe4000f8e00ff */
[----:B------:R-:W-:Y:S01]  /*4ef40*/  IMAD.U32 R89, RZ, RZ, UR8 ;  /* 0x00000008ff597e24 */ /* 0x000fe2000f8e00ff */
[----:B------:R-:W4:Y:S01]  /*4ef50*/  LDL.LU R145, [R1+0x990] ;  /* 0x0009900001917983 */ /* 0x000f220000300800 */
[----:B------:R-:W-:Y:S02]  /*4ef60*/  IMAD.U32 R90, RZ, RZ, UR7 ;  /* 0x00000007ff5a7e24 */ /* 0x000fe4000f8e00ff */
[----:B------:R-:W-:Y:S01]  /*4ef70*/  IMAD.U32 R87, RZ, RZ, UR8 ;  /* 0x00000008ff577e24 */ /* 0x000fe2000f8e00ff */
[----:B------:R-:W4:Y:S01]  /*4ef80*/  LDL.LU R143, [R1+0x994] ;  /* 0x00099400018f7983 */ /* 0x000f220000300800 */
[----:B0-----:R-:W-:Y:S01]  /*4ef90*/  @!P3 IADD3 R60, P5, P6, R24, UR8, R60 ;  /* 0x00000008183cbc10 */ /* 0x001fe2000febe03c */
[----:B------:R-:W-:-:S02]  /*4efa0*/  IMAD.U32 R88, RZ, RZ, UR7 ;  /* 0x00000007ff587e24 */ /* 0x000fc4000f8e00ff */
[----:B------:R-:W-:Y:S01]  /*4efb0*/  IMAD.U32 R85, RZ, RZ, UR8 ;  /* 0x00000008ff557e24 */ /* 0x000fe2000f8e00ff */
[----:B------:R-:W-:Y:S01]  /*4efc0*/  @!P3 IADD3.X R61, R31, UR7, R61, P5, P6 ;  /* 0x000000071f3dbc10 */ /* 0x000fe2000afec43d */
[----:B------:R-:W-:Y:S01]  /*4efd0*/  IMAD.U32 R86, RZ, RZ, UR7 ;  /* 0x00000007ff567e24 */ /* 0x000fe2000f8e00ff */
[----:B------:R-:W-:Y:S01]  /*4efe0*/  ISETP.LT.OR P3, PT, R30, 0xc2, !P4 ;  /* 0x000000c21e00780c */ /* 0x000fe20006761670 */
[----:B------:R-:W-:Y:S01]  /*4eff0*/  IMAD.U32 R83, RZ, RZ, UR8 ;  /* 0x00000008ff537e24 */ /* 0x000fe2000f8e00ff */
[----:B------:R-:W4:Y:S01]  /*4f000*/  LDL.LU R144, [R1+0x998] ;  /* 0x0009980001907983 */ /* 0x000f220000300800 */
[----:B------:R-:W-:Y:S01]  /*4f010*/  IMAD.U32 R84, RZ, RZ, UR7 ;  /* 0x00000007ff547e24 */ /* 0x000fe2000f8e00ff */
[----:B------:R-:W-:Y:S01]  /*4f020*/  P2R R65, PR, RZ, 0x8 ;  /* 0x00000008ff417803 */ /* 0x000fe20000000000 */
[----:B------:R-:W-:Y:S02]  /*4f030*/  IMAD.U32 R81, RZ, RZ, UR8 ;  /* 0x00000008ff517e24 */ /* 0x000fe4000f8e00ff */
[----:B------:R-:W-:-:S02]  /*4f040*/  IMAD.U32 R82, RZ, RZ, UR7 ;  /* 0x00000007ff527e24 */ /* 0x000fc4000f8e00ff */
[----:B------:R-:W-:Y:S02]  /*4f050*/  IMAD.U32 R79, RZ, RZ, UR8 ;  /* 0x00000008ff4f7e24 */ /* 0x000fe4000f8e00ff */
[----:B------:R-:W-:Y:S02]  /*4f060*/  IMAD.U32 R80, RZ, RZ, UR7 ;  /* 0x00000007ff507e24 */ /* 0x000fe4000f8e00ff */
[----:B------:R-:W0:Y:S01]  /*4f070*/  @!P3 LDC.64 R62, c[0x0][0x5c0] ;  /* 0x00017000ff3ebb82 */ /* 0x000e220000000a00 */
[----:B------:R-:W-:Y:S02]  /*4f080*/  IMAD.U32 R77, RZ, RZ, UR8 ;  /* 0x00000008ff4d7e24 */ /* 0x000fe4000f8e00ff */
[----:B------:R-:W-:Y:S02]  /*4f090*/  IMAD.U32 R78, RZ, RZ, UR7 ;  /* 0x00000007ff4e7e24 */ /* 0x000fe4000f8e00ff */
[----:B------:R-:W-:Y:S02]  /*4f0a0*/  IMAD.U32 R75, RZ, RZ, UR8 ;  /* 0x00000008ff4b7e24 */ /* 0x000fe4000f8e00ff */
        /* <DEDUP_REMOVED lines=10> */
[----:B------:R-:W-:-:S04]  /*4f150*/  ISETP.LT.OR P3, PT, R30, 0xc9, !P4 ;  /* 0x000000c91e00780c */ /* 0x000fc80006761670 */
[----:B------:R-:W-:-:S09]  /*4f160*/  P2R R64, PR, RZ, 0x8 ;  /* 0x00000008ff407803 */ /* 0x000fd20000000000 */
[----:B------:R-:W0:Y:S02]  /*4f170*/  @!P3 LDC.64 R58, c[0x0][0x5c0] ;  /* 0x00017000ff3abb82 */ /* 0x000e240000000a00 */
        /* <DEDUP_REMOVED lines=17> */
[C---:B------:R-:W-:Y:S02]  /*4f290*/  ISETP.LT.OR P3, PT, R30.reuse, 0xd9, !P4 ;  /* 0x000000d91e00780c */ /* 0x040fe40006761670 */
[----:B------:R-:W-:Y:S02]  /*4f2a0*/  ISETP.LT.OR P4, PT, R30, 0xda, !P4 ;  /* 0x000000da1e00780c */ /* 0x000fe40006781670 */
[----:B------:R-:W-:Y:S02]  /*4f2b0*/  P2R R134, PR, RZ, 0x8 ;  /* 0x00000008ff867803 */ /* 0x000fe40000000000 */
[----:B------:R-:W-:-:S07]  /*4f2c0*/  P2R R123, PR, RZ, 0x10 ;  /* 0x00000010ff7b7803 */ /* 0x000fce0000000000 */
[----:B------:R-:W0:Y:S08]  /*4f2d0*/  @!P3 LDC.64 R50, c[0x0][0x5c0] ;  /* 0x00017000ff32bb82 */ /* 0x000e300000000a00 */
[----:B------:R-:W1:Y:S01]  /*4f2e0*/  @!P4 LDC.64 R48, c[0x0][0x5c0] ;  /* 0x00017000ff30cb82 */ /* 0x000e620000000a00 */
[----:B0-----:R-:W-:-:S04]  /*4f2f0*/  @!P3 IADD3 R50, P5, P6, R24, UR8, R50 ;  /* 0x000000081832bc10 */ /* 0x001fc8000febe032 */
[----:B------:R-:W-:Y:S02]  /*4f300*/  @!P3 IADD3.X R51, R31, UR7, R51, P5, P6 ;  /* 0x000000071f33bc10 */ /* 0x000fe4000afec433 */
[----:B------:R-:W-:-:S04]  /*4f310*/  ISETP.LT.OR P3, PT, R30, 0xc1, !P0 ;  /* 0x000000c11e00780c */ /* 0x000fc80004761670 */
[----:B------:R-:W-:-:S09]  /*4f320*/  P2R R128, PR, RZ, 0x8 ;  /* 0x00000008ff807803 */ /* 0x000fd20000000000 */
[----:B------:R-:W0:Y:S02]  /*4f330*/  @!P3 LDC.64 R46, c[0x0][0x5c0] ;  /* 0x00017000ff2ebb82 */ /* 0x000e240000000a00 */
[----:B0-----:R-:W-:-:S04]  /*4f340*/  @!P3 IADD3 R46, P5, P6, R24, UR6, R46 ;  /* 0x00000006182ebc10 */ /* 0x001fc8000febe02e */
[C---:B------:R-:W-:Y:S02]  /*4f350*/  @!P3 IADD3.X R47, R31.reuse, UR5, R47, P5, P6 ;  /* 0x000000051f2fbc10 */ /* 0x040fe4000afec42f */
[----:B-1----:R-:W-:Y:S02]  /*4f360*/  @!P4 IADD3 R48, P5, P6, R24, UR8, R48 ;  /* 0x000000081830cc10 */ /* 0x002fe4000febe030 */
[----:B------:R-:W-:Y:S02]  /*4f370*/  ISETP.NE.AND P3, PT, R12, RZ, PT ;  /* 0x000000ff0c00720c */ /* 0x000fe40003f65270 */
        /* <DEDUP_REMOVED lines=68> */
[C---:B------:R-:W-:Y:S02]  /*4f7c0*/  @!P4 IADD3.X R17, R31.reuse, UR10, R17, P0, P5 ;  /* 0x0000000a1f11cc10 */ /* 0x040fe400087ea411 */
[----:B------:R-:W-:Y:S02]  /*4f7d0*/  ISETP.LT.OR P4, PT, R30, 0xda, !P1 ;  /* 0x000000da1e00780c */ /* 0x000fe40004f81670 */
[----:B-1----:R-:W-:Y:S02]  /*4f7e0*/  @!P6 IADD3 R14, P0, P5, R24, UR11, R14 ;  /* 0x0000000b180eec10 */ /* 0x002fe4000fd1e00e */
[----:B------:R-:W-:Y:S02]  /*4f7f0*/  P2R R105, PR, RZ, 0x10 ;  /* 0x00000010ff697803 */ /* 0x000fe40000000000 */
[----:B------:R-:W-:-:S07]  /*4f800*/  @!P6 IADD3.X R15, R31, UR10, R15, P0, P5 ;  /* 0x0000000a1f0fec10 */ /* 0x000fce00087ea40f */
[----:B------:R-:W0:Y:S02]  /*4f810*/  @!P4 LDC.64 R12, c[0x0][0x5c0] ;  /* 0x00017000ff0ccb82 */ /* 0x000e240000000a00 */
[----:B0-----:R-:W-:-:S04]  /*4f820*/  @!P4 IADD3 R12, P0, P1, R24, UR11, R12 ;  /* 0x0000000b180ccc10 */ /* 0x001fc8000f91e00c */
[----:B------:R-:W-:Y:S02]  /*4f830*/  @!P4 IADD3.X R13, R31, UR10, R13, P0, P1 ;  /* 0x0000000a1f0dcc10 */ /* 0x000fe400087e240d */
[----:B------:R-:W-:-:S04]  /*4f840*/  ISETP.LT.OR P4, PT, R30, 0xc1, !P2 ;  /* 0x000000c11e00780c */ /* 0x000fc80005781670 */
[----:B------:R-:W-:-:S09]  /*4f850*/  P2R R136, PR, RZ, 0x10 ;  /* 0x00000010ff887803 */ /* 0x000fd20000000000 */
[----:B------:R-:W-:-:S04]  /*4f860*/  @!P4 IADD3 R97, P0, P1, R97, UR6, R24 ;  /* 0x000000066161cc10 */ /* 0x000fc8000f91e018 */
        /* <DEDUP_REMOVED lines=21> */
[C---:B------:R-:W-:Y:S02]  /*4f9c0*/  ISETP.LT.OR P4, PT, R30.reuse, 0xd9, !P2 ;  /* 0x000000d91e00780c */ /* 0x040fe40005781670 */
[----:B------:R-:W-:Y:S02]  /*4f9d0*/  ISETP.LT.OR P2, PT, R30, 0xda, !P2 ;  /* 0x000000da1e00780c */ /* 0x000fe40005741670 */
[----:B------:R-:W-:Y:S02]  /*4f9e0*/  P2R R124, PR, RZ, 0x10 ;  /* 0x00000010ff7c7803 */ /* 0x000fe40000000000 */
[----:B------:R-:W-:-:S07]  /*4f9f0*/  P2R R122, PR, RZ, 0x4 ;  /* 0x00000004ff7a7803 */ /* 0x000fce0000000000 */
[----:B------:R-:W-:-:S04]  /*4fa00*/  @!P4 IADD3 R85, P0, P1, R85, UR6, R24 ;  /* 0x000000065555cc10 */ /* 0x000fc8000f91e018 */
[--C-:B------:R-:W-:Y:S02]  /*4fa10*/  @!P4 IADD3.X R86, R86, UR5, R31.reuse, P0, P1 ;  /* 0x000000055656cc10 */ /* 0x100fe400087e241f */
[----:B------:R-:W-:Y:S02]  /*4fa20*/  @!P2 IADD3 R83, P0, P1, R83, UR6, R24 ;  /* 0x000000065353ac10 */ /* 0x000fe4000f91e018 */
[----:B------:R-:W-:Y:S02]  /*4fa30*/  ISETP.LT.OR P4, PT, R30, 0xca, !P3 ;  /* 0x000000ca1e00780c */ /* 0x000fe40005f81670 */
[----:B------:R-:W-:Y:S02]  /*4fa40*/  @!P2 IADD3.X R84, R84, UR5, R31, P0, P1 ;  /* 0x000000055454ac10 */ /* 0x000fe400087e241f */
[----:B------:R-:W-:Y:S02]  /*4fa50*/  ISETP.LT.OR P2, PT, R30, 0xc1, !P3 ;  /* 0x000000c11e00780c */ /* 0x000fe40005f41670 */
[----:B------:R-:W-:-:S02]  /*4fa60*/  P2R R112, PR, RZ, 0x10 ;  /* 0x00000010ff707803 */ /* 0x000fc40000000000 */
        /* <DEDUP_REMOVED lines=10> */
[--C-:B------:R-:W-:Y:S02]  /*4fb10*/  @!P2 IADD3.X R78, R78, UR10, R31.reuse, P0, P1 ;  /* 0x0000000a4e4eac10 */ /* 0x100fe400087e241f */
[----:B------:R-:W-:Y:S02]  /*4fb20*/  ISETP.LT.OR P2, PT, R30, 0xd1, !P3 ;  /* 0x000000d11e00780c */ /* 0x000fe40005f41670 */
[----:B------:R-:W-:Y:S02]  /*4fb30*/  @!P4 IADD3 R75, P0, P1, R75, UR11, R24 ;  /* 0x0000000b4b4bcc10 */ /* 0x000fe4000f91e018 */
[----:B------:R-:W-:Y:S02]  /*4fb40*/  P2R R110, PR, RZ, 0x4 ;  /* 0x00000004ff6e7803 */ /* 0x000fe40000000000 */
[----:B------:R-:W-:Y:S02]  /*4fb50*/  @!P4 IADD3.X R76, R76, UR10, R31, P0, P1 ;  /* 0x0000000a4c4ccc10 */ /* 0x000fe400087e241f */
[----:B------:R-:W-:-:S05]  /*4fb60*/  LOP3.LUT P4, RZ, R0, 0x10000, RZ, 0xc0, !PT ;  /* 0x0001000000ff7812 */ /* 0x000fca000788c0ff */
[----:B------:R-:W-:-:S04]  /*4fb70*/  @!P2 IADD3 R73, P0, P1, R73, UR11, R24 ;  /* 0x0000000b4949ac10 */ /* 0x000fc8000f91e018 */
[----:B------:R-:W-:Y:S02]  /*4fb80*/  @!P2 IADD3.X R74, R74, UR10, R31, P0, P1 ;  /* 0x0000000a4a4aac10 */ /* 0x000fe400087e241f */
[----:B------:R-:W-:Y:S02]  /*4fb90*/  ISETP.LT.OR P1, PT, R30, 0xd2, !P3 ;  /* 0x000000d21e00780c */ /* 0x000fe40005f21670 */
[----:B------:R-:W-:Y:S01]  /*4fba0*/  ISETP.NE.AND P2, PT, R66, RZ, PT ;  /* 0x000000ff4200720c */ /* 0x000fe20003f45270 */
[----:B--2---:R-:W-:Y:S01]  /*4fbb0*/  FMUL R66, R67, UR51 ;  /* 0x0000003343427c20 */ /* 0x004fe20008400000 */
[----:B------:R-:W-:-:S09]  /*4fbc0*/  P2R R113, PR, RZ, 0x2 ;  /* 0x00000002ff717803 */ /* 0x000fd20000000000 */
[----:B------:R-:W-:-:S04]  /*4fbd0*/  @!P1 IADD3 R71, P0, P5, R71, UR11, R24 ;  /* 0x0000000b47479c10 */ /* 0x000fc8000fd1e018 */
[----:B------:R-:W-:Y:S02]  /*4fbe0*/  @!P1 IADD3.X R72, R72, UR10, R31, P0, P5 ;  /* 0x0000000a48489c10 */ /* 0x000fe400087ea41f */
[C---:B------:R-:W-:Y:S02]  /*4fbf0*/  ISETP.LT.OR P0, PT, R30.reuse, 0xd9, !P3 ;  /* 0x000000d91e00780c */ /* 0x040fe40005f01670 */
[----:B------:R-:W-:Y:S02]  /*4fc00*/  ISETP.LT.OR P3, PT, R30, 0xda, !P3 ;  /* 0x000000da1e00780c */ /* 0x000fe40005f61670 */
[----:B------:R-:W-:Y:S02]  /*4fc10*/  P2R R115, PR, RZ, 0x1 ;  /* 0x00000001ff737803 */ /* 0x000fe40000000000 */
[----:B------:R-:W-:Y:S02]  /*4fc20*/  P2R R116, PR, RZ, 0x8 ;  /* 0x00000008ff747803 */ /* 0x000fe40000000000 */
[----:B------:R-:W-:-:S05]  /*4fc30*/  ISETP.NE.AND P1, PT, R65, RZ, PT ;  /* 0x000000ff4100720c */ /* 0x000fca0003f25270 */
[----:B------:R-:W-:-:S04]  /*4fc40*/  @!P0 IADD3 R69, P5, P6, R69, UR11, R24 ;  /* 0x0000000b45458c10 */ /* 0x000fc8000febe018 */
[----:B------:R-:W-:Y:S02]  /*4fc50*/  @!P0 IADD3.X R70, R70, UR10, R31, P5, P6 ;  /* 0x0000000a46468c10 */ /* 0x000fe4000afec41f */
[----:B------:R-:W-:Y:S01]  /*4fc60*/  ISETP.NE.AND P0, PT, R9, RZ, PT ;  /* 0x000000ff0900720c */ /* 0x000fe20003f05270 */
[----:B------:R-:W-:-:S05]  /*4fc70*/  IMAD.U32 R9, RZ, RZ, UR8 ;  /* 0x00000008ff097e24 */ /* 0x000fca000f8e00ff */
[----:B------:R-:W-:-:S04]  /*4fc80*/  @!P3 IADD3 R9, P5, P6, R9, UR11, R24 ;  /* 0x0000000b0909bc10 */ /* 0x000fc8000febe018 */
[----:B------:R-:W-:Y:S02]  /*4fc90*/  @!P3 IADD3.X R68, R68, UR10, R31, P5, P6 ;  /* 0x0000000a4444bc10 */ /* 0x000fe4000afec41f */
[----:B------:R-:W-:Y:S02]  /*4fca0*/  ISETP.LT.OR P5, PT, R30, 0xc1, !P4 ;  /* 0x000000c11e00780c */ /* 0x000fe400067a1670 */
[----:B------:R-:W-:-:S11]  /*4fcb0*/  ISETP.NE.AND P3, PT, R64, RZ, PT ;  /* 0x000000ff4000720c */ /* 0x000fd60003f65270 */
[----:B------:R-:W0:Y:S01]  /*4fcc0*/  @!P5 LDC.64 R64, c[0x0][0x5c0] ;  /* 0x00017000ff40db82 */ /* 0x000e220000000a00 */
[----:B------:R-:W-:Y:S02]  /*4fcd0*/  F2FP.SATFINITE.E4M3.F32.PACK_AB_MERGE_C R133, RZ, R66, RZ ;  /* 0x00000042ff85723e */ /* 0x000fe400048070ff */
[----:B0-----:R-:W-:-:S05]  /*4fce0*/  @!P5 IADD3 R64, P6, R24, R64, RZ ;  /* 0x000000401840d210 */ /* 0x001fca0007fde0ff */
[----:B------:R-:W-:-:S05]  /*4fcf0*/  @!P5 IMAD.X R65, R31, 0x1, R65, P6 ;  /* 0x000000011f41d824 */ /* 0x000fca00030e0641 */
[----:B------:R5:W-:Y:S01]  /*4fd00*/  @!P5 STG.E.U8 desc[UR54][R64.64+0xc0], R133 ;  /* 0x0000c0854000d986 */ /* 0x000be2000c101136 */
[----:B------:R-:W-:-:S13]  /*4fd10*/  ISETP.LT.OR P5, PT, R30, 0xc2, !P4 ;  /* 0x000000c21e00780c */ /* 0x000fda00067a1670 */
[----:B------:R-:W0:Y:S01]  /*4fd20*/  @!P5 LDC.64 R66, c[0x0][0x5c0] ;  /* 0x00017000ff42db82 */ /* 0x000e220000000a00 */
[----:B---3--:R-:W-:Y:S01]  /*4fd30*/  FMUL R102, R102, UR51 ;  /* 0x0000003366667c20 */ /* 0x008fe20008400000 */
[----:B-----5:R-:W-:Y:S02]  /*4fd40*/  FMUL R64, R142, UR51 ;  /* 0x000000338e407c20 */ /* 0x020fe40008400000 */
[----:B------:R-:W2:Y:S02]  /*4fd50*/  LDL.LU R142, [R1+0x99c] ;  /* 0x00099c00018e7983 */ /* 0x000ea40000300800 */
        /* <DEDUP_REMOVED lines=9> */
[----:B------:R-:W-:Y:S01]  /*4fdf0*/  FMUL R102, R137, UR51 ;  /* 0x0000003389667c20 */ /* 0x000fe20008400000 */
[----:B------:R-:W-:-:S04]  /*4fe00*/  F2FP.SATFINITE.E4M3.F32.PACK_AB_MERGE_C R67, RZ, R66, RZ ;  /* 0x00000042ff43723e */ /* 0x000fc800048070ff */
[----:B------:R-:W-:-:S05]  /*4fe10*/  F2FP.SATFINITE.E4M3.F32.PACK_AB_MERGE_C R137, RZ, R102, RZ ;  /* 0x00000066ff89723e */ /* 0x000fca00048070ff */
[----:B------:R1:W-:Y:S04]  /*4fe20*/  @!P0 STG.E.U8 desc[UR54][R60.64+0xc0], R137 ;  /* 0x0000c0893c008986 */ /* 0x0003e8000c101136 */
[----:B------:R4:W-:Y:S01]  /*4fe30*/  @!P1 STG.E.U8 desc[UR54][R62.64+0xc1], R133 ;  /* 0x0000c1853e009986 */ /* 0x0009e2000c101136 */
[----:B0-----:R-:W-:-:S05]  /*4fe40*/  @!P5 IADD3 R64, P6, R24, R64, RZ ;  /* 0x000000401840d210 */ /* 0x001fca0007fde0ff */
[----:B------:R-:W-:-:S05]  /*4fe50*/  @!P5 IMAD.X R65, R31, 0x1, R65, P6 ;  /* 0x000000011f41d824 */ /* 0x000fca00030e0641 */
[----:B------:R0:W-:Y:S01]  /*4fe60*/  @!P5 STG.E.U8 desc[UR54][R64.64+0xc8], R67 ;  /* 0x0000c8434000d986 */ /* 0x0001e2000c101136 */
[----:B------:R-:W-:-:S13]  /*4fe70*/  ISETP.LT.OR P5, PT, R30, 0xca, !P4 ;  /* 0x000000ca1e00780c */ /* 0x000fda00067a1670 */
[----:B-1----:R-:W1:Y:S01]  /*4fe80*/  @!P5 LDC.64 R60, c[0x0][0x5c0] ;  /* 0x00017000ff3cdb82 */ /* 0x002e620000000a00 */
[----:B----4-:R-:W-:Y:S02]  /*4fe90*/  FMUL R62, R141, UR51 ;  /* 0x000000338d3e7c20 */ /* 0x010fe40008400000 */
[----:B------:R-:W4:Y:S03]  /*4fea0*/  LDL.LU R141, [R1+0x9a4] ;  /* 0x0009a400018d7983 */ /* 0x000f260000300800 */
[----:B------:R-:W-:Y:S01]  /*4feb0*/  F2FP.SATFINITE.E4M3.F32.PACK_AB_MERGE_C R133, RZ, R62, RZ ;  /* 0x0000003eff85723e */ /* 0x000fe200048070ff */
[----:B------:R-:W-:-:S05]  /*4fec0*/  FMUL R62, R145, UR51 ;  /* 0x00000033913e7c20 */ /* 0x000fca0008400000 */
[----:B------:R-:W-:Y:S01]  /*4fed0*/  F2FP.SATFINITE.E4M3.F32.PACK_AB_MERGE_C R135, RZ, R62, RZ ;  /* 0x0000003eff87723e */ /* 0x000fe200048070ff */
[----:B------:R-:W-:Y:S02]  /*4fee0*/  FMUL R62, R143, UR51 ;  /* 0x000000338f3e7c20 */ /* 0x000fe40008400000 */
[----:B------:R-:W5:Y:S01]  /*4fef0*/  LDL.LU R143, [R1+0x9a8] ;  /* 0x0009a800018f7983 */ /* 0x000f620000300800 */
[----:B-1----:R-:W-:-:S03]  /*4ff00*/  @!P5 IADD3 R60, P6, R24, R60, RZ ;  /* 0x0000003c183cd210 */ /* 0x002fc60007fde0ff */
[----:B------:R-:W5:Y:S01]  /*4ff10*/  LDL.LU R145, [R1+0x9ac] ;  /* 0x0009ac0001917983 */ /* 0x000f620000300800 */
[----:B0-----:R-:W-:Y:S01]  /*4ff20*/  F2FP.SATFINITE.E4M3.F32.PACK_AB_MERGE_C R65, RZ, R62, RZ ;  /* 0x0000003eff41723e */ /* 0x001fe200048070ff */
[----:B------:R-:W-:-:S05]  /*4ff30*/  @!P5 IMAD.X R61, R31, 0x1, R61, P6 ;  /* 0x000000011f3dd824 */ /* 0x000fca00030e063d */
[----:B------:R-:W-:Y:S04]  /*4ff40*/  @!P5 STG.E.U8 desc[UR54][R60.64+0xc9], R133 ;  /* 0x0000c9853c00d986 */ /* 0x000fe8000c101136 */
[----:B------:R-:W-:Y:S04]  /*4ff50*/  @!P3 STG.E.U8 desc[UR54][R58.64+0xc8], R135 ;  /* 0x0000c8873a00b986 */ /* 0x000fe8000c101136 */
[----:B------:R2:W-:Y:S02]  /*4ff60*/  @!P2 STG.E.U8 desc[UR54][R56.64+0xc9], R65 ;  /* 0x0000c9413800a986 */ /* 0x0005e4000c101136 */
[----:B--2---:R-:W-:-:S05]  /*4ff70*/  FMUL R56, R142, UR51 ;  /* 0x000000338e387c20 */ /* 0x004fca0008400000 */
[----:B------:R-:W-:Y:S01]  /*4ff80*/  F2FP.SATFINITE.E4M3.F32.PACK_AB_MERGE_C R65, RZ, R56, RZ ;  /* 0x00000038ff41723e */ /* 0x000fe200048070ff */
[----:B---3--:R-:W-:Y:S02]  /*4ff90*/  FMUL R56, R140, UR51 ;  /* 0x000000338c387c20 */ /* 0x008fe40008400000 */
[----:B------:R-:W2:Y:S01]  /*4ffa0*/  LDL.LU R140, [R1+0x9b0] ;  /* 0x0009b000018c7983 */ /* 0x000ea20000300800 */
[----:B------:R-:W-:-:S13]  /*4ffb0*/  ISETP.LT.OR P5, PT, R30, 0xd1, !P4 ;  /* 0x000000d11e00780c */ /* 0x000fda00067a1670 */
[----:B------:R-:W0:Y:S01]  /*4ffc0*/  @!P5 LDC.64 R62, c[0x0][0x5c0] ;  /* 0x00017000ff3edb82 */ /* 0x000e220000000a00 */
[----:B------:R-:W-:Y:S02]  /*4ffd0*/  FMUL R60, R144, UR51 ;  /* 0x00000033903c7c20 */ /* 0x000fe40008400000 */
[----:B------:R-:W3:Y:S03]  /*4ffe0*/  LDL.LU R144, [R1+0x9b4] ;  /* 0x0009b40001907983 */ /* 0x000ee60000300800 */
[----:B------:R-:W-:Y:S01]  /*4fff0*/  F2FP.SATFINITE.E4M3.F32.PACK_AB_MERGE_C R61, RZ, R60, RZ ;  /* 0x0000003cff3d723e */ /* 0x000fe200048070ff */
[----:B------:R-:W3:Y:S01]  /*50000*/  LDL.LU R142, [R1+0x9b8] ;  /* 0x0009b800018e7983 */ /* 0x000ee20000300800 */
[----:B0-----:R-:W-:-:S05]  /*50010*/  @!P5 IADD3 R62, P6, R24, R62, RZ ;  /* 0x0000003e183ed210 */ /* 0x001fca0007fde0ff */
[----:B------:R-:W-:-:S05]  /*50020*/  @!P5 IMAD.X R63, R31, 0x1, R63, P6 ;  /* 0x000000011f3fd824 */ /* 0x000fca00030e063f */
[----:B------:R0:W-:Y:S01]  /*50030*/  @!P5 STG.E.U8 desc[UR54][R62.64+0xd0], R61 ;  /* 0x0000d03d3e00d986 */ /* 0x0001e2000c101136 */
[----:B------:R-:W-:-:S13]  /*50040*/  ISETP.LT.OR P5, PT, R30, 0xd2, !P4 ;  /* 0x000000d21e00780c */ /* 0x000fda00067a1670 */
[----:B------:R-:W1:Y:S01]  /*50050*/  @!P5 LDC.64 R58, c[0x0][0x5c0] ;  /* 0x00017000ff3adb82 */ /* 0x000e620000000a00 */
[----:B------:R-:W-:Y:S02]  /*50060*/  ISETP.NE.AND P0, PT, R138, RZ, PT ;  /* 0x000000ff8a00720c */ /* 0x000fe40003f05270 */
[----:B------:R-:W-:Y:S02]  /*50070*/  ISETP.NE.AND P1, PT, R139, RZ, PT ;  /* 0x000000ff8b00720c */ /* 0x000fe40003f25270 */
[----:B------:R-:W-:Y:S01]  /*50080*/  F2FP.SATFINITE.E4M3.F32.PACK_AB_MERGE_C R67, RZ, R56, RZ ;  /* 0x00000038ff43723e */ /* 0x000fe200048070ff */
[----:B----4-:R-:W-:Y:S02]  /*50090*/  FMUL R56, R141, UR51 ;  /* 0x000000338d387c20 */ /* 0x010fe40008400000 */
[----:B------:R-:W4:Y:S03]  /*500a0*/  LDL.LU R141, [R1+0x9bc] ;  /* 0x0009bc00018d7983 */ /* 0x000f260000300800 */
[----:B0-----:R-:W-:-:S02]  /*500b0*/  F2FP.SATFINITE.E4M3.F32.PACK_AB_MERGE_C R61, RZ, R56, RZ ;  /* 0x00000038ff3d723e */ /* 0x001fc400048070ff */
[----:B-1----:R-:W-:-:S05]  /*500c0*/  @!P5 IADD3 R58, P6, R24, R58, RZ ;  /* 0x0000003a183ad210 */ /* 0x002fca0007fde0ff */
[----:B------:R-:W-:-:S05]  /*500d0*/  @!P5 IMAD.X R59, R31, 0x1, R59, P6 ;  /* 0x000000011f3bd824 */ /* 0x000fca00030e063b */
[----:B------:R5:W-:Y:S04]  /*500e0*/  @!P5 STG.E.U8 desc[UR54][R58.64+0xd1], R65 ;  /* 0x0000d1413a00d986 */ /* 0x000be8000c101136 */
[----:B------:R-:W-:Y:S04]  /*500f0*/  @!P0 STG.E.U8 desc[UR54][R54.64+0xd0], R67 ;  /* 0x0000d04336008986 */ /* 0x000fe8000c101136 */
[----:B------:R0:W-:Y:S01]  /*50100*/  @!P1 STG.E.U8 desc[UR54][R52.64+0xd1], R61 ;  /* 0x0000d13d34009986 */ /* 0x0001e2000c101136 */
[----:B-----5:R-:W-:-:S03]  /*50110*/  FMUL R58, R143, UR51 ;  /* 0x000000338f3a7c20 */ /* 0x020fc60008400000 */
[----:B------:R-:W5:Y:S01]  /*50120*/  LDL.LU R143, [R1+0x9c0] ;  /* 0x0009c000018f7983 */ /* 0x000f620000300800 */
[----:B0-----:R-:W-:-:S05]  /*50130*/  FMUL R52, R145, UR51 ;  /* 0x0000003391347c20 */ /* 0x001fca0008400000 */
[----:B------:R-:W-:Y:S01]  /*50140*/  F2FP.SATFINITE.E4M3.F32.PACK_AB_MERGE_C R53, RZ, R52, RZ ;  /* 0x00000034ff35723e */ /* 0x000fe200048070ff */
[----:B--2---:R-:W-:Y:S02]  /*50150*/  FMUL R52, R140, UR51 ;  /* 0x000000338c347c20 */ /* 0x004fe40008400000 */
[----:B------:R-:W2:Y:S01]  /*50160*/  LDL.LU R140, [R1+0x9c4] ;  /* 0x0009c400018c7983 */ /* 0x000ea20000300800 */
[----:B------:R-:W-:Y:S02]  /*50170*/  ISETP.LT.OR P5, PT, R30, 0xd9, !P4 ;  /* 0x000000d91e00780c */ /* 0x000fe400067a1670 */
[----:B------:R-:W-:Y:S01]  /*50180*/  F2FP.SATFINITE.E4M3.F32.PACK_AB_MERGE_C R59, RZ, R58, RZ ;  /* 0x0000003aff3b723e */ /* 0x000fe200048070ff */
[----:B------:R-:W2:Y:S10]  /*50190*/  LDL.LU R145, [R1+0x9c8] ;  /* 0x0009c80001917983 */ /* 0x000eb40000300800 */
[----:B------:R-:W0:Y:S01]  /*501a0*/  @!P5 LDC.64 R56, c[0x0][0x5c0] ;  /* 0x00017000ff38db82 */ /* 0x000e220000000a00 */
[----:B------:R-:W-:Y:S01]  /*501b0*/  F2FP.SATFINITE.E4M3.F32.PACK_AB_MERGE_C R61, RZ, R52, RZ ;  /* 0x00000034ff3d723e */ /* 0x000fe200048070ff */
[----:B---3--:R-:W-:Y:S01]  /*501c0*/  FMUL R52, R144, UR51 ;  /* 0x0000003390347c20 */ /* 0x008fe20008400000 */
[----:B0-----:R-:W-:-:S05]  /*501d0*/  @!P5 IADD3 R56, P6, R24, R56, RZ ;  /* 0x000000381838d210 */ /* 0x001fca0007fde0ff */
[----:B------:R-:W-:-:S05]  /*501e0*/  @!P5 IMAD.X R57, R31, 0x1, R57, P6 ;  /* 0x000000011f39d824 */ /* 0x000fca00030e0639 */
[----:B------:R0:W-:Y:S01]  /*501f0*/  @!P5 STG.E.U8 desc[UR54][R56.64+0xd8], R59 ;  /* 0x0000d83b3800d986 */ /* 0x0001e2000c101136 */
[----:B------:R-:W-:Y:S02]  /*50200*/  ISETP.LT.OR P5, PT, R30, 0xda, !P4 ;  /* 0x000000da1e00780c */ /* 0x000fe400067a1670 */
[----:B0-----:R-:W-:-:S11]  /*50210*/  F2FP.SATFINITE.E4M3.F32.PACK_AB_MERGE_C R57, RZ, R52, RZ ;  /* 0x00000034ff39723e */ /* 0x001fd600048070ff */
[----:B------:R-:W0:Y:S01]  /*50220*/  @!P5 LDC.64 R54, c[0x0][0x5c0] ;  /* 0x00017000ff36db82 */ /* 0x000e220000000a00 */
[----:B------:R-:W-:Y:S02]  /*50230*/  FMUL R52, R142, UR51 ;  /* 0x000000338e347c20 */ /* 0x000fe40008400000 */
[----:B------:R-:W3:Y:S01]  /*50240*/  LDL.LU R142, [R1+0x9cc] ;  /* 0x0009cc00018e7983 */ /* 0x000ee20000300800 */
[----:B------:R-:W-:Y:S02]  /*50250*/  ISETP.NE.AND P2, PT, R134, RZ, PT ;  /* 0x000000ff8600720c */ /* 0x000fe40003f45270 */
[----:B------:R-:W-:Y:S02]  /*50260*/  ISETP.NE.AND P3, PT, R128, RZ, PT ;  /* 0x000000ff8000720c */ /* 0x000fe40003f65270 */
[----:B------:R-:W-:Y:S01]  /*50270*/  F2FP.SATFINITE.E4M3.F32.PACK_AB_MERGE_C R59, RZ, R52, RZ ;  /* 0x00000034ff3b723e */ /* 0x000fe200048070ff */
[----:B----4-:R-:W-:Y:S02]  /*50280*/  FMUL R52, R141, UR51 ;  /* 0x000000338d347c20 */ /* 0x010fe40008400000 */
[----:B------:R-:W4:Y:S04]  /*50290*/  LDL.LU R141, [R1+0x9d0] ;  /* 0x0009d000018d7983 */ /* 0x000f280000300800 */
[----:B------:R-:W4:Y:S01]  /*502a0*/  LDL.LU R144, [R1+0x9d4] ;  /* 0x0009d40001907983 */ /* 0x000f220000300800 */
[----:B0-----:R-:W-:-:S05]  /*502b0*/  @!P5 IADD3 R54, P6, R24, R54, RZ ;  /* 0x000000361836d210 */ /* 0x001fca0007fde0ff */
[----:B------:R-:W-:Y:S01]  /*502c0*/  @!P5 IMAD.X R55, R31, 0x1, R55, P6 ;  /* 0x000000011f37d824 */ /* 0x000fe200030e0637 */
[----:B------:R-:W-:-:S04]  /*502d0*/  ISETP.NE.AND P6, PT, R123, RZ, PT ;  /* 0x000000ff7b00720c */ /* 0x000fc80003fc5270 */
[----:B------:R-:W-:Y:S04]  /*502e0*/  @!P5 STG.E.U8 desc[UR54][R54.64+0xd9], R53 ;  /* 0x0000d9353600d986 */ /* 0x000fe8000c101136 */
[----:B------:R5:W-:Y:S05]  /*502f0*/  @!P2 STG.E.U8 desc[UR54][R50.64+0xd8], R61 ;  /* 0x0000d83d3200a986 */ /* 0x000bea000c101136 */
[----:B------:R-:W-:Y:S01]  /*50300*/  @!P6 STG.E.U8 desc[UR54][R48.64+0xd9], R57 ;  /* 0x0000d9393000e986 */ /* 0x000fe2000c101136 */
[----:B-----5:R-:W-:-:S03]  /*50310*/  FMUL R50, R143, UR51 ;  /* 0x000000338f327c20 */ /* 0x020fc60008400000 */
[----:B------:R-:W5:Y:S04]  /*50320*/  LDL.LU R143, [R1+0x9d8] ;  /* 0x0009d800018f7983 */ /* 0x000f680000300800 */
[----:B------:R2:W-:Y:S02]  /*50330*/  @!P3 STG.E.U8 desc[UR54][R46.64+0xc0], R59 ;  /* 0x0000c03b2e00b986 */ /* 0x0005e4000c101136 */
[----:B--2---:R-:W-:Y:S02]  /*50340*/  FMUL R46, R140, UR51 ;  /* 0x000000338c2e7c20 */ /* 0x004fe40008400000 */
[----:B------:R-:W2:Y:S01]  /*50350*/  LDL.LU R140, [R1+0x9dc] ;  /* 0x0009dc00018c7983 */ /* 0x000ea20000300800 */
[----:B------:R-:W-:Y:S02]  /*50360*/  ISETP.NE.AND P1, PT, R136, RZ, PT ;  /* 0x000000ff8800720c */ /* 0x000fe40003f25270 */
[----:B------:R-:W-:-:S04]  /*50370*/  ISETP.NE.AND P4, PT, R125, RZ, PT ;  /* 0x000000ff7d00720c */ /* 0x000fc80003f85270 */
[----:B------:R-:W-:Y:S02]  /*50380*/  P2R R56, PR, RZ, 0x10 ;  /* 0x00000010ff387803 */ /* 0x000fe40000000000 */
[----:B------:R-:W-:Y:S02]  /*50390*/  ISETP.NE.AND P4, PT, R132, RZ, PT ;  /* 0x000000ff8400720c */ /* 0x000fe40003f85270 */
[----:B------:R-:W-:Y:S02]  /*503a0*/  ISETP.NE.AND P0, PT, R127, RZ, PT ;  /* 0x000000ff7f00720c */ /* 0x000fe40003f05270 */
[----:B------:R-:W-:Y:S02]  /*503b0*/  F2FP.SATFINITE.E4M3.F32.PACK_AB_MERGE_C R55, RZ, R52, RZ ;  /* 0x00000034ff37723e */ /* 0x000fe400048070ff */
[----:B------:R-:W0:Y:S08]  /*503c0*/  @!P1 LDC.64 R52, c[0x0][0x5c0] ;  /* 0x00017000ff349b82 */ /* 0x000e300000000a00 */
[----:B------:R-:W1:Y:S01]  /*503d0*/  @!P4 LDC.64 R48, c[0x0][0x5c0] ;  /* 0x00017000ff30cb82 */ /* 0x000e620000000a00 */
[----:B------:R0:W-:Y:S02]  /*503e0*/  @!P0 STG.E.U8 desc[UR54][R44.64+0xc1], R55 ;  /* 0x0000c1372c008986 */ /* 0x0001e4000c101136 */
[----:B0-----:R-:W-:-:S05]  /*503f0*/  FMUL R44, R145, UR51 ;  /* 0x00000033912c7c20 */ /* 0x001fca0008400000 */
[----:B------:R-:W-:Y:S02]  /*50400*/  F2FP.SATFINITE.E4M3.F32.PACK_AB_MERGE_C R55, RZ, R44, RZ ;  /* 0x0000002cff37723e */ /* 0x000fe400048070ff */
[----:B------:R-:W-:-:S05]  /*50410*/  @!P1 IADD3 R52, P5, R97, R52, RZ ;  /* 0x0000003461349210 */ /* 0x000fca0007fbe0ff */
[----:B------:R-:W-:Y:S01]  /*50420*/  @!P1 IMAD.X R53, R98, 0x1, R53, P5 ;  /* 0x0000000162359824 */ /* 0x000fe200028e0635 */
[----:B-1----:R-:W-:Y:S01]  /*50430*/  @!P4 IADD3 R48, P5, R95, R48, RZ ;  /* 0x000000305f30c210 */ /* 0x002fe20007fbe0ff */
[----:B---3--:R-:W-:Y:S02]  /*50440*/  FMUL R44, R142, UR51 ;  /* 0x000000338e2c7c20 */ /* 0x008fe40008400000 */
[----:B------:R-:W3:Y:S01]  /*50450*/  LDL.LU R142, [R1+0x9e0] ;  /* 0x0009e000018e7983 */ /* 0x000ee20000300800 */
[----:B------:R-:W-:Y:S01]  /*50460*/  F2FP.SATFINITE.E4M3.F32.PACK_AB_MERGE_C R51, RZ, R50, RZ ;  /* 0x00000032ff33723e */ /* 0x000fe200048070ff */
[----:B------:R-:W-:Y:S01]  /*50470*/  @!P4 IMAD.X R49, R96, 0x1, R49, P5 ;  /* 0x000000016031c824 */ /* 0x000fe200028e0631 */
[----:B------:R-:W-:-:S03]  /*50480*/  F2FP.SATFINITE.E4M3.F32.PACK_AB_MERGE_C R47, RZ, R46, RZ ;  /* 0x0000002eff2f723e */ /* 0x000fc600048070ff */
[----:B------:R0:W-:Y:S01]  /*50490*/  @!P1 STG.E.U8 desc[UR54][R52.64+0xc0], R51 ;  /* 0x0000c03334009986 */ /* 0x0001e2000c101136 */
[----:B------:R-:W-:-:S03]  /*504a0*/  ISETP.NE.AND P5, PT, R114, RZ, PT ;  /* 0x000000ff7200720c */ /* 0x000fc60003fa5270 */
[----:B------:R1:W-:Y:S01]  /*504b0*/  @!P4 STG.E.U8 desc[UR54][R48.64+0xc1], R47 ;  /* 0x0000c12f3000c986 */ /* 0x0003e2000c101136 */
[----:B------:R-:W-:Y:S01]  /*504c0*/  ISETP.NE.AND P4, PT, R56, RZ, PT ;  /* 0x000000ff3800720c */ /* 0x000fe20003f85270 */
[----:B----4-:R-:W-:Y:S02]  /*504d0*/  FMUL R46, R141, UR51 ;  /* 0x000000338d2e7c20 */ /* 0x010fe40008400000 */
[----:B------:R-:W4:Y:S01]  /*504e0*/  LDL.LU R141, [R1+0x9e4] ;  /* 0x0009e400018d7983 */ /* 0x000f220000300800 */
[----:B0-----:R-:W-:Y:S02]  /*504f0*/  F2FP.SATFINITE.E4M3.F32.PACK_AB_MERGE_C R51, RZ, R44, RZ ;  /* 0x0000002cff33723e */ /* 0x001fe400048070ff */
[----:B-1----:R-:W-:Y:S01]  /*50500*/  F2FP.SATFINITE.E4M3.F32.PACK_AB_MERGE_C R47, RZ, R46, RZ ;  /* 0x0000002eff2f723e */ /* 0x002fe200048070ff */
[----:B------:R-:W-:-:S06]  /*50510*/  FMUL R46, R144, UR51 ;  /* 0x00000033902e7c20 */ /* 0x000fcc0008400000 */
[----:B------:R-:W-:Y:S04]  /*50520*/  @!P4 STG.E.U8 desc[UR54][R42.64+0xc8], R55 ;  /* 0x0000c8372a00c986 */ /* 0x000fe8000c101136 */
[----:B------:R5:W-:Y:S04]  /*50530*/  @!P5 STG.E.U8 desc[UR54][R40.64+0xc9], R51 ;  /* 0x0000c9332800d986 */ /* 0x000be8000c101136 */
[----:B------:R-:W4:Y:S01]  /*50540*/  LDL.LU R144, [R1+0x9e8] ;  /* 0x0009e80001907983 */ /* 0x000f220000300800 */
[----:B-----5:R-:W-:-:S03]  /*50550*/  FMUL R40, R143, UR51 ;  /* 0x000000338f287c20 */ /* 0x020fc60008400000 */
[----:B------:R-:W5:Y:S02]  /*50560*/  LDL.LU R143, [R1+0x9ec] ;  /* 0x0009ec00018f7983 */ /* 0x000f640000300800 */
[----:B------:R-:W-:Y:S01]  /*50570*/  F2FP.SATFINITE.E4M3.F32.PACK_AB_MERGE_C R51, RZ, R40, RZ ;  /* 0x00000028ff33723e */ /* 0x000fe200048070ff */
[----:B--2---:R-:W-:Y:S02]  /*50580*/  FMUL R40, R140, UR51 ;  /* 0x000000338c287c20 */ /* 0x004fe40008400000 */
[----:B------:R-:W2:Y:S01]  /*50590*/  LDL.LU R140, [R1+0x9f0] ;  /* 0x0009f000018c7983 */ /* 0x000ea20000300800 */
[----:B------:R-:W-:-:S13]  /*505a0*/  ISETP.NE.AND P2, PT, R131, RZ, PT ;  /* 0x000000ff8300720c */ /* 0x000fda0003f45270 */
[----:B------:R-:W0:Y:S01]  /*505b0*/  @!P2 LDC.64 R44, c[0x0][0x5c0] ;  /* 0x00017000ff2cab82 */ /* 0x000e220000000a00 */
[----:B------:R-:W-:Y:S02]  /*505c0*/  ISETP.NE.AND P6, PT, R130, RZ, PT ;  /* 0x000000ff8200720c */ /* 0x000fe40003fc5270 */
[----:B------:R-:W-:-:S11]  /*505d0*/  ISETP.NE.AND P1, PT, R129, RZ, PT ;  /* 0x000000ff8100720c */ /* 0x000fd60003f25270 */
[----:B------:R-:W1:Y:S01]  /*505e0*/  @!P6 LDC.64 R48, c[0x0][0x5c0] ;  /* 0x00017000ff30eb82 */ /* 0x000e620000000a00 */
[----:B0-----:R-:W-:-:S05]  /*505f0*/  @!P2 IADD3 R44, P5, R93, R44, RZ ;  /* 0x0000002c5d2ca210 */ /* 0x001fca0007fbe0ff */
[----:B------:R-:W-:-:S05]  /*50600*/  @!P2 IMAD.X R45, R94, 0x1, R45, P5 ;  /* 0x000000015e2da824 */ /* 0x000fca00028e062d */
[----:B------:R0:W-:Y:S02]  /*50610*/  @!P2 STG.E.U8 desc[UR54][R44.64+0xc8], R47 ;  /* 0x0000c82f2c00a986 */ /* 0x0001e4000c101136 */
[----:B0-----:R-:W-:Y:S02]  /*50620*/  F2FP.SATFINITE.E4M3.F32.PACK_AB_MERGE_C R45, RZ, R40, RZ ;  /* 0x00000028ff2d723e */ /* 0x001fe400048070ff */
[----:B------:R-:W0:Y:S01]  /*50630*/  @!P1 LDC.64 R40, c[0x0][0x5c0] ;  /* 0x00017000ff289b82 */ /* 0x000e220000000a00 */
[----:B---3--:R-:W-:Y:S02]  /*50640*/  FMUL R44, R142, UR51 ;  /* 0x000000338e2c7c20 */ /* 0x008fe40008400000 */
[----:B------:R-:W3:Y:S01]  /*50650*/  LDL.LU R142, [R1+0x9f4] ;  /* 0x0009f400018e7983 */ /* 0x000ee20000300800 */
[----:B-1----:R-:W-:Y:S02]  /*50660*/  @!P6 IADD3 R42, P5, R91, R48, RZ ;  /* 0x000000305b2ae210 */ /* 0x002fe40007fbe0ff */
[----:B------:R-:W-:Y:S01]  /*50670*/  ISETP.NE.AND P3, PT, R120, RZ, PT ;  /* 0x000000ff7800720c */ /* 0x000fe20003f65270 */
[----:B------:R-:W3:Y:S01]  /*50680*/  LDL.LU R145, [R1+0x9f8] ;  /* 0x0009f80001917983 */ /* 0x000ee20000300800 */
[----:B------:R-:W-:Y:S01]  /*50690*/  ISETP.NE.AND P0, PT, R119, RZ, PT ;  /* 0x000000ff7700720c */ /* 0x000fe20003f05270 */
[----:B------:R-:W-:Y:S01]  /*506a0*/  @!P6 IMAD.X R43, R92, 0x1, R49, P5 ;  /* 0x000000015c2be824 */ /* 0x000fe200028e0631 */
[----:B------:R-:W-:-:S05]  /*506b0*/  F2FP.SATFINITE.E4M3.F32.PACK_AB_MERGE_C R49, RZ, R46, RZ ;  /* 0x0000002eff31723e */ /* 0x000fca00048070ff */
[----:B------:R1:W-:Y:S01]  /*506c0*/  @!P6 STG.E.U8 desc[UR54][R42.64+0xc9], R49 ;  /* 0x0000c9312a00e986 */ /* 0x0003e2000c101136 */
[----:B0-----:R-:W-:Y:S02]  /*506d0*/  @!P1 IADD3 R40, P5, R89, R40, RZ ;  /* 0x0000002859289210 */ /* 0x001fe40007fbe0ff */
[----:B-1----:R-:W-:-:S03]  /*506e0*/  F2FP.SATFINITE.E4M3.F32.PACK_AB_MERGE_C R43, RZ, R44, RZ ;  /* 0x0000002cff2b723e */ /* 0x002fc600048070ff */
[----:B------:R-:W-:Y:S02]  /*506f0*/  @!P1 IMAD.X R41, R90, 0x1, R41, P5 ;  /* 0x000000015a299824 */ /* 0x000fe400028e0629 */
[----:B----4-:R-:W-:Y:S01]  /*50700*/  FMUL R42, R141, UR51 ;  /* 0x000000338d2a7c20 */ /* 0x010fe20008400000 */
[----:B------:R-:W-:Y:S04]  /*50710*/  @!P3 STG.E.U8 desc[UR54][R38.64+0xd0], R51 ;  /* 0x0000d0332600b986 */ /* 0x000fe8000c101136 */
[----:B------:R-:W4:Y:S04]  /*50720*/  LDL.LU R141, [R1+0x9fc] ;  /* 0x0009fc00018d7983 */ /* 0x000f280000300800 */
[----:B------:R0:W-:Y:S04]  /*50730*/  @!P0 STG.E.U8 desc[UR54][R36.64+0xd1], R45 ;  /* 0x0000d12d24008986 */ /* 0x0001e8000c101136 */
[----:B------:R5:W-:Y:S01]  /*50740*/  @!P1 STG.E.U8 desc[UR54][R40.64+0xd0], R43 ;  /* 0x0000d02b28009986 */ /* 0x000be2000c101136 */
[----:B0-----:R-:W-:-:S03]  /*50750*/  FMUL R36, R144, UR51 ;  /* 0x0000003390247c20 */ /* 0x001fc60008400000 */
[----:B------:R-:W4:Y:S01]  /*50760*/  LDL.LU R144, [R1+0xa00] ;  /* 0x000a000001907983 */ /* 0x000f220000300800 */
[----:B-----5:R-:W-:-:S05]  /*50770*/  FMUL R40, R143, UR51 ;  /* 0x000000338f287c20 */ /* 0x020fca0008400000 */
[----:B------:R-:W-:Y:S01]  /*50780*/  F2FP.SATFINITE.E4M3.F32.PACK_AB_MERGE_C R41, RZ, R40, RZ ;  /* 0x00000028ff29723e */ /* 0x000fe200048070ff */
[----:B--2---:R-:W-:Y:S02]  /*50790*/  FMUL R40, R140, UR51 ;  /* 0x000000338c287c20 */ /* 0x004fe40008400000 */
[----:B------:R-:W2:Y:S01]  /*507a0*/  LDL.LU R140, [R1+0xa04] ;  /* 0x000a0400018c7983 */ /* 0x000ea20000300800 */
[----:B------:R-:W-:Y:S02]  /*507b0*/  ISETP.NE.AND P4, PT, R126, RZ, PT ;  /* 0x000000ff7e00720c */ /* 0x000fe40003f85270 */
[----:B------:R-:W-:Y:S01]  /*507c0*/  ISETP.NE.AND P2, PT, R124, RZ, PT ;  /* 0x000000ff7c00720c */ /* 0x000fe20003f45270 */
[----:B------:R-:W5:Y:S10]  /*507d0*/  LDL.LU R143, [R1+0xa08] ;  /* 0x000a0800018f7983 */ /* 0x000f740000300800 */
[----:B------:R-:W0:Y:S01]  /*507e0*/  @!P4 LDC.64 R46, c[0x0][0x5c0] ;  /* 0x00017000ff2ecb82 */ /* 0x000e220000000a00 */
[----:B------:R-:W-:-:S02]  /*507f0*/  ISETP.NE.AND P3, PT, R122, RZ, PT ;  /* 0x000000ff7a00720c */ /* 0x000fc40003f65270 */
[----:B------:R-:W-:-:S11]  /*50800*/  F2FP.SATFINITE.E4M3.F32.PACK_AB_MERGE_C R45, RZ, R42, RZ ;  /* 0x0000002aff2d723e */ /* 0x000fd600048070ff */
[----:B------:R-:W1:Y:S01]  /*50810*/  @!P3 LDC.64 R42, c[0x0][0x5c0] ;  /* 0x00017000ff2abb82 */ /* 0x000e620000000a00 */
[----:B0-----:R-:W-:-:S05]  /*50820*/  @!P4 IADD3 R38, P5, R87, R46, RZ ;  /* 0x0000002e5726c210 */ /* 0x001fca0007fbe0ff */
[----:B------:R-:W-:Y:S01]  /*50830*/  @!P4 IMAD.X R39, R88, 0x1, R47, P5 ;  /* 0x000000015827c824 */ /* 0x000fe200028e062f */
[----:B------:R-:W-:Y:S02]  /*50840*/  F2FP.SATFINITE.E4M3.F32.PACK_AB_MERGE_C R47, RZ, R36, RZ ;  /* 0x00000024ff2f723e */ /* 0x000fe400048070ff */
[----:B------:R-:W0:Y:S02]  /*50850*/  @!P2 LDC.64 R36, c[0x0][0x5c0] ;  /* 0x00017000ff24ab82 */ /* 0x000e240000000a00 */
[----:B------:R3:W-:Y:S01]  /*50860*/  @!P4 STG.E.U8 desc[UR54][R38.64+0xd1], R45 ;  /* 0x0000d12d2600c986 */ /* 0x0007e2000c101136 */
[----:B------:R-:W-:Y:S01]  /*50870*/  ISETP.NE.AND P5, PT, R106, RZ, PT ;  /* 0x000000ff6a00720c */ /* 0x000fe20003fa5270 */
[----:B---3--:R-:W-:Y:S02]  /*50880*/  FMUL R38, R142, UR51 ;  /* 0x000000338e267c20 */ /* 0x008fe40008400000 */
[----:B------:R-:W3:Y:S01]  /*50890*/  LDL.LU R142, [R1+0xa0c] ;  /* 0x000a0c00018e7983 */ /* 0x000ee20000300800 */
[----:B------:R-:W-:-:S09]  /*508a0*/  ISETP.NE.AND P6, PT, R111, RZ, PT ;  /* 0x000000ff6f00720c */ /* 0x000fd20003fc5270 */
[----:B------:R1:W-:Y:S01]  /*508b0*/  @!P5 STG.E.U8 desc[UR54][R34.64+0xd8], R47 ;  /* 0x0000d82f2200d986 */ /* 0x0003e2000c101136 */
[----:B0-----:R-:W-:Y:S02]  /*508c0*/  @!P2 IADD3 R36, P5, R85, R36, RZ ;  /* 0x000000245524a210 */ /* 0x001fe40007fbe0ff */
[----:B------:R-:W-:-:S03]  /*508d0*/  F2FP.SATFINITE.E4M3.F32.PACK_AB_MERGE_C R39, RZ, R40, RZ ;  /* 0x00000028ff27723e */ /* 0x000fc600048070ff */
[----:B------:R-:W-:Y:S01]  /*508e0*/  @!P2 IMAD.X R37, R86, 0x1, R37, P5 ;  /* 0x000000015625a824 */ /* 0x000fe200028e0625 */
[----:B-1----:R-:W-:Y:S01]  /*508f0*/  @!P3 IADD3 R34, P5, R83, R42, RZ ;  /* 0x0000002a5322b210 */ /* 0x002fe20007fbe0ff */
[----:B------:R4:W-:Y:S04]  /*50900*/  @!P6 STG.E.U8 desc[UR54][R32.64+0xd9], R41 ;  /* 0x0000d9292000e986 */ /* 0x0009e8000c101136 */
[----:B------:R-:W-:Y:S01]  /*50910*/  @!P3 IMAD.X R35, R84, 0x1, R43, P5 ;  /* 0x000000015423b824 */ /* 0x000fe200028e062b */
[----:B------:R-:W-:Y:S01]  /*50920*/  F2FP.SATFINITE.E4M3.F32.PACK_AB_MERGE_C R43, RZ, R38, RZ ;  /* 0x00000026ff2b723e */ /* 0x000fe200048070ff */
[----:B------:R0:W-:Y:S01]  /*50930*/  @!P2 STG.E.U8 desc[UR54][R36.64+0xd8], R39 ;  /* 0x0000d8272400a986 */ /* 0x0001e2000c101136 */
[----:B------:R-:W-:Y:S01]  /*50940*/  FMUL R38, R145, UR51 ;  /* 0x0000003391267c20 */ /* 0x000fe20008400000 */
[----:B----4-:R-:W-:-:S02]  /*50950*/  FMUL R32, R141, UR51 ;  /* 0x000000338d207c20 */ /* 0x010fc40008400000 */
[----:B------:R-:W4:Y:S04]  /*50960*/  LDL.LU R141, [R1+0xa10] ;  /* 0x000a1000018d7983 */ /* 0x000f280000300800 */
[----:B------:R-:W4:Y:S04]  /*50970*/  LDL.LU R145, [R1+0xa14] ;  /* 0x000a140001917983 */ /* 0x000f280000300800 */
[----:B------:R2:W-:Y:S01]  /*50980*/  @!P3 STG.E.U8 desc[UR54][R34.64+0xd9], R43 ;  /* 0x0000d92b2200b986 */ /* 0x0005e2000c101136 */
[----:B0-----:R-:W-:-:S03]  /*50990*/  FMUL R36, R144, UR51 ;  /* 0x0000003390247c20 */ /* 0x001fc60008400000 */
[----:B------:R-:W4:Y:S01]  /*509a0*/  LDL.LU R144, [R1+0xa18] ;  /* 0x000a180001907983 */ /* 0x000f220000300800 */
[----:B--2---:R-:W-:-:S03]  /*509b0*/  FMUL R34, R140, UR51 ;  /* 0x000000338c227c20 */ /* 0x004fc60008400000 */
[----:B------:R-:W2:Y:S01]  /*509c0*/  LDL.LU R140, [R1+0xa1c] ;  /* 0x000a1c00018c7983 */ /* 0x000ea20000300800 */
[----:B------:R-:W-:Y:S02]  /*509d0*/  ISETP.NE.AND P1, PT, R121, RZ, PT ;  /* 0x000000ff7900720c */ /* 0x000fe40003f25270 */
[----:B------:R-:W-:Y:S02]  /*509e0*/  ISETP.NE.AND P4, PT, R118, RZ, PT ;  /* 0x000000ff7600720c */ /* 0x000fe40003f85270 */
[----:B------:R-:W-:Y:S02]  /*509f0*/  F2FP.SATFINITE.E4M3.F32.PACK_AB_MERGE_C R37, RZ, R32, RZ ;  /* 0x00000020ff25723e */ /* 0x000fe400048070ff */
[----:B------:R-:W-:-:S07]  /*50a00*/  F2FP.SATFINITE.E4M3.F32.PACK_AB_MERGE_C R41, RZ, R38, RZ ;  /* 0x00000026ff29723e */ /* 0x000fce00048070ff */
[----:B------:R-:W0:Y:S01]  /*50a10*/  @!P1 LDC.64 R32, c[0x0][0x5c0] ;  /* 0x00017000ff209b82 */ /* 0x000e220000000a00 */
[----:B------:R-:W-:Y:S02]  /*50a20*/  ISETP.NE.AND P0, PT, R109, RZ, PT ;  /* 0x000000ff6d00720c */ /* 0x000fe40003f05270 */
[----:B------:R-:W-:-:S05]  /*50a30*/  ISETP.NE.AND P5, PT, R103, RZ, PT ;  /* 0x000000ff6700720c */ /* 0x000fca0003fa5270 */
[----:B------:R-:W1:Y:S06]  /*50a40*/  @!P4 LDC.64 R38, c[0x0][0x5c0] ;  /* 0x00017000ff26cb82 */ /* 0x000e6c0000000a00 */
[----:B------:R1:W-:Y:S04]  /*50a50*/  @!P0 STG.E.U8 desc[UR54][R28.64+0xc0], R41 ;  /* 0x0000c0291c008986 */ /* 0x0003e8000c101136 */
[----:B------:R5:W-:Y:S01]  /*50a60*/  @!P5 STG.E.U8 desc[UR54][R26.64+0xc1], R37 ;  /* 0x0000c1251a00d986 */ /* 0x000be2000c101136 */
[----:B0-----:R-:W-:-:S05]  /*50a70*/  @!P1 IADD3 R32, P5, R81, R32, RZ ;  /* 0x0000002051209210 */ /* 0x001fca0007fbe0ff */
[----:B------:R-:W-:Y:S01]  /*50a80*/  @!P1 IMAD.X R33, R82, 0x1, R33, P5 ;  /* 0x0000000152219824 */ /* 0x000fe200028e0621 */
[----:B-1----:R-:W-:Y:S02]  /*50a90*/  @!P4 IADD3 R28, P5, R79, R38, RZ ;  /* 0x000000264f1cc210 */ /* 0x002fe40007fbe0ff */
[----:B------:R-:W-:Y:S01]  /*50aa0*/  F2FP.SATFINITE.E4M3.F32.PACK_AB_MERGE_C R35, RZ, R36, RZ ;  /* 0x00000024ff23723e */ /* 0x000fe200048070ff */
[----:B-----5:R-:W-:Y:S01]  /*50ab0*/  FMUL R26, R143, UR51 ;  /* 0x000000338f1a7c20 */ /* 0x020fe20008400000 */
[----:B------:R-:W-:Y:S01]  /*50ac0*/  ISETP.NE.AND P2, PT, R117, RZ, PT ;  /* 0x000000ff7500720c */ /* 0x000fe20003f45270 */
[----:B------:R-:W-:Y:S01]  /*50ad0*/  @!P4 IMAD.X R29, R80, 0x1, R39, P5 ;  /* 0x00000001501dc824 */ /* 0x000fe200028e0627 */
[----:B------:R-:W-:Y:S01]  /*50ae0*/  F2FP.SATFINITE.E4M3.F32.PACK_AB_MERGE_C R37, RZ, R34, RZ ;  /* 0x00000022ff25723e */ /* 0x000fe200048070ff */
[----:B------:R0:W-:Y:S01]  /*50af0*/  @!P1 STG.E.U8 desc[UR54][R32.64+0xc0], R35 ;  /* 0x0000c02320009986 */ /* 0x0001e2000c101136 */
[----:B------:R-:W-:-:S03]  /*50b00*/  F2FP.SATFINITE.E4M3.F32.PACK_AB_MERGE_C R39, RZ, R26, RZ ;  /* 0x0000001aff27723e */ /* 0x000fc600048070ff */
[----:B------:R-:W-:Y:S01]  /*50b10*/  @!P4 STG.E.U8 desc[UR54][R28.64+0xc1], R37 ;  /* 0x0000c1251c00c986 */ /* 0x000fe2000c101136 */
[----:B------:R-:W-:-:S03]  /*50b20*/  ISETP.NE.AND P4, PT, R112, RZ, PT ;  /* 0x000000ff7000720c */ /* 0x000fc60003f85270 */
[----:B------:R-:W5:Y:S01]  /*50b30*/  LDL.LU R143, [R1+0xa20] ;  /* 0x000a2000018f7983 */ /* 0x000f620000300800 */
[----:B---3--:R-:W-:Y:S01]  /*50b40*/  FMUL R26, R142, UR51 ;  /* 0x000000338e1a7c20 */ /* 0x008fe20008400000 */
[----:B------:R-:W-:Y:S02]  /*50b50*/  ISETP.NE.AND P5, PT, R101, RZ, PT ;  /* 0x000000ff6500720c */ /* 0x000fe40003fa5270 */
[----:B------:R-:W3:Y:S02]  /*50b60*/  LDL.LU R142, [R1+0xa24] ;  /* 0x000a2400018e7983 */ /* 0x000ee40000300800 */
[----:B0-----:R-:W-:Y:S02]  /*50b70*/  F2FP.SATFINITE.E4M3.F32.PACK_AB_MERGE_C R33, RZ, R26, RZ ;  /* 0x0000001aff21723e */ /* 0x001fe400048070ff */
[----:B------:R-:W0:Y:S08]  /*50b80*/  @!P2 LDC.64 R26, c[0x0][0x5c0] ;  /* 0x00017000ff1aab82 */ /* 0x000e300000000a00 */
[----:B------:R-:W1:Y:S01]  /*50b90*/  @!P4 LDC.64 R34, c[0x0][0x5c0] ;  /* 0x00017000ff22cb82 */ /* 0x000e620000000a00 */
[----:B------:R-:W-:Y:S01]  /*50ba0*/  ISETP.NE.AND P6, PT, R108, RZ, PT ;  /* 0x000000ff6c00720c */ /* 0x000fe20003fc5270 */
[----:B------:R1:W-:Y:S01]  /*50bb0*/  @!P5 STG.E.U8 desc[UR54][R22.64+0xc8], R39 ;  /* 0x0000c8271600d986 */ /* 0x0003e2000c101136 */
[----:B0-----:R-:W-:Y:S01]  /*50bc0*/  @!P2 IADD3 R26, P5, R77, R26, RZ ;  /* 0x0000001a4d1aa210 */ /* 0x001fe20007fbe0ff */
[----:B----4-:R-:W-:-:S02]  /*50bd0*/  FMUL R32, R141, UR51 ;  /* 0x000000338d207c20 */ /* 0x010fc40008400000 */
[----:B------:R-:W4:Y:S02]  /*50be0*/  LDL.LU R141, [R1+0xa28] ;  /* 0x000a2800018d7983 */ /* 0x000f240000300800 */
[----:B------:R-:W-:-:S06]  /*50bf0*/  @!P2 IMAD.X R27, R78, 0x1, R27, P5 ;  /* 0x000000014e1ba824 */ /* 0x000fcc00028e061b */
[----:B------:R0:W-:Y:S01]  /*50c00*/  @!P6 STG.E.U8 desc[UR54][R20.64+0xc9], R33 ;  /* 0x0000c9211400e986 */ /* 0x0001e2000c101136 */
[----:B-1----:R-:W-:-:S05]  /*50c10*/  @!P4 IADD3 R22, P5, R75, R34, RZ ;  /* 0x000000224b16c210 */ /* 0x002fca0007fbe0ff */
[----:B------:R-:W-:Y:S02]  /*50c20*/  @!P4 IMAD.X R23, R76, 0x1, R35, P5 ;  /* 0x000000014c17c824 */ /* 0x000fe400028e0623 */
[----:B0-----:R-:W-:Y:S02]  /*50c30*/  FMUL R20, R144, UR51 ;  /* 0x0000003390147c20 */ /* 0x001fe40008400000 */
[----:B------:R-:W4:Y:S03]  /*50c40*/  LDL.LU R144, [R1+0xa2c] ;  /* 0x000a2c0001907983 */ /* 0x000f260000300800 */
[----:B------:R-:W-:Y:S01]  /*50c50*/  F2FP.SATFINITE.E4M3.F32.PACK_AB_MERGE_C R35, RZ, R20, RZ ;  /* 0x00000014ff23723e */ /* 0x000fe200048070ff */
[----:B--2---:R-:W-:Y:S02]  /*50c60*/  FMUL R20, R140, UR51 ;  /* 0x000000338c147c20 */ /* 0x004fe40008400000 */
[----:B------:R-:W2:Y:S01]  /*50c70*/  LDL.LU R140, [R1+0xa30] ;  /* 0x000a3000018c7983 */ /* 0x000ea20000300800 */
[----:B------:R-:W-:-:S05]  /*50c80*/  F2FP.SATFINITE.E4M3.F32.PACK_AB_MERGE_C R29, RZ, R32, RZ ;  /* 0x00000020ff1d723e */ /* 0x000fca00048070ff */
[----:B------:R0:W-:Y:S01]  /*50c90*/  @!P2 STG.E.U8 desc[UR54][R26.64+0xc8], R29 ;  /* 0x0000c81d1a00a986 */ /* 0x0001e2000c101136 */
[----:B------:R-:W-:Y:S02]  /*50ca0*/  ISETP.NE.AND P2, PT, R110, RZ, PT ;  /* 0x000000ff6e00720c */ /* 0x000fe40003f45270 */
[----:B------:R-:W-:Y:S01]  /*50cb0*/  ISETP.NE.AND P1, PT, R113, RZ, PT ;  /* 0x000000ff7100720c */ /* 0x000fe20003f25270 */
[----:B------:R-:W-:Y:S01]  /*50cc0*/  FMUL R28, R145, UR51 ;  /* 0x00000033911c7c20 */ /* 0x000fe20008400000 */
[----:B0-----:R-:W-:-:S09]  /*50cd0*/  F2FP.SATFINITE.E4M3.F32.PACK_AB_MERGE_C R27, RZ, R20, RZ ;  /* 0x00000014ff1b723e */ /* 0x001fd200048070ff */
[----:B------:R-:W0:Y:S01]  /*50ce0*/  @!P2 LDC.64 R20, c[0x0][0x5c0] ;  /* 0x00017000ff14ab82 */ /* 0x000e220000000a00 */
[----:B------:R-:W-:Y:S02]  /*50cf0*/  ISETP.NE.AND P5, PT, R100, RZ, PT ;  /* 0x000000ff6400720c */ /* 0x000fe40003fa5270 */
[----:B------:R-:W-:-:S05]  /*50d00*/  F2FP.SATFINITE.E4M3.F32.PACK_AB_MERGE_C R33, RZ, R28, RZ ;  /* 0x0000001cff21723e */ /* 0x000fca00048070ff */
[----:B------:R-:W1:Y:S01]  /*50d10*/  @!P1 LDC.64 R28, c[0x0][0x5c0] ;  /* 0x00017000ff1c9b82 */ /* 0x000e620000000a00 */
[----:B------:R3:W-:Y:S01]  /*50d20*/  @!P4 STG.E.U8 desc[UR54][R22.64+0xc9], R33 ;  /* 0x0000c9211600c986 */ /* 0x0007e2000c101136 */
[----:B------:R-:W-:-:S04]  /*50d30*/  ISETP.NE.AND P4, PT, R104, RZ, PT ;  /* 0x000000ff6800720c */ /* 0x000fc80003f85270 */
[----:B------:R1:W-:Y:S01]  /*50d40*/  @!P5 STG.E.U8 desc[UR54][R18.64+0xd0], R35 ;  /* 0x0000d0231200d986 */ /* 0x0003e2000c101136 */
[----:B-----5:R-:W-:-:S03]  /*50d50*/  FMUL R26, R143, UR51 ;  /* 0x000000338f1a7c20 */ /* 0x020fc60008400000 */
[----:B------:R-:W5:Y:S01]  /*50d60*/  LDL.LU R143, [R1+0xa34] ;  /* 0x000a3400018f7983 */ /* 0x000f620000300800 */
[----:B---3--:R-:W-:-:S03]  /*50d70*/  FMUL R22, R142, UR51 ;  /* 0x000000338e167c20 */ /* 0x008fc60008400000 */
[----:B------:R-:W3:Y:S01]  /*50d80*/  LDL.LU R142, [R1+0xa38] ;  /* 0x000a3800018e7983 */ /* 0x000ee20000300800 */
[----:B0-----:R-:W-:Y:S02]  /*50d90*/  @!P2 IADD3 R20, P5, R73, R20, RZ ;  /* 0x000000144914a210 */ /* 0x001fe40007fbe0ff */
[----:B------:R-:W-:-:S03]  /*50da0*/  F2FP.SATFINITE.E4M3.F32.PACK_AB_MERGE_C R23, RZ, R26, RZ ;  /* 0x0000001aff17723e */ /* 0x000fc600048070ff */
[----:B------:R-:W-:Y:S01]  /*50db0*/  @!P2 IMAD.X R21, R74, 0x1, R21, P5 ;  /* 0x000000014a15a824 */ /* 0x000fe200028e0615 */
[----:B------:R0:W-:Y:S04]  /*50dc0*/  @!P4 STG.E.U8 desc[UR54][R16.64+0xd1], R27 ;  /* 0x0000d11b1000c986 */ /* 0x0001e8000c101136 */
[----:B------:R-:W-:Y:S01]  /*50dd0*/  @!P2 STG.E.U8 desc[UR54][R20.64+0xd0], R23 ;  /* 0x0000d0171400a986 */ /* 0x000fe2000c101136 */
[----:B-1----:R-:W-:-:S05]  /*50de0*/  @!P1 IADD3 R18, P2, R71, R28, RZ ;  /* 0x0000001c47129210 */ /* 0x002fca0007f5e0ff */
[----:B------:R-:W-:Y:S01]  /*50df0*/  @!P1 IMAD.X R19, R72, 0x1, R29, P2 ;  /* 0x0000000148139824 */ /* 0x000fe200010e061d */
[----:B0-----:R-:W-:Y:S01]  /*50e00*/  F2FP.SATFINITE.E4M3.F32.PACK_AB_MERGE_C R27, RZ, R22, RZ ;  /* 0x00000016ff1b723e */ /* 0x001fe200048070ff */
[----:B----4-:R-:W-:Y:S02]  /*50e10*/  FMUL R16, R141, UR51 ;  /* 0x000000338d107c20 */ /* 0x010fe40008400000 */
[----:B------:R-:W4:Y:S04]  /*50e20*/  LDL.LU R141, [R1+0xa3c] ;  /* 0x000a3c00018d7983 */ /* 0x000f280000300800 */
[----:B------:R2:W-:Y:S01]  /*50e30*/  @!P1 STG.E.U8 desc[UR54][R18.64+0xd1], R27 ;  /* 0x0000d11b12009986 */ /* 0x0005e2000c101136 */
[----:B------:R-:W-:-:S13]  /*50e40*/  ISETP.NE.AND P0, PT, R115, RZ, PT ;  /* 0x000000ff7300720c */ /* 0x000fda0003f05270 */
[----:B------:R-:W0:Y:S01]  /*50e50*/  @!P0 LDC.64 R32, c[0x0][0x5c0] ;  /* 0x00017000ff208b82 */ /* 0x000e220000000a00 */
[----:B--2---:R-:W-:Y:S02]  /*50e60*/  FMUL R18, R140, UR51 ;  /* 0x000000338c127c20 */ /* 0x004fe40008400000 */
[----:B------:R-:W2:Y:S01]  /*50e70*/  LDL.LU R140, [R1+0xa40] ;  /* 0x000a4000018c7983 */ /* 0x000ea20000300800 */
[----:B------:R-:W-:Y:S02]  /*50e80*/  ISETP.NE.AND P3, PT, R116, RZ, PT ;  /* 0x000000ff7400720c */ /* 0x000fe40003f65270 */
[----:B------:R-:W-:Y:S02]  /*50e90*/  F2FP.SATFINITE.E4M3.F32.PACK_AB_MERGE_C R29, RZ, R16, RZ ;  /* 0x00000010ff1d723e */ /* 0x000fe400048070ff */
[----:B0-----:R-:W-:Y:S02]  /*50ea0*/  @!P0 IADD3 R16, P1, R69, R32, RZ ;  /* 0x0000002045108210 */ /* 0x001fe40007f3e0ff */
[----:B------:R-:W-:-:S03]  /*50eb0*/  ISETP.NE.AND P4, PT, R99, RZ, PT ;  /* 0x000000ff6300720c */ /* 0x000fc60003f85270 */
[----:B------:R-:W-:Y:S01]  /*50ec0*/  @!P0 IMAD.X R17, R70, 0x1, R33, P1 ;  /* 0x0000000146118824 */ /* 0x000fe200008e0621 */
[----:B------:R-:W-:-:S03]  /*50ed0*/  ISETP.LT.OR P1, PT, R30, 0xc1, !P4 ;  /* 0x000000c11e00780c */ /* 0x000fc60006721670 */
[----:B------:R-:W0:Y:S01]  /*50ee0*/  @!P3 LDC.64 R32, c[0x0][0x5c0] ;  /* 0x00017000ff20bb82 */ /* 0x000e220000000a00 */
[----:B------:R-:W-:Y:S02]  /*50ef0*/  ISETP.NE.AND P6, PT, R107, RZ, PT ;  /* 0x000000ff6b00720c */ /* 0x000fe40003fc5270 */
[----:B------:R-:W-:Y:S01]  /*50f00*/  ISETP.NE.AND P5, PT, R105, RZ, PT ;  /* 0x000000ff6900720c */ /* 0x000fe20003fa5270 */
[----:B------:R-:W-:Y:S01]  /*50f10*/  FMUL R20, R144, UR51 ;  /* 0x0000003390147c20 */ /* 0x000fe20008400000 */
[----:B------:R-:W-:-:S05]  /*50f20*/  ISETP.LT.OR P2, PT, R30, 0xc2, !P4 ;  /* 0x000000c21e00780c */ /* 0x000fca0006741670 */
[----:B------:R-:W1:Y:S01]  /*50f30*/  @!P1 LDC.64 R34, c[0x0][0x5c0] ;  /* 0x00017000ff229b82 */ /* 0x000e620000000a00 */
[----:B------:R-:W-:Y:S02]  /*50f40*/  F2FP.SATFINITE.E4M3.F32.PACK_AB_MERGE_C R21, RZ, R20, RZ ;  /* 0x00000014ff15723e */ /* 0x000fe400048070ff */
[----:B------:R-:W-:Y:S01]  /*50f50*/  F2FP.SATFINITE.E4M3.F32.PACK_AB_MERGE_C R23, RZ, R18, RZ ;  /* 0x00000012ff17723e */ /* 0x000fe200048070ff */
[----:B------:R0:W-:Y:S04]  /*50f60*/  @!P6 STG.E.U8 desc[UR54][R14.64+0xd8], R29 ;  /* 0x0000d81d0e00e986 */ /* 0x0001e8000c101136 */
[----:B------:R0:W-:Y:S04]  /*50f70*/  @!P5 STG.E.U8 desc[UR54][R12.64+0xd9], R21 ;  /* 0x0000d9150c00d986 */ /* 0x0001e8000c101136 */
[----:B------:R3:W-:Y:S01]  /*50f80*/  @!P0 STG.E.U8 desc[UR54][R16.64+0xd8], R23 ;  /* 0x0000d81710008986 */ /* 0x0007e2000c101136 */
[----:B0-----:R-:W-:Y:S01]  /*50f90*/  @!P3 IADD3 R14, P0, R9, R32, RZ ;  /* 0x00000020090eb210 */ /* 0x001fe20007f1e0ff */
[----:B------:R-:W0:Y:S01]  /*50fa0*/  @!P2 LDC.64 R28, c[0x0][0x5c0] ;  /* 0x00017000ff1cab82 */ /* 0x000e220000000a00 */
[----:B------:R-:W-:-:S02]  /*50fb0*/  @!P1 IMAD.MOV.U32 R12, RZ, RZ, R24 ;  /* 0x000000ffff0c9224 */ /* 0x000fc400078e0018 */
[----:B------:R-:W-:Y:S02]  /*50fc0*/  @!P1 IMAD.MOV.U32 R13, RZ, RZ, R31 ;  /* 0x000000ffff0d9224 */ /* 0x000fe400078e001f */
[----:B------:R-:W-:-:S04]  /*50fd0*/  @!P1 IMAD.WIDE.U32 R18, R10, 0x180, R12 ;  /* 0x000001800a129825 */ /* 0x000fc800078e000c */
[----:B------:R-:W-:Y:S02]  /*50fe0*/  @!P3 IMAD.X R15, R68, 0x1, R33, P0 ;  /* 0x00000001440fb824 */ /* 0x000fe400000e0621 */
[----:B-----5:R-:W-:Y:S01]  /*50ff0*/  FMUL R9, R143, UR51 ;  /* 0x000000338f097c20 */ /* 0x020fe20008400000 */
[----:B------:R-:W-:Y:S01]  /*51000*/  @!P1 IMAD R20, R11, 0x180, RZ ;  /* 0x000001800b149824 */ /* 0x000fe200078e02ff */
[----:B-1----:R-:W-:-:S03]  /*51010*/  @!P1 IADD3 R18, P0, R18, R34, RZ ;  /* 0x0000002212129210 */ /* 0x002fc60007f1e0ff */
[----:B------:R-:W-:Y:S02]  /*51020*/  F2FP.SATFINITE.E4M3.F32.PACK_AB_MERGE_C R27, RZ, R9, RZ ;  /* 0x00000009ff1b723e */ /* 0x000fe400048070ff */
[----:B------:R-:W-:Y:S02]  /*51030*/  @!P1 IADD3.X R19, R35, R19, R20, P0, !PT ;  /* 0x0000001323139210 */ /* 0x000fe400007fe414 */
[C---:B------:R-:W-:Y:S01]  /*51040*/  ISETP.LT.OR P0, PT, R30.reuse, 0xca, !P4 ;  /* 0x000000ca1e00780c */ /* 0x040fe20006701670 */
[----:B------:R1:W-:Y:S01]  /*51050*/  @!P3 STG.E.U8 desc[UR54][R14.64+0xd9], R27 ;  /* 0x0000d91b0e00b986 */ /* 0x0003e2000c101136 */
[----:B------:R-:W-:Y:S01]  /*51060*/  ISETP.LT.OR P3, PT, R30, 0xc9, !P4 ;  /* 0x000000c91e00780c */ /* 0x000fe20006761670 */
[----:B---3--:R-:W-:Y:S01]  /*51070*/  FMUL R9, R142, UR51 ;  /* 0x000000338e097c20 */ /* 0x008fe20008400000 */
[----:B------:R-:W-:Y:S02]  /*51080*/  @!P2 IMAD.MOV.U32 R12, RZ, RZ, R24 ;  /* 0x000000ffff0ca224 */ /* 0x000fe400078e0018 */
[----:B------:R-:W-:-:S02]  /*51090*/  @!P2 IMAD.MOV.U32 R13, RZ, RZ, R31 ;  /* 0x000000ffff0da224 */ /* 0x000fc400078e001f */
[----:B------:R-:W-:Y:S01]  /*510a0*/  F2FP.SATFINITE.E4M3.F32.PACK_AB_MERGE_C R17, RZ, R9, RZ ;  /* 0x00000009ff11723e */ /* 0x000fe200048070ff */
[----:B------:R-:W-:Y:S01]  /*510b0*/  @!P2 IMAD.WIDE.U32 R12, R10, 0x180, R12 ;  /* 0x000001800a0ca825 */ /* 0x000fe200078e000c */
[----:B------:R-:W-:-:S03]  /*510c0*/  LOP3.LUT P6, RZ, R0, 0x40000, RZ, 0xc0, !PT ;  /* 0x0004000000ff7812 */ /* 0x000fc600078cc0ff */
[----:B------:R-:W-:Y:S01]  /*510d0*/  @!P1 STG.E.U8 desc[UR54][R18.64+0xc0], R17 ;  /* 0x0000c01112009986 */ /* 0x000fe2000c101136 */
[----:B-1----:R-:W-:Y:S01]  /*510e0*/  @!P2 IMAD R14, R11, 0x180, RZ ;  /* 0x000001800b0ea824 */ /* 0x002fe200078e02ff */
[----:B------:R-:W1:Y:S01]  /*510f0*/  @!P3 LDC.64 R22, c[0x0][0x5c0] ;  /* 0x00017000ff16bb82 */ /* 0x000e620000000a00 */
[----:B0-----:R-:W-:-:S07]  /*51100*/  @!P2 IADD3 R12, P1, R12, R28, RZ ;  /* 0x0000001c0c0ca210 */ /* 0x001fce0007f3e0ff */
[----:B------:R-:W0:Y:S01]  /*51110*/  @!P0 LDC.64 R32, c[0x0][0x5c0] ;  /* 0x00017000ff208b82 */ /* 0x000e220000000a00 */
[----:B------:R-:W-:Y:S02]  /*51120*/  @!P2 IADD3.X R13, R29, R13, R14, P1, !PT ;  /* 0x0000000d1d0da210 */ /* 0x000fe40000ffe40e */
[----:B------:R-:W-:Y:S01]  /*51130*/  ISETP.LT.OR P1, PT, R30, 0xc1, !P6 ;  /* 0x000000c11e00780c */ /* 0x000fe20007721670 */
[----:B----4-:R-:W-:-:S05]  /*51140*/  FMUL R9, R141, UR51 ;  /* 0x000000338d097c20 */ /* 0x010fca0008400000 */
[----:B------:R-:W-:Y:S01]  /*51150*/  F2FP.SATFINITE.E4M3.F32.PACK_AB_MERGE_C R21, RZ, R9, RZ ;  /* 0x00000009ff15723e */ /* 0x000fe200048070ff */
[----:B------:R-:W-:Y:S04]  /*51160*/  BSSY B1, `(.L_x_133) ;  /* 0x0000013000017945 */ /* 0x000fe80003800000 */
[----:B------:R3:W-:Y:S02]  /*51170*/  @!P2 STG.E.U8 desc[UR54][R12.64+0xc1], R21 ;  /* 0x0000c1150c00a986 */ /* 0x0007e4000c101136 */
[----:B---3--:R-:W-:Y:S02]  /*51180*/  @!P3 IMAD.MOV.U32 R12, RZ, RZ, R24 ;  /* 0x000000ffff0cb224 */ /* 0x008fe400078e0018 */
[----:B------:R-:W-:Y:S02]  /*51190*/  @!P3 IMAD.MOV.U32 R13, RZ, RZ, R31 ;  /* 0x000000ffff0db224 */ /* 0x000fe400078e001f */
[----:B------:R-:W-:-:S04]  /*511a0*/  @!P3 IMAD.WIDE.U32 R14, R10, 0x180, R12 ;  /* 0x000001800a0eb825 */ /* 0x000fc800078e000c */
[----:B--2---:R-:W-:-:S05]  /*511b0*/  FMUL R9, R140, UR51 ;  /* 0x000000338c097c20 */ /* 0x004fca0008400000 */
[----:B------:R-:W-:Y:S01]  /*511c0*/  F2FP.SATFINITE.E4M3.F32.PACK_AB_MERGE_C R9, RZ, R9, RZ ;  /* 0x00000009ff09723e */ /* 0x000fe200048070ff */
[----:B01----:R-:W-:Y:S06]  /*511d0*/  @P1 BRA `(.L_x_134) ;  /* 0x00000000002c1947 */ /* 0x003fec0003800000 */
        /* <DEDUP_REMOVED lines=11> */
.L_x_134:
[----:B------:R-:W-:Y:S05]  /*51290*/  BSYNC B1 ;  /* 0x0000000000017941 */ /* 0x000fea0003800000 */
.L_x_133:
[----:B0-----:R-:W2:Y:S01]  /*512a0*/  LDL.LU R9, [R1+0xa44] ;  /* 0x000a440001097983 */ /* 0x001ea20000300800 */
[----:B------:R-:W-:Y:S01]  /*512b0*/  ISETP.LT.OR P1, PT, R30, 0xc2, !P6 ;  /* 0x000000c21e00780c */ /* 0x000fe20007721670 */
[----:B------:R-:W-:Y:S01]  /*512c0*/  @!P3 IMAD R12, R11, 0x180, RZ ;  /* 0x000001800b0cb824 */ /* 0x000fe200078e02ff */
[----:B------:R-:W-:Y:S01]  /*512d0*/  @!P3 IADD3 R14, P2, R14, R22, RZ ;  /* 0x000000160e0eb210 */ /* 0x000fe20007f5e0ff */
[----:B------:R-:W-:Y:S03]  /*512e0*/  BSSY B1, `(.L_x_135) ;  /* 0x0000010000017945 */ /* 0x000fe60003800000 */
[----:B------:R-:W-:Y:S01]  /*512f0*/  @!P3 IADD3.X R15, R23, R15, R12, P2, !PT ;  /* 0x0000000f170fb210 */ /* 0x000fe200017fe40c */
[----:B--2---:R-:W-:-:S05]  /*51300*/  FMUL R9, R9, UR51 ;  /* 0x0000003309097c20 */ /* 0x004fca0008400000 */
[----:B------:R-:W-:Y:S01]  /*51310*/  F2FP.SATFINITE.E4M3.F32.PACK_AB_MERGE_C R9, RZ, R9, RZ ;  /* 0x00000009ff09723e */ /* 0x000fe200048070ff */
[----:B------:R-:W-:Y:S06]  /*51320*/  @P1 BRA `(.L_x_136) ;  /* 0x00000000002c1947 */ /* 0x000fec0003800000 */
        /* <DEDUP_REMOVED lines=11> */
.L_x_136:
[----:B------:R-:W-:Y:S05]  /*513e0*/  BSYNC B1 ;  /* 0x0000000000017941 */ /* 0x000fea0003800000 */
.L_x_135:
[----:B0-----:R-:W2:Y:S04]  /*513f0*/  LDL.LU R9, [R1+0xa48] ;  /* 0x000a480001097983 */ /* 0x001ea80000300800 */
[----:B------:R-:W3:Y:S04]  /*51400*/  LDL.LU R19, [R1+0xa4c] ;  /* 0x000a4c0001137983 */ /* 0x000ee80000300800 */
[----:B------:R-:W4:Y:S01]  /*51410*/  LDL.LU R18, [R1+0xa50] ;  /* 0x000a500001127983 */ /* 0x000f220000300800 */
[----:B------:R-:W-:Y:S01]  /*51420*/  @!P0 IMAD.MOV.U32 R12, RZ, RZ, R24 ;  /* 0x000000ffff0c8224 */ /* 0x000fe200078e0018 */
[C---:B------:R-:W-:Y:S01]  /*51430*/  ISETP.LT.OR P2, PT, R30.reuse, 0xd1, !P4 ;  /* 0x000000d11e00780c */ /* 0x040fe20006741670 */
[----:B------:R-:W-:Y:S01]  /*51440*/  @!P0 IMAD.MOV.U32 R13, RZ, RZ, R31 ;  /* 0x000000ffff0d8224 */ /* 0x000fe200078e001f */
[----:B------:R-:W-:Y:S01]  /*51450*/  ISETP.LT.OR P1, PT, R30, 0xd2, !P4 ;  /* 0x000000d21e00780c */ /* 0x000fe20006721670 */
[----:B------:R-:W-:Y:S01]  /*51460*/  @!P0 IMAD R16, R11, 0x180, RZ ;  /* 0x000001800b108824 */ /* 0x000fe200078e02ff */
[----:B------:R-:W-:Y:S01]  /*51470*/  BSSY B1, `(.L_x_137) ;  /* 0x000001b000017945 */ /* 0x000fe20003800000 */
[----:B------:R-:W-:-:S08]  /*51480*/  @!P0 IMAD.WIDE.U32 R12, R10, 0x180, R12 ;  /* 0x000001800a0c8825 */ /* 0x000fd000078e000c */
[----:B------:R-:W0:Y:S08]  /*51490*/  @!P2 LDC.64 R20, c[0x0][0x5c0] ;  /* 0x00017000ff14ab82 */ /* 0x000e300000000a00 */
[----:B------:R-:W1:Y:S01]  /*514a0*/  @!P1 LDC.64 R22, c[0x0][0x5c0] ;  /* 0x00017000ff169b82 */ /* 0x000e620000000a00 */
[----:B--2---:R-:W-:-:S05]  /*514b0*/  FMUL R9, R9, UR51 ;  /* 0x0000003309097c20 */ /* 0x004fca0008400000 */
[----:B------:R-:W-:Y:S01]  /*514c0*/  F2FP.SATFINITE.E4M3.F32.PACK_AB_MERGE_C R17, RZ, R9, RZ ;  /* 0x00000009ff11723e */ /* 0x000fe200048070ff */
[----:B---3--:R-:W-:-:S04]  /*514d0*/  FMUL R9, R19, UR51 ;  /* 0x0000003313097c20 */ /* 0x008fc80008400000 */
[----:B------:R2:W-:Y:S01]  /*514e0*/  @!P3 STG.E.U8 desc[UR54][R14.64+0xc8], R17 ;  /* 0x0000c8110e00b986 */ /* 0x0005e2000c101136 */
[----:B------:R-:W-:Y:S02]  /*514f0*/  @!P0 IADD3 R12, P3, R12, R32, RZ ;  /* 0x000000200c0c8210 */ /* 0x000fe40007f7e0ff */
[----:B------:R-:W-:Y:S01]  /*51500*/  F2FP.SATFINITE.E4M3.F32.PACK_AB_MERGE_C R19, RZ, R9, RZ ;  /* 0x00000009ff13723e */ /* 0x000fe200048070ff */
[----:B----4-:R-:W-:Y:S01]  /*51510*/  FMUL R9, R18, UR51 ;  /* 0x0000003312097c20 */ /* 0x010fe20008400000 */
[----:B------:R-:W-:Y:S02]  /*51520*/  @!P0 IADD3.X R13, R33, R13, R16, P3, !PT ;  /* 0x0000000d210d8210 */ /* 0x000fe40001ffe410 */
[----:B------:R-:W-:Y:S02]  /*51530*/  ISETP.LT.OR P3, PT, R30, 0xc9, !P6 ;  /* 0x000000c91e00780c */ /* 0x000fe40007761670 */
[----:B------:R-:W-:Y:S01]  /*51540*/  F2FP.SATFINITE.E4M3.F32.PACK_AB_MERGE_C R9, RZ, R9, RZ ;  /* 0x00000009ff09723e */ /* 0x000fe200048070ff */
[----:B------:R2:W-:Y:S10]  /*51550*/  @!P0 STG.E.U8 desc[UR54][R12.64+0xc9], R19 ;  /* 0x0000c9130c008986 */ /* 0x0005f4000c101136 */
[----:B01----:R-:W-:Y:S05]  /*51560*/  @P3 BRA `(.L_x_138) ;  /* 0x00000000002c3947 */ /* 0x003fea0003800000 */
[----:B--2---:R-:W-:Y:S01]  /*51570*/  IMAD.MOV.U32 R12, RZ, RZ, R24 ;  /* 0x000000ffff0c7224 */ /* 0x004fe200078e0018 */
        /* <DEDUP_REMOVED lines=10> */
.L_x_138:
[----:B------:R-:W-:Y:S05]  /*51620*/  BSYNC B1 ;  /* 0x0000000000017941 */ /* 0x000fea0003800000 */
.L_x_137:
[----:B0-----:R-:W3:Y:S01]  /*51630*/  LDL.LU R9, [R1+0xa54] ;  /* 0x000a540001097983 */ /* 0x001ee20000300800 */
[----:B------:R-:W-:Y:S01]  /*51640*/  ISETP.LT.OR P0, PT, R30, 0xca, !P6 ;  /* 0x000000ca1e00780c */ /* 0x000fe20007701670 */
[----:B------:R-:W-:Y:S01]  /*51650*/  BSSY B1, `(.L_x_139) ;  /* 0x000000f000017945 */ /* 0x000fe20003800000 */
[----:B---3--:R-:W-:-:S05]  /*51660*/  FMUL R9, R9, UR51 ;  /* 0x0000003309097c20 */ /* 0x008fca0008400000 */
[----:B------:R-:W-:-:S06]  /*51670*/  F2FP.SATFINITE.E4M3.F32.PACK_AB_MERGE_C R9, RZ, R9, RZ ;  /* 0x00000009ff09723e */ /* 0x000fcc00048070ff */
[----:B------:R-:W-:Y:S05]  /*51680*/  @P0 BRA `(.L_x_140) ;  /* 0x00000000002c0947 */ /* 0x000fea0003800000 */
        /* <DEDUP_REMOVED lines=11> */
.L_x_140:
[----:B------:R-:W-:Y:S05]  /*51740*/  BSYNC B1 ;  /* 0x0000000000017941 */ /* 0x000fea0003800000 */
.L_x_139:
[----:B0-----:R-:W3:Y:S04]  /*51750*/  LDL.LU R9, [R1+0xa58] ;  /* 0x000a580001097983 */ /* 0x001ee80000300800 */
[----:B--2---:R-:W2:Y:S04]  /*51760*/  LDL.LU R19, [R1+0xa5c] ;  /* 0x000a5c0001137983 */ /* 0x004ea80000300800 */
[----:B------:R-:W4:Y:S01]  /*51770*/  LDL.LU R18, [R1+0xa60] ;  /* 0x000a600001127983 */ /* 0x000f220000300800 */
[--C-:B------:R-:W-:Y:S01]  /*51780*/  @!P2 IMAD.MOV.U32 R12, RZ, RZ, R24.reuse ;  /* 0x000000ffff0ca224 */ /* 0x100fe200078e0018 */
[C---:B------:R-:W-:Y:S01]  /*51790*/  ISETP.LT.OR P0, PT, R30.reuse, 0xd9, !P4 ;  /* 0x000000d91e00780c */ /* 0x040fe20006701670 */
[----:B------:R-:W-:Y:S01]  /*517a0*/  @!P2 IMAD.MOV.U32 R13, RZ, RZ, R31 ;  /* 0x000000ffff0da224 */ /* 0x000fe200078e001f */
[----:B------:R-:W-:Y:S01]  /*517b0*/  ISETP.LT.OR P4, PT, R30, 0xda, !P4 ;  /* 0x000000da1e00780c */ /* 0x000fe20006781670 */
[----:B------:R-:W-:Y:S01]  /*517c0*/  @!P1 IMAD.MOV.U32 R14, RZ, RZ, R24 ;  /* 0x000000ffff0e9224 */ /* 0x000fe200078e0018 */
[----:B------:R-:W-:Y:S01]  /*517d0*/  BSSY B1, `(.L_x_141) ;  /* 0x0000021000017945 */ /* 0x000fe20003800000 */
[----:B------:R-:W-:-:S04]  /*517e0*/  @!P2 IMAD.WIDE.U32 R12, R10, 0x180, R12 ;  /* 0x000001800a0ca825 */ /* 0x000fc800078e000c */
[----:B------:R-:W-:Y:S01]  /*517f0*/  @!P1 IMAD.MOV.U32 R15, RZ, RZ, R31 ;  /* 0x000000ffff0f9224 */ /* 0x000fe200078e001f */
[----:B------:R-:W-:Y:S01]  /*51800*/  @!P2 IADD3 R12, P3, R12, R20, RZ ;  /* 0x000000140c0ca210 */ /* 0x000fe20007f7e0ff */
[----:B------:R-:W-:Y:S02]  /*51810*/  @!P2 IMAD R16, R11, 0x180, RZ ;  /* 0x000001800b10a824 */ /* 0x000fe400078e02ff */
[----:B------:R-:W-:Y:S01]  /*51820*/  @!P1 IMAD.WIDE.U32 R14, R10, 0x180, R14 ;  /* 0x000001800a0e9825 */ /* 0x000fe200078e000e */
[----:B------:R-:W0:Y:S02]  /*51830*/  @!P0 LDC.64 R26, c[0x0][0x5c0] ;  /* 0x00017000ff1a8b82 */ /* 0x000e240000000a00 */
[----:B------:R-:W-:Y:S01]  /*51840*/  @!P2 IADD3.X R13, R21, R13, R16, P3, !PT ;  /* 0x0000000d150da210 */ /* 0x000fe20001ffe410 */
[----:B------:R-:W-:Y:S01]  /*51850*/  @!P1 IMAD R16, R11, 0x180, RZ ;  /* 0x000001800b109824 */ /* 0x000fe200078e02ff */
[----:B------:R-:W-:-:S04]  /*51860*/  @!P1 IADD3 R14, P3, R14, R22, RZ ;  /* 0x000000160e0e9210 */ /* 0x000fc80007f7e0ff */
[----:B------:R-:W-:Y:S01]  /*51870*/  @!P1 IADD3.X R15, R23, R15, R16, P3, !PT ;  /* 0x0000000f170f9210 */ /* 0x000fe20001ffe410 */
[----:B------:R-:W1:Y:S01]  /*51880*/  @!P4 LDC.64 R28, c[0x0][0x5c0] ;  /* 0x00017000ff1ccb82 */ /* 0x000e620000000a00 */
[----:B---3--:R-:W-:-:S05]  /*51890*/  FMUL R9, R9, UR51 ;  /* 0x0000003309097c20 */ /* 0x008fca0008400000 */
[----:B------:R-:W-:Y:S01]  /*518a0*/  F2FP.SATFINITE.E4M3.F32.PACK_AB_MERGE_C R17, RZ, R9, RZ ;  /* 0x00000009ff11723e */ /* 0x000fe200048070ff */
[----:B--2---:R-:W-:-:S04]  /*518b0*/  FMUL R9, R19, UR51 ;  /* 0x0000003313097c20 */ /* 0x004fc80008400000 */
[----:B------:R2:W-:Y:S01]  /*518c0*/  @!P2 STG.E.U8 desc[UR54][R12.64+0xd0], R17 ;  /* 0x0000d0110c00a986 */ /* 0x0005e2000c101136 */
[----:B------:R-:W-:Y:S01]  /*518d0*/  F2FP.SATFINITE.E4M3.F32.PACK_AB_MERGE_C R19, RZ, R9, RZ ;  /* 0x00000009ff13723e */ /* 0x000fe200048070ff */
[----:B----4-:R-:W-:Y:S01]  /*518e0*/  FMUL R9, R18, UR51 ;  /* 0x0000003312097c20 */ /* 0x010fe20008400000 */
[----:B------:R-:W-:-:S03]  /*518f0*/  ISETP.LT.OR P2, PT, R30, 0xd1, !P6 ;  /* 0x000000d11e00780c */ /* 0x000fc60007741670 */
[----:B------:R2:W-:Y:S01]  /*51900*/  @!P1 STG.E.U8 desc[UR54][R14.64+0xd1], R19 ;  /* 0x0000d1130e009986 */ /* 0x0005e2000c101136 */
[----:B------:R-:W-:-:S09]  /*51910*/  F2FP.SATFINITE.E4M3.F32.PACK_AB_MERGE_C R9, RZ, R9, RZ ;  /* 0x00000009ff09723e */ /* 0x000fd200048070ff */
        /* <DEDUP_REMOVED lines=12> */
.L_x_142:
[----:B------:R-:W-:Y:S05]  /*519e0*/  BSYNC B1 ;  /* 0x0000000000017941 */ /* 0x000fea0003800000 */
.L_x_141:
[----:B0-2---:R-:W2:Y:S04]  /*519f0*/  LDL.LU R12, [R1+0xa68] ;  /* 0x000a6800010c7983 */ /* 0x005ea80000300800 */
[----:B------:R-:W3:Y:S04]  /*51a00*/  LDL.LU R20, [R1+0xa6c] ;  /* 0x000a6c0001147983 */ /* 0x000ee80000300800 */
[----:B------:R-:W4:Y:S01]  /*51a10*/  LDL.LU R9, [R1+0xa64] ;  /* 0x000a640001097983 */ /* 0x000f220000300800 */
[--C-:B------:R-:W-:Y:S01]  /*51a20*/  @!P0 IMAD.MOV.U32 R13, RZ, RZ, R31.reuse ;  /* 0x000000ffff0d8224 */ /* 0x100fe200078e001f */
[----:B------:R-:W-:Y:S01]  /*51a30*/  ISETP.LT.OR P1, PT, R30, 0xd2, !P6 ;  /* 0x000000d21e00780c */ /* 0x000fe20007721670 */
[----:B------:R-:W-:Y:S01]  /*51a40*/  @!P4 IMAD.MOV.U32 R14, RZ, RZ, R24 ;  /* 0x000000ffff0ec224 */ /* 0x000fe200078e0018 */
[----:B------:R-:W-:Y:S01]  /*51a50*/  BSSY B1, `(.L_x_143) ;  /* 0x000001d000017945 */ /* 0x000fe20003800000 */
[----:B------:R-:W-:-:S02]  /*51a60*/  @!P4 IMAD.MOV.U32 R15, RZ, RZ, R31 ;  /* 0x000000ffff0fc224 */ /* 0x000fc400078e001f */
[----:B------:R-:W-:Y:S02]  /*51a70*/  @!P4 IMAD R19, R11, 0x180, RZ ;  /* 0x000001800b13c824 */ /* 0x000fe400078e02ff */
[----:B------:R-:W-:-:S04]  /*51a80*/  @!P4 IMAD.WIDE.U32 R16, R10, 0x180, R14 ;  /* 0x000001800a10c825 */ /* 0x000fc800078e000e */
[----:B------:R-:W-:Y:S01]  /*51a90*/  @!P0 IMAD R15, R11, 0x180, RZ ;  /* 0x000001800b0f8824 */ /* 0x000fe200078e02ff */
[----:B------:R-:W-:-:S04]  /*51aa0*/  @!P4 IADD3 R16, P3, R16, R28, RZ ;  /* 0x0000001c1010c210 */ /* 0x000fc80007f7e0ff */
[----:B------:R-:W-:Y:S01]  /*51ab0*/  @!P4 IADD3.X R17, R29, R17, R19, P3, !PT ;  /* 0x000000111d11c210 */ /* 0x000fe20001ffe413 */
[----:B--2---:R-:W-:Y:S01]  /*51ac0*/  FMUL R18, R12, UR51 ;  /* 0x000000330c127c20 */ /* 0x004fe20008400000 */
[----:B------:R-:W-:-:S04]  /*51ad0*/  @!P0 IMAD.MOV.U32 R12, RZ, RZ, R24 ;  /* 0x000000ffff0c8224 */ /* 0x000fc800078e0018 */
[----:B------:R-:W-:Y:S01]  /*51ae0*/  @!P0 IMAD.WIDE.U32 R12, R10, 0x180, R12 ;  /* 0x000001800a0c8825 */ /* 0x000fe200078e000c */
[----:B------:R-:W-:-:S03]  /*51af0*/  F2FP.SATFINITE.E4M3.F32.PACK_AB_MERGE_C R19, RZ, R18, RZ ;  /* 0x00000012ff13723e */ /* 0x000fc600048070ff */
[----:B----4-:R-:W-:Y:S01]  /*51b00*/  FMUL R9, R9, UR51 ;  /* 0x0000003309097c20 */ /* 0x010fe20008400000 */
[----:B------:R-:W-:Y:S01]  /*51b10*/  @!P0 IADD3 R14, P2, R12, R26, RZ ;  /* 0x0000001a0c0e8210 */ /* 0x000fe20007f5e0ff */
[----:B---3--:R-:W-:-:S03]  /*51b20*/  FMUL R12, R20, UR51 ;  /* 0x00000033140c7c20 */ /* 0x008fc60008400000 */
[----:B------:R-:W-:Y:S02]  /*51b30*/  F2FP.SATFINITE.E4M3.F32.PACK_AB_MERGE_C R9, RZ, R9, RZ ;  /* 0x00000009ff09723e */ /* 0x000fe400048070ff */
[----:B------:R-:W-:Y:S02]  /*51b40*/  @!P0 IADD3.X R15, R27, R13, R15, P2, !PT ;  /* 0x0000000d1b0f8210 */ /* 0x000fe400017fe40f */
        /* <DEDUP_REMOVED lines=13> */
.L_x_144:
[----:B------:R-:W-:Y:S05]  /*51c20*/  BSYNC B1 ;  /* 0x0000000000017941 */ /* 0x000fea0003800000 */
.L_x_143:
[----:B0-----:R-:W2:Y:S04]  /*51c30*/  LDL.LU R9, [R1+0xa70] ;  /* 0x000a700001097983 */ /* 0x001ea80000300800 */
[----:B------:R-:W3:Y:S01]  /*51c40*/  LDL.LU R12, [R1+0xa74] ;  /* 0x000a7400010c7983 */ /* 0x000ee20000300800 */
[C---:B------:R-:W-:Y:S01]  /*51c50*/  ISETP.LT.OR P1, PT, R30.reuse, 0xd9, !P6 ;  /* 0x000000d91e00780c */ /* 0x040fe20007721670 */
[----:B------:R-:W-:Y:S02]  /*51c60*/  BSSY B1, `(.L_x_145) ;  /* 0x0000012000017945 */ /* 0x000fe40003800000 */
[----:B------:R0:W-:Y:S01]  /*51c70*/  @!P0 STG.E.U8 desc[UR54][R14.64+0xd8], R19 ;  /* 0x0000d8130e008986 */ /* 0x0001e2000c101136 */
[----:B------:R-:W-:-:S03]  /*51c80*/  ISETP.LT.OR P0, PT, R30, 0xda, !P6 ;  /* 0x000000da1e00780c */ /* 0x000fc60007701670 */
[----:B------:R0:W-:Y:S01]  /*51c90*/  @!P4 STG.E.U8 desc[UR54][R16.64+0xd9], R21 ;  /* 0x0000d9151000c986 */ /* 0x0001e2000c101136 */
[----:B--2---:R-:W-:Y:S01]  /*51ca0*/  FMUL R9, R9, UR51 ;  /* 0x0000003309097c20 */ /* 0x004fe20008400000 */
[----:B---3--:R-:W-:-:S04]  /*51cb0*/  FMUL R18, R12, UR51 ;  /* 0x000000330c127c20 */ /* 0x008fc80008400000 */
[----:B------:R-:W-:Y:S01]  /*51cc0*/  F2FP.SATFINITE.E4M3.F32.PACK_AB_MERGE_C R9, RZ, R9, RZ ;  /* 0x00000009ff09723e */ /* 0x000fe200048070ff */
[----:B0-----:R-:W-:Y:S06]  /*51cd0*/  @P1 BRA `(.L_x_146) ;  /* 0x0000000000281947 */ /* 0x001fec0003800000 */
[----:B------:R-:W-:Y:S01]  /*51ce0*/  IMAD.MOV.U32 R30, RZ, RZ, R24 ;  /* 0x000000ffff1e7224 */ /* 0x000fe200078e0018 */
[----:B------:R-:W-:Y:S01]  /*51cf0*/  ULDC.64 UR12, c[0x0][0x5c0] ;  /* 0x00017000000c7ab9 */ /* 0x000fe20000000a00 */
        /* <DEDUP_REMOVED lines=8> */
.L_x_146:
[----:B------:R-:W-:Y:S05]  /*51d80*/  BSYNC B1 ;  /* 0x0000000000017941 */ /* 0x000fea0003800000 */
.L_x_145:
[----:B0-----:R-:W-:Y:S01]  /*51d90*/  F2FP.SATFINITE.E4M3.F32.PACK_AB_MERGE_C R9, RZ, R18, RZ ;  /* 0x00000012ff09723e */ /* 0x001fe200048070ff */
[----:B------:R-:W-:Y:S06]  /*51da0*/  @P0 BRA `(.L_x_36) ;  /* 0x0000000000280947 */ /* 0x000fec0003800000 */
        /* <DEDUP_REMOVED lines=10> */
.L_x_36:
[----:B------:R-:W-:Y:S05]  /*51e50*/  BSYNC B0 ;  /* 0x0000000000007941 */ /* 0x000fea0003800000 */
.L_x_32:
[----:B------:R-:W4:Y:S04]  /*51e60*/  LDL.LU R11, [R1+0xa80] ;  /* 0x000a8000010b7983 */ /* 0x000f280000300800 */
[----:B0-----:R-:W4:Y:S01]  /*51e70*/  LDL.LU R10, [R1+0xa84] ;  /* 0x000a8400010a7983 */ /* 0x001f220000300800 */
[----:B------:R-:W-:Y:S01]  /*51e80*/  ULDC UR12, c[0x0][0xc] ;  /* 0x00000300000c7ab9 */ /* 0x000fe20000000800 */
[----:B------:R-:W-:Y:S01]  /*51e90*/  ULDC UR13, c[0x0][0x10] ;  /* 0x00000400000d7ab9 */ /* 0x000fe20000000800 */
[----:B--23-5:R-:W4:Y:S01]  /*51ea0*/  LDC R9, c[0x0][0x14] ;  /* 0x00000500ff097b82 */ /* 0x02cf220000000800 */
[----:B------:R-:W-:Y:S01]  /*51eb0*/  UIMAD.WIDE.U32 UR12, UR12, UR13, URZ ;  /* 0x0000000d0c0c72a5 */ /* 0x000fe2000f8e003f */
[----:B------:R0:W5:Y:S01]  /*51ec0*/  LDL R34, [R1+0x138] ;  /* 0x0001380001227983 */ /* 0x0001620000100800 */
[----:B------:R-:W-:-:S04]  /*51ed0*/  UMOV UR52, 0xffffffff ;  /* 0xffffffff00347882 */ /* 0x000fc80000000000 */
[----:B----4-:R-:W-:-:S04]  /*51ee0*/  IMAD.WIDE.U32 R10, R9, UR12, R10 ;  /* 0x0000000c090a7c25 */ /* 0x010fc8000f8e000a */
[----:B------:R-:W-:Y:S01]  /*51ef0*/  IMAD R9, R9, UR13, RZ ;  /* 0x0000000d09097c24 */ /* 0x000fe2000f8e02ff */
[----:B------:R-:W-:Y:S01]  /*51f00*/  ULDC.64 UR12, c[0x0][0x650] ;  /* 0x00019400000c7ab9 */ /* 0x000fe20000000a00 */
[----:B------:R-:W-:Y:S01]  /*51f10*/  IMAD.MOV.U32 R27, RZ, RZ, R10 ;  /* 0x000000ffff1b7224 */ /* 0x000fe200078e000a */
[----:B------:R-:W-:Y:S01]  /*51f20*/  ISETP.GE.U32.AND P0, PT, R10, UR12, PT ;  /* 0x0000000c0a007c0c */ /* 0x000fe2000bf06070 */
[--C-:B-1----:R-:W-:Y:S01]  /*51f30*/  IMAD.IADD R28, R11, 0x1, R9.reuse ;  /* 0x000000010b1c7824 */ /* 0x102fe200078e0209 */
[----:B------:R-:W-:Y:S01]  /*51f40*/  PRMT R9, RZ, 0x7610, R9 ;  /* 0x00007610ff097816 */ /* 0x000fe20000000009 */
[----:B------:R-:W-:-:S03]  /*51f50*/  IMAD.MOV.U32 R10, RZ, RZ, -0x1 ;  /* 0xffffffffff0a7424 */ /* 0x000fc600078e00ff */
[----:B------:R0:W-:Y:S01]  /*51f60*/  STL [R1+0xa80], R28 ;  /* 0x000a801c01007387 */ /* 0x0001e20000100800 */
[----:B------:R-:W-:-:S03]  /*51f70*/  ISETP.GE.U32.AND.EX P0, PT, R28, UR13, PT, P0 ;  /* 0x0000000d1c007c0c */ /* 0x000fc6000bf06100 */
[----:B------:R0:W-:Y:S04]  /*51f80*/  STL [R1+0xa84], R27 ;  /* 0x000a841b01007387 */ /* 0x0001e80000100800 */
[----:B------:R0:W-:Y:S06]  /*51f90*/  STL [R1+0xa7c], R10 ;  /* 0x000a7c0a01007387 */ /* 0x0001ec0000100800 */
[----:B------:R-:W-:Y:S05]  /*51fa0*/  @P0 BRA `(.L_x_147) ;  /* 0x00000004007c0947 */ /* 0x000fea0003800000 */
[----:B------:R-:W1:Y:S01]  /*51fb0*/  S2R R22, SR_CTAID.X ;  /* 0x0000000000167919 */ /* 0x000e620000002500 */
[----:B------:R-:W2:Y:S01]  /*51fc0*/  LDC.64 R16, c[0x0][0x628] ;  /* 0x00018a00ff107b82 */ /* 0x000ea20000000a00 */
[----:B------:R-:W-:Y:S01]  /*51fd0*/  ULDC UR9, c[0x0][0x150] ;  /* 0x0000540000097ab9 */ /* 0x000fe20000000800 */
[----:B------:R-:W-:Y:S01]  /*51fe0*/  IMAD.MOV.U32 R14, RZ, RZ, R27 ;  /* 0x000000ffff0e7224 */ /* 0x000fe200078e001b */
[----:B------:R-:W3:Y:S01]  /*51ff0*/  S2R R24, SR_CTAID.Y ;  /* 0x0000000000187919 */ /* 0x000ee20000002600 */
[----:B------:R-:W-:-:S04]  /*52000*/  IMAD.MOV.U32 R15, RZ, RZ, R28 ;  /* 0x000000ffff0f7224 */ /* 0x000fc800078e001c */
[----:B------:R-:W4:Y:S08]  /*52010*/  LDC R25, c[0x0][0x144] ;  /* 0x00005100ff197b82 */ /* 0x000f300000000800 */
[----:B------:R-:W0:Y:S08]  /*52020*/  LDC R18, c[0x0][0x630] ;  /* 0x00018c00ff127b82 */ /* 0x000e300000000800 */
[----:B------:R-:W0:Y:S01]  /*52030*/  LDC.64 R20, c[0x0][0x620] ;  /* 0x00018800ff147b82 */ /* 0x000e220000000a00 */
[----:B--2---:R-:W-:-:S04]  /*52040*/  ISETP.NE.U32.AND P0, PT, R16, RZ, PT ;  /* 0x000000ff1000720c */ /* 0x004fc80003f05070 */
[----:B------:R-:W-:Y:S02]  /*52050*/  ISETP.NE.AND.EX P0, PT, R17, RZ, PT, P0 ;  /* 0x000000ff1100720c */ /* 0x000fe40003f05300 */
[----:B-1----:R-:W-:-:S05]  /*52060*/  I2FP.F32.U32 R9, R22 ;  /* 0x0000001600097245 */ /* 0x002fca0000201000 */
[----:B------:R-:W-:-:S04]  /*52070*/  FMUL R9, R9, UR9 ;  /* 0x0000000909097c20 */ /* 0x000fc80008400000 */
[----:B------:R1:W2:Y:S02]  /*52080*/  F2I.U32.TRUNC.NTZ R23, R9 ;  /* 0x0000000900177305 */ /* 0x0002a4000020f000 */
[----:B---34-:R-:W-:Y:S05]  /*52090*/  @!P0 BRA `(.L_x_148) ;  /* 0x0000000000288947 */ /* 0x018fea0003800000 */
[----:B-1----:R-:W1:Y:S02]  /*520a0*/  LDC R9, c[0x0][0x634] ;  /* 0x00018d00ff097b82 */ /* 0x002e640000000800 */
[----:B-1----:R-:W-:-:S05]  /*520b0*/  IADD3 R9, P0, R27, R9, RZ ;  /* 0x000000091b097210 */ /* 0x002fca0007f1e0ff */
[----:B------:R-:W-:-:S04]  /*520c0*/  IMAD.X R19, RZ, RZ, R28, P0 ;  /* 0x000000ffff137224 */ /* 0x000fc800000e061c */
[----:B0-----:R-:W-:-:S04]  /*520d0*/  IMAD.WIDE.U32 R10, R19, R16, RZ ;  /* 0x00000010130a7225 */ /* 0x001fc800078e00ff */
[----:B------:R-:W-:-:S04]  /*520e0*/  IMAD.WIDE.U32 R12, P0, R9, R17, R10 ;  /* 0x00000011090c7225 */ /* 0x000fc8000780000a */
[----:B------:R-:W-:-:S04]  /*520f0*/  IMAD.WIDE.U32 R10, R9, R16, RZ ;  /* 0x00000010090a7225 */ /* 0x000fc800078e00ff */
[----:B------:R-:W-:Y:S01]  /*52100*/  IMAD.X R15, RZ, RZ, RZ, P0 ;  /* 0x000000ffff0f7224 */ /* 0x000fe200000e06ff */
[----:B------:R-:W-:Y:S01]  /*52110*/  IADD3 RZ, P0, R11, R12, RZ ;  /* 0x0000000c0bff7210 */ /* 0x000fe20007f1e0ff */
[----:B------:R-:W-:-:S04]  /*52120*/  IMAD.MOV.U32 R14, RZ, RZ, R13 ;  /* 0x000000ffff0e7224 */ /* 0x000fc800078e000d */
[----:B------:R-:W-:-:S08]  /*52130*/  IMAD.WIDE.U32.X R14, R19, R17, R14, P0 ;  /* 0x00000011130e7225 */ /* 0x000fd000000e040e */
.L_x_148:
[-CC-:B0-----:R-:W-:Y:S01]  /*52140*/  SHF.R.U64 R31, R14, R18.reuse, R15.reuse ;  /* 0x000000120e1f7219 */ /* 0x181fe2000000120f */
[----:B------:R-:W0:Y:S01]  /*52150*/  LDC.64 R32, c[0x0][0x640] ;  /* 0x00019000ff207b82 */ /* 0x000e220000000a00 */
[----:B-1----:R-:W-:Y:S01]  /*52160*/  SHF.R.U32.HI R9, RZ, R18, R15 ;  /* 0x00000012ff097219 */ /* 0x002fe2000001160f */
[----:B------:R-:W-:Y:S01]  /*52170*/  IMAD.MOV.U32 R10, RZ, RZ, R27 ;  /* 0x000000ffff0a7224 */ /* 0x000fe200078e001b */
[----:B------:R-:W-:Y:S01]  /*52180*/  IADD3 R13, P0, RZ, -R31, RZ ;  /* 0x8000001fff0d7210 */ /* 0x000fe20007f1e0ff */
[----:B------:R-:W-:Y:S01]  /*52190*/  IMAD.MOV.U32 R11, RZ, RZ, R28 ;  /* 0x000000ffff0b7224 */ /* 0x000fe200078e001c */
[----:B------:R-:W-:Y:S01]  /*521a0*/  ULDC UR9, c[0x0][0x154] ;  /* 0x0000550000097ab9 */ /* 0x000fe20000000800 */
[----:B--2---:R-:W-:Y:S02]  /*521b0*/  IMAD.MOV R23, RZ, RZ, -R23 ;  /* 0x000000ffff177224 */ /* 0x004fe400078e0a17 */
[----:B------:R-:W1:Y:S01]  /*521c0*/  LDC R14, c[0x0][0x618] ;  /* 0x00018600ff0e7b82 */ /* 0x000e620000000800 */
[----:B------:R-:W-:-:S02]  /*521d0*/  IMAD.X R9, RZ, RZ, ~R9, P0 ;  /* 0x000000ffff097224 */ /* 0x000fc400000e0e09 */
[----:B------:R-:W-:-:S04]  /*521e0*/  IMAD.WIDE.U32 R10, R13, R20, R10 ;  /* 0x000000140d0a7225 */ /* 0x000fc800078e000a */
[----:B------:R-:W-:Y:S01]  /*521f0*/  IMAD R12, R9, R20, RZ ;  /* 0x00000014090c7224 */ /* 0x000fe200078e02ff */
[----:B------:R-:W2:Y:S01]  /*52200*/  LDC R26, c[0x0][0x608] ;  /* 0x00018200ff1a7b82 */ /* 0x000ea20000000800 */
[----:B------:R-:W-:Y:S02]  /*52210*/  IMAD R28, R25, R23, R22 ;  /* 0x00000017191c7224 */ /* 0x000fe400078e0216 */
[----:B------:R-:W-:Y:S02]  /*52220*/  IMAD R9, R13, R21, R12 ;  /* 0x000000150d097224 */ /* 0x000fe400078e020c */
[----:B------:R-:W-:Y:S02]  /*52230*/  IMAD.MOV.U32 R13, RZ, RZ, 0x1 ;  /* 0x00000001ff0d7424 */ /* 0x000fe400078e00ff */
[----:B------:R-:W-:Y:S01]  /*52240*/  IMAD.IADD R9, R11, 0x1, R9 ;  /* 0x000000010b097824 */ /* 0x000fe200078e0209 */
[----:B------:R-:W3:Y:S01]  /*52250*/  LDC R30, c[0x0][0x658] ;  /* 0x00019600ff1e7b82 */ /* 0x000ee20000000800 */
[----:B------:R-:W-:-:S02]  /*52260*/  I2FP.F32.U32 R11, R24 ;  /* 0x00000018000b7245 */ /* 0x000fc40000201000 */
[----:B0-----:R-:W-:-:S03]  /*52270*/  ISETP.NE.U32.AND P0, PT, R32, RZ, PT ;  /* 0x000000ff2000720c */ /* 0x001fc60003f05070 */
[----:B------:R-:W-:Y:S01]  /*52280*/  FMUL R12, R11, UR9 ;  /* 0x000000090b0c7c20 */ /* 0x000fe20008400000 */
[----:B------:R-:W-:Y:S01]  /*52290*/  ISETP.NE.AND.EX P0, PT, R33, RZ, PT, P0 ;  /* 0x000000ff2100720c */ /* 0x000fe20003f05300 */
[----:B------:R-:W0:Y:S01]  /*522a0*/  LDC R21, c[0x0][0x148] ;  /* 0x00005200ff157b82 */ /* 0x000e220000000800 */
[-CC-:B-1----:R-:W-:Y:S01]  /*522b0*/  SHF.R.U64 R18, R10, R14.reuse, R9.reuse ;  /* 0x0000000e0a127219 */ /* 0x182fe20000001209 */
[----:B------:R1:W4:Y:S01]  /*522c0*/  F2I.U32.TRUNC.NTZ R20, R12 ;  /* 0x0000000c00147305 */ /* 0x000322000020f000 */
[----:B------:R-:W-:Y:S01]  /*522d0*/  SHF.R.U32.HI R9, RZ, R14, R9 ;  /* 0x0000000eff097219 */ /* 0x000fe20000011609 */
[----:B------:R-:W-:-:S04]  /*522e0*/  IMAD.MOV.U32 R11, RZ, RZ, -0x1 ;  /* 0xffffffffff0b7424 */ /* 0x000fc800078e00ff */
[----:B------:R-:W0:Y:S01]  /*522f0*/  LDC R22, c[0x0][0x600] ;  /* 0x00018000ff167b82 */ /* 0x000e220000000800 */
[-CC-:B--2---:R-:W-:Y:S02]  /*52300*/  SHF.R.U64 R16, R18, R26.reuse, R9.reuse ;  /* 0x0000001a12107219 */ /* 0x184fe40000001209 */
[----:B------:R-:W-:-:S05]  /*52310*/  SHF.R.U32.HI R9, RZ, R26, R9 ;  /* 0x0000001aff097219 */ /* 0x000fca0000011609 */
[----:B------:R-:W2:Y:S01]  /*52320*/  LDC R25, c[0x0][0x648] ;  /* 0x00019200ff197b82 */ /* 0x000ea20000000800 */
[-C--:B---3--:R-:W-:Y:S02]  /*52330*/  SHF.L.U32 R10, R11, R30.reuse, RZ ;  /* 0x0000001e0b0a7219 */ /* 0x088fe400000006ff */
[-CC-:B------:R-:W-:Y:S02]  /*52340*/  SHF.R.U64 R19, R16, R30.reuse, R9.reuse ;  /* 0x0000001e10137219 */ /* 0x180fe40000001209 */
[----:B------:R-:W-:Y:S02]  /*52350*/  SHF.R.U32.HI R11, RZ, R30, R9 ;  /* 0x0000001eff0b7219 */ /* 0x000fe40000011609 */
[----:B------:R-:W-:Y:S01]  /*52360*/  LOP3.LUT R23, RZ, R10, RZ, 0x33, !PT ;  /* 0x0000000aff177212 */ /* 0x000fe200078e33ff */
[----:B------:R-:W3:Y:S01]  /*52370*/  LDC R27, c[0x0][0x638] ;  /* 0x00018e00ff1b7b82 */ /* 0x000ee20000000800 */
[----:B------:R-:W-:Y:S01]  /*52380*/  SHF.L.U32 R30, R13, R30, RZ ;  /* 0x0000001e0d1e7219 */ /* 0x000fe200000006ff */
[----:B------:R-:W-:-:S06]  /*52390*/  IMAD.MOV.U32 R10, RZ, RZ, R19 ;  /* 0x000000ffff0a7224 */ /* 0x000fcc00078e0013 */
[----:B------:R-:W0:Y:S01]  /*523a0*/  LDC R29, c[0x0][0x610] ;  /* 0x00018400ff1d7b82 */ /* 0x000e220000000800 */
[----:B-1--4-:R-:W-:Y:S05]  /*523b0*/  @!P0 BRA `(.L_x_149) ;  /* 0x0000000000288947 */ /* 0x012fea0003800000 */
[----:B------:R-:W1:Y:S02]  /*523c0*/  LDC R10, c[0x0][0x64c] ;  /* 0x00019300ff0a7b82 */ /* 0x000e640000000800 */
[----:B-1----:R-:W-:-:S05]  /*523d0*/  IADD3 R9, P0, R19, R10, RZ ;  /* 0x0000000a13097210 */ /* 0x002fca0007f1e0ff */
        /* <DEDUP_REMOVED lines=8> */
.L_x_149:
[----:B------:R-:W1:Y:S01]  /*52460*/  LDC R12, c[0x0][0x65c] ;  /* 0x00019700ff0c7b82 */ /* 0x000e620000000800 */
[----:B--2---:R-:W-:Y:S01]  /*52470*/  SHF.R.U64 R9, R10, R25, R11 ;  /* 0x000000190a097219 */ /* 0x004fe2000000120b */
[----:B0-----:R-:W-:Y:S01]  /*52480*/  VIADD R11, R22, 0xffffffff ;  /* 0xffffffff160b7836 */ /* 0x001fe20000000000 */
[----:B------:R-:W-:Y:S01]  /*52490*/  LOP3.LUT R16, R16, R23, RZ, 0xc0, !PT ;  /* 0x0000001710107212 */ /* 0x000fe200078ec0ff */
[----:B------:R-:W-:Y:S01]  /*524a0*/  IMAD.MOV R20, RZ, RZ, -R20 ;  /* 0x000000ffff147224 */ /* 0x000fe200078e0a14 */
[----:B------:R-:W-:Y:S01]  /*524b0*/  R2UR UR52, R31 ;  /* 0x000000001f3472ca */ /* 0x000fe200000e0000 */
[----:B------:R-:W-:Y:S01]  /*524c0*/  IMAD.MOV R10, RZ, RZ, -R9 ;  /* 0x000000ffff0a7224 */ /* 0x000fe200078e0a09 */
[----:B------:R-:W-:Y:S01]  /*524d0*/  LOP3.LUT R11, R18, R11, RZ, 0xc0, !PT ;  /* 0x0000000b120b7212 */ /* 0x000fe200078ec0ff */
[----:B------:R-:W-:Y:S02]  /*524e0*/  IMAD R9, R30, R9, R16 ;  /* 0x000000091e097224 */ /* 0x000fe400078e0210 */
[----:B---3--:R-:W-:-:S04]  /*524f0*/  IMAD R10, R10, R27, R19 ;  /* 0x0000001b0a0a7224 */ /* 0x008fc800078e0213 */
[----:B------:R-:W-:Y:S02]  /*52500*/  IMAD R10, R10, R22, R11 ;  /* 0x000000160a0a7224 */ /* 0x000fe400078e020b */
[----:B------:R-:W-:Y:S01]  /*52510*/  IMAD.MOV.U32 R11, RZ, RZ, 0x1 ;  /* 0x00000001ff0b7424 */ /* 0x000fe200078e00ff */
[----:B-1----:R-:W-:-:S13]  /*52520*/  ISETP.NE.AND P0, PT, R12, 0x1, PT ;  /* 0x000000010c00780c */ /* 0x002fda0003f05270 */
[----:B------:R-:W-:-:S04]  /*52530*/  @P0 IMAD R28, R21, R20, R24 ;  /* 0x00000014151c0224 */ /* 0x000fc800078e0218 */
[----:B------:R-:W-:-:S05]  /*52540*/  IMAD R9, R9, R29, R28 ;  /* 0x0000001d09097224 */ /* 0x000fca00078e021c */
[----:B------:R-:W-:Y:S02]  /*52550*/  SEL R12, R10, R9, !P0 ;  /* 0x000000090a0c7207 */ /* 0x000fe40004000000 */
[----:B-----5:R-:W-:Y:S02]  /*52560*/  SEL R34, R9, R10, !P0 ;  /* 0x0000000a09227207 */ /* 0x020fe40004000000 */
[----:B------:R-:W-:Y:S01]  /*52570*/  PRMT R9, R11, 0x7610, R9 ;  /* 0x000076100b097816 */ /* 0x000fe20000000009 */
[----:B------:R1:W-:Y:S04]  /*52580*/  STL [R1+0xa7c], R12 ;  /* 0x000a7c0c01007387 */ /* 0x0003e80000100800 */
[----:B------:R1:W-:Y:S02]  /*52590*/  STL [R1+0x138], R34 ;  /* 0x0001382201007387 */ /* 0x0003e40000100800 */
.L_x_147:
[----:B------:R-:W-:Y:S01]  /*525a0*/  LOP3.LUT P0, RZ, R9, 0xff, RZ, 0xc0, !PT ;  /* 0x000000ff09ff7812 */ /* 0x000fe2000780c0ff */
[----:B-----5:R-:W-:Y:S01]  /*525b0*/  IMAD.MOV.U32 R9, RZ, RZ, R34 ;  /* 0x000000ffff097224 */ /* 0x020fe200078e0022 */
[----:B------:R-:W-:-:S04]  /*525c0*/  UIMAD.WIDE.U32 UR12, UR46, 0x38e38e39, URZ ;  /* 0x38e38e392e0c78a5 */ /* 0x000fc8000f8e003f */
[----:B------:R2:W-:Y:S01]  /*525d0*/  STL [R1+0xa78], R9 ;  /* 0x000a780901007387 */ /* 0x0005e20000100800 */
[----:B------:R-:W-:-:S04]  /*525e0*/  USHF.R.U32.HI UR12, URZ, 0x1, UR13 ;  /* 0x000000013f0c7899 */ /* 0x000fc8000801160d */
[----:B------:R-:W-:Y:S02]  /*525f0*/  UIMAD UR46, UR12, -0x9, UR46 ;  /* 0xfffffff70c2e78a4 */ /* 0x000fe4000f8e022e */
[----:B------:R-:W-:Y:S10]  /*52600*/  @P0 BRA `(.L_x_150) ;  /* 0xfffffae800e00947 */ /* 0x000ff4000383ffff */
[----:B------:R-:W-:Y:S05]  /*52610*/  EXIT ;  /* 0x000000000000794d */ /* 0x000fea0003800000 */
.L_x_4:
[----:B------:R-:W2:Y:S01]  /*52620*/  LDL R17, [R1+0xa84] ;  /* 0x000a840001117983 */ /* 0x000ea20000100800 */
[----:B------:R-:W-:-:S03]  /*52630*/  ULDC.64 UR6, c[0x0][0x650] ;  /* 0x0001940000067ab9 */ /* 0x000fc60000000a00 */
[----:B------:R-:W3:Y:S01]  /*52640*/  LDL R18, [R1+0xa80] ;  /* 0x000a800001127983 */ /* 0x000ee20000100800 */
[----:B------:R-:W-:Y:S01]  /*52650*/  PRMT R6, RZ, 0x7610, R6 ;  /* 0x00007610ff067816 */ /* 0x000fe20000000006 */
[----:B------:R-:W-:Y:S02]  /*52660*/  IMAD.MOV.U32 R3, RZ, RZ, -0x1 ;  /* 0xffffffffff037424 */ /* 0x000fe400078e00ff */
[----:B------:R-:W-:Y:S02]  /*52670*/  IMAD.MOV.U32 R2, RZ, RZ, -0x1 ;  /* 0xffffffffff027424 */ /* 0x000fe400078e00ff */
[----:B------:R-:W-:Y:S01]  /*52680*/  IMAD.MOV.U32 R10, RZ, RZ, -0x1 ;  /* 0xffffffffff0a7424 */ /* 0x000fe200078e00ff */
[----:B--2---:R-:W-:-:S04]  /*52690*/  ISETP.GE.U32.AND P0, PT, R17, UR6, PT ;  /* 0x0000000611007c0c */ /* 0x004fc8000bf06070 */
[----:B---3--:R-:W-:-:S13]  /*526a0*/  ISETP.GE.U32.AND.EX P0, PT, R18, UR7, PT, P0 ;  /* 0x0000000712007c0c */ /* 0x008fda000bf06100 */
[----:B------:R-:W-:Y:S05]  /*526b0*/  @P0 BRA `(.L_x_151) ;  /* 0x0000000400640947 */ /* 0x000fea0003800000 */
        /* <DEDUP_REMOVED lines=18> */
.L_x_152:
[--C-:B------:R-:W-:Y:S01]  /*527e0*/  SHF.R.U64 R10, R8, R12, R9.reuse ;  /* 0x0000000c080a7219 */ /* 0x100fe20000001209 */
[----:B------:R-:W-:Y:S01]  /*527f0*/  IMAD.MOV.U32 R3, RZ, RZ, R18 ;  /* 0x000000ffff037224 */ /* 0x000fe200078e0012 */
[----:B------:R-:W-:Y:S01]  /*52800*/  I2FP.F32.U32 R6, R4 ;  /* 0x0000000400067245 */ /* 0x000fe20000201000 */
[----:B------:R-:W0:Y:S01]  /*52810*/  LDC R16, c[0x0][0x618] ;  /* 0x00018600ff107b82 */ /* 0x000e220000000800 */
[----:B------:R-:W-:Y:S01]  /*52820*/  SHF.R.U32.HI R2, RZ, R12, R9 ;  /* 0x0000000cff027219 */ /* 0x000fe20000011609 */
[----:B------:R-:W-:Y:S01]  /*52830*/  ULDC UR6, c[0x0][0x150] ;  /* 0x0000540000067ab9 */ /* 0x000fe20000000800 */
[----:B------:R-:W-:Y:S01]  /*52840*/  IADD3 R5, P0, RZ, -R10, RZ ;  /* 0x8000000aff057210 */ /* 0x000fe20007f1e0ff */
[----:B------:R-:W-:Y:S01]  /*52850*/  FMUL R9, R6, UR6 ;  /* 0x0000000606097c20 */ /* 0x000fe20008400000 */
[----:B------:R-:W-:-:S03]  /*52860*/  ULDC UR6, c[0x0][0x154] ;  /* 0x0000550000067ab9 */ /* 0x000fc60000000800 */
[----:B------:R-:W1:Y:S01]  /*52870*/  LDC.64 R18, c[0x0][0x640] ;  /* 0x00019000ff127b82 */ /* 0x000e620000000a00 */
[----:B------:R-:W-:Y:S01]  /*52880*/  IMAD.X R7, RZ, RZ, ~R2, P0 ;  /* 0x000000ffff077224 */ /* 0x000fe200000e0e02 */
[----:B------:R-:W2:Y:S01]  /*52890*/  F2I.U32.TRUNC.NTZ R9, R9 ;  /* 0x0000000900097305 */ /* 0x000ea2000020f000 */
[----:B------:R-:W-:Y:S02]  /*528a0*/  IMAD.MOV.U32 R2, RZ, RZ, R17 ;  /* 0x000000ffff027224 */ /* 0x000fe400078e0011 */
[-C--:B------:R-:W-:Y:S02]  /*528b0*/  IMAD R6, R7, R14.reuse, RZ ;  /* 0x0000000e07067224 */ /* 0x080fe400078e02ff */
[C---:B------:R-:W-:Y:S01]  /*528c0*/  IMAD.WIDE.U32 R2, R5.reuse, R14, R2 ;  /* 0x0000000e05027225 */ /* 0x040fe200078e0002 */
[----:B------:R-:W3:Y:S03]  /*528d0*/  LDC R11, c[0x0][0x144] ;  /* 0x00005100ff0b7b82 */ /* 0x000ee60000000800 */
[----:B------:R-:W-:-:S02]  /*528e0*/  IMAD R5, R5, R15, R6 ;  /* 0x0000000f05057224 */ /* 0x000fc400078e0206 */
[----:B------:R-:W-:Y:S02]  /*528f0*/  IMAD.MOV.U32 R6, RZ, RZ, -0x1 ;  /* 0xffffffffff067424 */ /* 0x000fe400078e00ff */
[----:B------:R-:W-:Y:S01]  /*52900*/  IMAD.IADD R3, R3, 0x1, R5 ;  /* 0x0000000103037824 */ /* 0x000fe200078e0205 */
[----:B------:R-:W4:Y:S01]  /*52910*/  LDC R12, c[0x0][0x608] ;  /* 0x00018200ff0c7b82 */ /* 0x000f220000000800 */
[----:B------:R-:W-:-:S03]  /*52920*/  I2FP.F32.U32 R5, R0 ;  /* 0x0000000000057245 */ /* 0x000fc60000201000 */
[-C--:B0-----:R-:W-:Y:S01]  /*52930*/  SHF.R.U64 R8, R2, R16.reuse, R3 ;  /* 0x0000001002087219 */ /* 0x081fe20000001203 */
[----:B--2---:R-:W-:Y:S01]  /*52940*/  IMAD.MOV R2, RZ, RZ, -R9 ;  /* 0x000000ffff027224 */ /* 0x004fe200078e0a09 */
[----:B------:R-:W-:Y:S01]  /*52950*/  SHF.R.U32.HI R3, RZ, R16, R3 ;  /* 0x00000010ff037219 */ /* 0x000fe20000011603 */
[----:B------:R-:W-:Y:S01]  /*52960*/  FMUL R5, R5, UR6 ;  /* 0x0000000605057c20 */ /* 0x000fe20008400000 */
[----:B------:R-:W0:Y:S01]  /*52970*/  LDC R7, c[0x0][0x658] ;  /* 0x00019600ff077b82 */ /* 0x000e220000000800 */
[----:B-1----:R-:W-:-:S04]  /*52980*/  ISETP.NE.U32.AND P0, PT, R18, RZ, PT ;  /* 0x000000ff1200720c */ /* 0x002fc80003f05070 */
[----:B------:R-:W-:-:S03]  /*52990*/  ISETP.NE.AND.EX P0, PT, R19, RZ, PT, P0 ;  /* 0x000000ff1300720c */ /* 0x000fc60003f05300 */
[----:B------:R-:W1:Y:S01]  /*529a0*/  LDC R15, c[0x0][0x148] ;  /* 0x00005200ff0f7b82 */ /* 0x000e620000000800 */
[----:B---3--:R-:W-:Y:S02]  /*529b0*/  IMAD R16, R11, R2, R4 ;  /* 0x000000020b107224 */ /* 0x008fe400078e0204 */
[----:B------:R-:W-:-:S05]  /*529c0*/  IMAD.MOV.U32 R4, RZ, RZ, 0x1 ;  /* 0x00000001ff047424 */ /* 0x000fca00078e00ff */
[----:B------:R-:W2:Y:S01]  /*529d0*/  LDC R14, c[0x0][0x600] ;  /* 0x00018000ff0e7b82 */ /* 0x000ea20000000800 */
[-CC-:B----4-:R-:W-:Y:S02]  /*529e0*/  SHF.R.U64 R11, R8, R12.reuse, R3.reuse ;  /* 0x0000000c080b7219 */ /* 0x190fe40000001203 */
[----:B------:R-:W-:Y:S02]  /*529f0*/  SHF.R.U32.HI R2, RZ, R12, R3 ;  /* 0x0000000cff027219 */ /* 0x000fe40000011603 */
[----:B------:R3:W4:Y:S03]  /*52a00*/  F2I.U32.TRUNC.NTZ R12, R5 ;  /* 0x00000005000c7305 */ /* 0x000726000020f000 */
[----:B------:R-:W1:Y:S01]  /*52a10*/  LDC R17, c[0x0][0x648] ;  /* 0x00019200ff117b82 */ /* 0x000e620000000800 */
[-C--:B0-----:R-:W-:Y:S02]  /*52a20*/  SHF.R.U64 R13, R11, R7.reuse, R2 ;  /* 0x000000070b0d7219 */ /* 0x081fe40000001202 */
[----:B------:R-:W-:-:S02]  /*52a30*/  SHF.L.U32 R6, R6, R7, RZ ;  /* 0x0000000706067219 */ /* 0x000fc400000006ff */
[-C--:B------:R-:W-:Y:S01]  /*52a40*/  SHF.R.U32.HI R3, RZ, R7.reuse, R2 ;  /* 0x00000007ff037219 */ /* 0x080fe20000011602 */
[----:B------:R-:W-:Y:S01]  /*52a50*/  IMAD.MOV.U32 R2, RZ, RZ, R13 ;  /* 0x000000ffff027224 */ /* 0x000fe200078e000d */
[----:B------:R-:W-:Y:S01]  /*52a60*/  SHF.L.U32 R21, R4, R7, RZ ;  /* 0x0000000704157219 */ /* 0x000fe200000006ff */
[----:B------:R-:W0:Y:S01]  /*52a70*/  LDC R20, c[0x0][0x638] ;  /* 0x00018e00ff147b82 */ /* 0x000e220000000800 */
[----:B------:R-:W-:-:S07]  /*52a80*/  LOP3.LUT R22, RZ, R6, RZ, 0x33, !PT ;  /* 0x00000006ff167212 */ /* 0x000fce00078e33ff */
        /* <DEDUP_REMOVED lines=12> */
.L_x_153:
[----:B------:R-:W3:Y:S01]  /*52b50*/  LDC R4, c[0x0][0x65c] ;  /* 0x00019700ff047b82 */ /* 0x000ee20000000800 */
[----:B-1----:R-:W-:Y:S01]  /*52b60*/  SHF.R.U64 R3, R2, R17, R3 ;  /* 0x0000001102037219 */ /* 0x002fe20000001203 */
[----:B--2---:R-:W-:Y:S01]  /*52b70*/  VIADD R5, R14, 0xffffffff ;  /* 0xffffffff0e057836 */ /* 0x004fe20000000000 */
[----:B------:R-:W-:Y:S01]  /*52b80*/  LOP3.LUT R2, R11, R22, RZ, 0xc0, !PT ;  /* 0x000000160b027212 */ /* 0x000fe200078ec0ff */
[----:B------:R-:W-:Y:S02]  /*52b90*/  IMAD.MOV R12, RZ, RZ, -R12 ;  /* 0x000000ffff0c7224 */ /* 0x000fe400078e0a0c */
[----:B------:R-:W-:Y:S01]  /*52ba0*/  IMAD.MOV.U32 R6, RZ, RZ, 0x1 ;  /* 0x00000001ff067424 */ /* 0x000fe200078e00ff */
[----:B------:R-:W-:Y:S02]  /*52bb0*/  LOP3.LUT R5, R8, R5, RZ, 0xc0, !PT ;  /* 0x0000000508057212 */ /* 0x000fe400078ec0ff */
[----:B---3--:R-:W-:Y:S01]  /*52bc0*/  ISETP.NE.AND P0, PT, R4, 0x1, PT ;  /* 0x000000010400780c */ /* 0x008fe20003f05270 */
[----:B------:R-:W-:-:S02]  /*52bd0*/  IMAD.MOV R4, RZ, RZ, -R3 ;  /* 0x000000ffff047224 */ /* 0x000fc400078e0a03 */
[----:B------:R-:W-:-:S10]  /*52be0*/  IMAD R3, R21, R3, R2 ;  /* 0x0000000315037224 */ /* 0x000fd400078e0202 */
[----:B------:R-:W-:Y:S02]  /*52bf0*/  @P0 IMAD R16, R15, R12, R0 ;  /* 0x0000000c0f100224 */ /* 0x000fe400078e0200 */
[----:B0-----:R-:W-:Y:S02]  /*52c00*/  IMAD R0, R4, R20, R13 ;  /* 0x0000001404007224 */ /* 0x001fe400078e020d */
[----:B------:R-:W-:Y:S02]  /*52c10*/  IMAD R3, R3, R23, R16 ;  /* 0x0000001703037224 */ /* 0x000fe400078e0210 */
[----:B------:R-:W-:-:S05]  /*52c20*/  IMAD R0, R0, R14, R5 ;  /* 0x0000000e00007224 */ /* 0x000fca00078e0205 */
[----:B------:R-:W-:Y:S02]  /*52c30*/  SEL R2, R0, R3, !P0 ;  /* 0x0000000300027207 */ /* 0x000fe40004000000 */
[----:B------:R-:W-:-:S07]  /*52c40*/  SEL R3, R3, R0, !P0 ;  /* 0x0000000003037207 */ /* 0x000fce0004000000 */
.L_x_151:
[----:B------:R-:W-:-:S08]  /*52c50*/  NOP ;  /* 0x0000000000007918 */ /* 0x000fd00000000000 */
[----:B------:R-:W0:-:S00]  /*52c60*/  USETMAXREG.DEALLOC.CTAPOOL 0x18 ;  /* 0x00000018000079c8 */ /* 0x000e0000080e0500 */
[----:B------:R-:W-:-:S13]  /*52c70*/  ISETP.NE.AND P0, PT, RZ, UR5, PT ;  /* 0x00000005ff007c0c */ /* 0x000fda000bf05270 */
[----:B------:R-:W-:Y:S05]  /*52c80*/  @P0 EXIT ;  /* 0x000000000000094d */ /* 0x000fea0003800000 */
[----:B0-----:R-:W-:Y:S01]  /*52c90*/  LOP3.LUT P0, RZ, R6, 0xff, RZ, 0xc0, !PT ;  /* 0x000000ff06ff7812 */ /* 0x001fe2000780c0ff */
[----:B------:R-:W-:Y:S02]  /*52ca0*/  IMAD.MOV.U32 R6, RZ, RZ, 0x1 ;  /* 0x00000001ff067424 */ /* 0x000fe400078e00ff */
[----:B------:R-:W-:-:S10]  /*52cb0*/  IMAD.MOV.U32 R7, RZ, RZ, RZ ;  /* 0x000000ffff077224 */ /* 0x000fd400078e00ff */
[----:B------:R-:W-:Y:S05]  /*52cc0*/  @!P0 BRA `(.L_x_154) ;  /* 0x0000000c00548947 */ /* 0x000fea0003800000 */
[----:B------:R-:W0:Y:S01]  /*52cd0*/  LDC R0, c[0x0][0x28c] ;  /* 0x0000a300ff007b82 */ /* 0x000e220000000800 */
[----:B------:R-:W1:Y:S01]  /*52ce0*/  S2R R4, SR_TID.X ;  /* 0x0000000000047919 */ /* 0x000e620000002100 */
[----:B------:R-:W-:Y:S01]  /*52cf0*/  ULDC UR8, c[0x0][0x658] ;  /* 0x0001960000087ab9 */ /* 0x000fe20000000800 */
[----:B------:R-:W-:Y:S01]  /*52d00*/  UMOV UR7, 0xffffffff ;  /* 0xffffffff00077882 */ /* 0x000fe20000000000 */
[----:B------:R-:W-:Y:S01]  /*52d10*/  ULDC UR6, c[0x0][0xc] ;  /* 0x0000030000067ab9 */ /* 0x000fe20000000800 */
[----:B------:R-:W-:Y:S01]  /*52d20*/  USHF.L.U32 UR9, UR7, UR8, URZ ;  /* 0x0000000807097299 */ /* 0x000fe2000800063f */
[----:B------:R-:W-:Y:S01]  /*52d30*/  BSSY B0, `(.L_x_154) ;  /* 0x00000ce000007945 */ /* 0x000fe20003800000 */
[----:B------:R-:W-:Y:S01]  /*52d40*/  UMOV UR10, 0x1 ;  /* 0x00000001000a7882 */ /* 0x000fe20000000000 */
[----:B------:R-:W-:Y:S01]  /*52d50*/  ULDC UR7, c[0x0][0x10] ;  /* 0x0000040000077ab9 */ /* 0x000fe20000000800 */
[----:B------:R-:W-:Y:S01]  /*52d60*/  USHF.L.U32 UR19, UR10, UR8, URZ ;  /* 0x000000080a137299 */ /* 0x000fe2000800063f */
[----:B------:R-:W-:Y:S01]  /*52d70*/  IMAD.MOV.U32 R9, RZ, RZ, 0x1 ;  /* 0x00000001ff097424 */ /* 0x000fe200078e00ff */
[----:B------:R-:W-:Y:S01]  /*52d80*/  UIMAD.WIDE.U32 UR6, UR6, UR7, URZ ;  /* 0x00000007060672a5 */ /* 0x000fe2000f8e003f */
[----:B------:R-:W-:Y:S01]  /*52d90*/  IMAD.MOV.U32 R6, RZ, RZ, 0x1 ;  /* 0x00000001ff067424 */ /* 0x000fe200078e00ff */
[----:B------:R-:W-:Y:S01]  /*52da0*/  ULDC UR8, c[0x0][0x14] ;  /* 0x0000050000087ab9 */ /* 0x000fe20000000800 */
[----:B------:R-:W-:Y:S01]  /*52db0*/  IMAD.MOV.U32 R7, RZ, RZ, RZ ;  /* 0x000000ffff077224 */ /* 0x000fe200078e00ff */
[----:B------:R-:W-:-:S02]  /*52dc0*/  UIMAD.WIDE.U32 UR22, UR6, UR8, URZ ;  /* 0x00000008061672a5 */ /* 0x000fc4000f8e003f */
[----:B------:R-:W-:Y:S01]  /*52dd0*/  UIMAD UR13, UR7, UR8, URZ ;  /* 0x00000008070d72a4 */ /* 0x000fe2000f8e023f */
[----:B------:R-:W-:Y:S01]  /*52de0*/  ULDC UR5, c[0x0][0x600] ;  /* 0x0001800000057ab9 */ /* 0x000fe20000000800 */
[----:B------:R-:W-:Y:S02]  /*52df0*/  ULOP3.LUT UR21, UR4, 0x2, URZ, 0xfc, !UPT ;  /* 0x0000000204157892 */ /* 0x000fe4000f8efc3f */
[----:B------:R-:W-:Y:S01]  /*52e00*/  UIADD3 UR5, UR5, -0x1, URZ ;  /* 0xffffffff05057890 */ /* 0x000fe2000fffe03f */
[----:B0-----:R-:W-:Y:S01]  /*52e10*/  VIADD R0, R0, 0x1f ;  /* 0x0000001f00007836 */ /* 0x001fe20000000000 */
[----:B------:R-:W-:Y:S02]  /*52e20*/  ULOP3.LUT UR18, URZ, UR9, URZ, 0x33, !UPT ;  /* 0x000000093f127292 */ /* 0x000fe4000f8e333f */
[----:B------:R-:W-:Y:S02]  /*52e30*/  UIADD3 UR13, UR23, UR13, URZ ;  /* 0x0000000d170d7290 */ /* 0x000fe4000fffe03f */
[----:B------:R-:W-:Y:S01]  /*52e40*/  SHF.R.S32.HI R5, RZ, 0x1f, R0 ;  /* 0x0000001fff057819 */ /* 0x000fe20000011400 */
[----:B------:R-:W-:-:S03]  /*52e50*/  ULDC.64 UR24, c[0x0][0x198] ;  /* 0x0000660000187ab9 */ /* 0x000fc60000000a00 */
[----:B------:R-:W-:Y:S02]  /*52e60*/  LEA.HI R0, R5, R0, RZ, 0x5 ;  /* 0x0000000005007211 */ /* 0x000fe400078f28ff */
[C---:B-1----:R-:W-:Y:S02]  /*52e70*/  LOP3.LUT P2, RZ, R4.reuse, 0x7f, RZ, 0xc0, !PT ;  /* 0x0000007f04ff7812 */ /* 0x042fe4000784c0ff */
[----:B------:R-:W-:Y:S02]  /*52e80*/  SHF.R.S32.HI R0, RZ, 0x5, R0 ;  /* 0x00000005ff007819 */ /* 0x000fe40000011400 */
[----:B------:R-:W-:-:S03]  /*52e90*/  LOP3.LUT P0, RZ, R4, 0x1f, RZ, 0xc0, !PT ;  /* 0x0000001f04ff7812 */ /* 0x000fc6000780c0ff */
[----:B------:R-:W-:Y:S01]  /*52ea0*/  VIADD R14, R0, 0x1 ;  /* 0x00000001000e7836 */ /* 0x000fe20000000000 */
[----:B------:R-:W-:-:S13]  /*52eb0*/  PLOP3.LUT P0, PT, P0, P2, PT, 0x8a, 0x0 ;  /* 0x000000000000781c */ /* 0x000fda0000705172 */
.L_x_166:
[----:B------:R-:W-:-:S03]  /*52ec0*/  UMOV UR6, 0xffffffff ;  /* 0xffffffff00067882 */ /* 0x000fc60000000000 */
[----:B------:R-:W-:Y:S05]  /*52ed0*/  BRA.DIV UR6, `(.L_x_155) ;  /* 0x0000001206807947 */ /* 0x000fea000b800000 */
[----:B------:R-:W-:-:S13]  /*52ee0*/  ELECT P1, URZ, PT ;  /* 0x00000000003f782f */ /* 0x000fda0003820000 */
.L_x_182:
[----:B------:R-:W0:Y:S01]  /*52ef0*/  LDC R4, c[0x0][0x28c] ;  /* 0x0000a300ff047b82 */ /* 0x000e220000000800 */
[----:B------:R-:W-:Y:S01]  /*52f00*/  BSSY B1, `(.L_x_156) ;  /* 0x0000038000017945 */ /* 0x000fe20003800000 */
[----:B0-----:R-:W-:-:S13]  /*52f10*/  ISETP.LT.OR P1, PT, R4, 0x1, !P1 ;  /* 0x000000010400780c */ /* 0x001fda0004f21670 */
[----:B------:R-:W-:Y:S05]  /*52f20*/  @P1 BRA `(.L_x_157) ;  /* 0x0000000000d41947 */ /* 0x000fea0003800000 */
[----:B------:R-:W-:Y:S02]  /*52f30*/  IMAD R2, R2, 0xe0, RZ ;  /* 0x000000e002027824 */ /* 0x000fe400078e02ff */
[----:B------:R-:W-:Y:S02]  /*52f40*/  IMAD.SHL.U32 R3, R3, 0x200, RZ ;  /* 0x0000020003037824 */ /* 0x000fe400078e00ff */
[----:B------:R-:W-:Y:S02]  /*52f50*/  IMAD.MOV.U32 R13, RZ, RZ, RZ ;  /* 0x000000ffff0d7224 */ /* 0x000fe400078e00ff */
[----:B------:R-:W-:Y:S02]  /*52f60*/  IMAD.MOV.U32 R4, RZ, RZ, R14 ;  /* 0x000000ffff047224 */ /* 0x000fe400078e000e */
[----:B------:R-:W-:Y:S02]  /*52f70*/  IMAD.MOV.U32 R5, RZ, RZ, R6 ;  /* 0x000000ffff057224 */ /* 0x000fe400078e0006 */
[----:B------:R-:W-:-:S07]  /*52f80*/  IMAD.MOV.U32 R8, RZ, RZ, R7 ;  /* 0x000000ffff087224 */ /* 0x000fce00078e0007 */
.L_x_161:
[----:B------:R-:W0:Y:S01]  /*52f90*/  S2R R12, SR_CgaCtaId ;  /* 0x00000000000c7919 */ /* 0x000e220000008800 */
[----:B------:R-:W-:-:S04]  /*52fa0*/  MOV R11, 0x400 ;  /* 0x00000400000b7802 */ /* 0x000fc80000000f00 */
[----:B0-----:R-:W-:Y:S02]  /*52fb0*/  LEA R15, R12, R11, 0x18 ;  /* 0x0000000b0c0f7211 */ /* 0x001fe400078ec0ff */
[----:B------:R-:W-:Y:S01]  /*52fc0*/  SHF.L.U32 R11, R5, 0x1f, RZ ;  /* 0x0000001f050b7819 */ /* 0x000fe200000006ff */
[----:B------:R-:W0:Y:S02]  /*52fd0*/  @!P2 LDC R12, c[0x0][0x500] ;  /* 0x00014000ff0cab82 */ /* 0x000e240000000800 */
[----:B------:R-:W-:-:S04]  /*52fe0*/  IMAD R16, R8, 0x8, R15 ;  /* 0x0000000808107824 */ /* 0x000fc800078e020f */
[----:B------:R-:W1:Y:S02]  /*52ff0*/  SYNCS.PHASECHK.TRANS64.TRYWAIT P1, [R16+URZ+0x48], R11 ;  /* 0x0000480b100075a7 */ /* 0x000e64000802017f */
[----:B-1----:R-:W-:Y:S05]  /*53000*/  @!P1 BRA `(.L_x_158) ;  /* 0x0000001000549947 */ /* 0x002fea0003800000 */
.L_x_183:
[----:B------:R-:W-:Y:S01]  /*53010*/  UPRMT UR6, UR21, 0x9910, URZ ;  /* 0x0000991015067896 */ /* 0x000fe2000800003f */
[----:B0-----:R0:W-:Y:S03]  /*53020*/  @!P2 SYNCS.ARRIVE.TRANS64 RZ, [R16+URZ], R12 ;  /* 0x0000000c10ffa9a7 */ /* 0x0011e6000800003f */
[----:B------:R-:W-:-:S06]  /*53030*/  UISETP.NE.AND UP0, UPT, UR6, 0x2, UPT ;  /* 0x000000020600788c */ /* 0x000fcc000bf05270 */
[----:B------:R-:W-:-:S13]  /*53040*/  PLOP3.LUT P1, PT, PT, PT, UP0, 0x80, 0x0 ;  /* 0x000000000000781c */ /* 0x000fda0003f2f008 */
[----:B0-----:R-:W-:Y:S05]  /*53050*/  @P1 BRA `(.L_x_159) ;  /* 0x0000000000041947 */ /* 0x001fea0003800000 */
[----:B------:R-:W-:Y:S01]  /*53060*/  BPT.TRAP 0x1 ;  /* 0x000000040000795c */ /* 0x000fe20000300000 */
.L_x_159:
[----:B------:R-:W-:Y:S05]  /*53070*/  @P0 BRA `(.L_x_160) ;  /* 0x0000000000040947 */ /* 0x000fea0003800000 */
[----:B------:R-:W-:Y:S01]  /*53080*/  BPT.TRAP 0x1 ;  /* 0x000000040000795c */ /* 0x000fe20000300000 */
.L_x_160:
[--C-:B-1----:R-:W-:Y:S01]  /*53090*/  IMAD R11, R8, 0x4000, R15.reuse ;  /* 0x00004000080b7824 */ /* 0x102fe200078e020f */
[----:B------:R-:W-:Y:S01]  /*530a0*/  R2UR UR9, R16 ;  /* 0x00000000100972ca */ /* 0x000fe200000e0000 */
[----:B------:R-:W-:Y:S01]  /*530b0*/  IMAD R15, R8, 0x1c00, R15 ;  /* 0x00001c00080f7824 */ /* 0x000fe200078e020f */
[----:B------:R-:W-:Y:S01]  /*530c0*/  UIADD3 UR6, UP0, UR24, 0xf0, URZ ;  /* 0x000000f018067890 */ /* 0x000fe2000ff1e03f */
[----:B------:R-:W-:Y:S01]  /*530d0*/  VIADD R4, R4, 0xffffffff ;  /* 0xffffffff04047836 */ /* 0x000fe20000000000 */
[----:B------:R-:W-:Y:S01]  /*530e0*/  R2UR UR7, R11 ;  /* 0x000000000b0772ca */ /* 0x000fe200000e0000 */
[----:B------:R-:W-:Y:S01]  /*530f0*/  UIADD3 UR26, UP1, UR24, 0x1f0, URZ ;  /* 0x000001f0181a7890 */ /* 0x000fe2000ff3e03f */
[----:B------:R-:W-:Y:S01]  /*53100*/  R2UR UR8, R15 ;  /* 0x000000000f0872ca */ /* 0x000fe200000e0000 */
[----:B------:R-:W-:Y:S01]  /*53110*/  VIADD R8, R8, 0x1 ;  /* 0x0000000108087836 */ /* 0x000fe20000000000 */
[----:B------:R-:W-:Y:S01]  /*53120*/  R2UR UR11, R3 ;  /* 0x00000000030b72ca */ /* 0x000fe200000e0000 */
[----:B------:R-:W-:Y:S01]  /*53130*/  UIADD3.X UR27, URZ, UR25, URZ, UP1, !UPT ;  /* 0x000000193f1b7290 */ /* 0x000fe20008ffe43f */
[C---:B------:R-:W-:Y:S01]  /*53140*/  R2UR UR10, R13.reuse ;  /* 0x000000000d0a72ca */ /* 0x040fe200000e0000 */
[----:B------:R-:W-:Y:S01]  /*53150*/  UMOV UR14, 0x0 ;  /* 0x00000000000e7882 */ /* 0x000fe20000000000 */
[----:B------:R-:W-:Y:S01]  /*53160*/  R2UR UR12, R10 ;  /* 0x000000000a0c72ca */ /* 0x000fe200000e0000 */
[----:B------:R-:W-:Y:S01]  /*53170*/  UMOV UR15, 0x10000000 ;  /* 0x10000000000f7882 */ /* 0x000fe20000000000 */
[----:B------:R-:W-:Y:S01]  /*53180*/  R2UR UR20, R2 ;  /* 0x00000000021472ca */ /* 0x000fe200000e0000 */
[----:B------:R-:W-:Y:S01]  /*53190*/  VIADD R13, R13, 0x20 ;  /* 0x000000200d0d7836 */ /* 0x000fe20000000000 */
[----:B------:R-:W-:Y:S01]  /*531a0*/  ISETP.GT.AND P3, PT, R4, 0x1, PT ;  /* 0x000000010400780c */ /* 0x000fe20003f64270 */
[----:B------:R-:W-:Y:S01]  /*531b0*/  UIADD3 UR16, UR7, 0x180, URZ ;  /* 0x0000018007107890 */ /* 0x000fe2000fffe03f */
[----:B------:R-:W-:Y:S01]  /*531c0*/  ISETP.NE.AND P1, PT, R8, 0x9, PT ;  /* 0x000000090800780c */ /* 0x000fe20003f25270 */
[----:B------:R-:W-:-:S02]  /*531d0*/  UIADD3.X UR7, URZ, UR25, URZ, UP0, !UPT ;  /* 0x000000193f077290 */ /* 0x000fc400087fe43f */
[----:B------:R-:W-:Y:S01]  /*531e0*/  UIADD3 UR17, UR8, 0x24180, URZ ;  /* 0x0002418008117890 */ /* 0x000fe2000fffe03f */
[----:B------:R-:W-:Y:S02]  /*531f0*/  SEL R12, RZ, 0x1, P1 ;  /* 0x00000001ff0c7807 */ /* 0x000fe40000800000 */
[----:B------:R-:W-:Y:S01]  /*53200*/  UMOV UR8, UR16 ;  /* 0x0000001000087c82 */ /* 0x000fe20008000000 */
[----:B------:R-:W-:Y:S02]  /*53210*/  SEL R8, R8, RZ, P1 ;  /* 0x000000ff08087207 */ /* 0x000fe40000800000 */
[----:B------:R-:W-:Y:S01]  /*53220*/  LOP3.LUT R5, R5, R12, RZ, 0x3c, !PT ;  /* 0x0000000c05057212 */ /* 0x000fe200078e3cff */
[----:B------:R0:W-:Y:S02]  /*53230*/  UTMALDG.3D [UR8], [UR6], desc[UR14] ;  /* 0x00000e08060075b4 */ /* 0x0001e40008011000 */
[----:B0-----:R-:W-:Y:S01]  /*53240*/  UMOV UR8, UR17 ;  /* 0x0000001100087c82 */ /* 0x001fe20008000000 */
[----:B------:R-:W-:-:S02]  /*53250*/  UMOV UR11, UR20 ;  /* 0x00000014000b7c82 */ /* 0x000fc40008000000 */
[----:B------:R0:W-:Y:S02]  /*53260*/  UTMALDG.3D [UR8], [UR26], desc[UR14] ;  /* 0x00000e081a0075b4 */ /* 0x0001e40008011000 */
[----:B0-----:R-:W-:Y:S05]  /*53270*/  @P3 BRA `(.L_x_161) ;  /* 0xfffffffc00443947 */ /* 0x001fea000383ffff */
.L_x_157:
[----:B------:R-:W-:Y:S05]  /*53280*/  BSYNC B1 ;  /* 0x0000000000017941 */ /* 0x000fea0003800000 */
.L_x_156:
[----:B------:R-:W2:Y:S01]  /*53290*/  LDL.LU R16, [R1+0xa80] ;  /* 0x000a800001107983 */ /* 0x000ea20000300800 */
[----:B------:R-:W-:Y:S01]  /*532a0*/  LOP3.LUT P1, RZ, R9, 0xff, RZ, 0xc0, !PT ;  /* 0x000000ff09ff7812 */ /* 0x000fe2000782c0ff */
[C---:B------:R-:W-:Y:S01]  /*532b0*/  IMAD.IADD R4, R0.reuse, 0x1, R7 ;  /* 0x0000000100047824 */ /* 0x040fe200078e0207 */
[----:B------:R-:W-:Y:S01]  /*532c0*/  ULDC.64 UR6, c[0x0][0x650] ;  /* 0x0001940000067ab9 */ /* 0x000fe20000000a00 */
[----:B------:R-:W3:Y:S01]  /*532d0*/  LDL.LU R15, [R1+0xa84] ;  /* 0x000a8400010f7983 */ /* 0x000ee20000300800 */
[----:B------:R-:W-:Y:S01]  /*532e0*/  ISETP.GE.U32.AND P3, PT, R0, 0x9, PT ;  /* 0x000000090000780c */ /* 0x000fe20003f66070 */
[----:B------:R-:W-:Y:S01]  /*532f0*/  BSSY B1, `(.L_x_162) ;  /* 0x000006f000017945 */ /* 0x000fe20003800000 */
[----:B------:R-:W-:Y:S01]  /*53300*/  IMAD.MOV.U32 R10, RZ, RZ, -0x1 ;  /* 0xffffffffff0a7424 */ /* 0x000fe200078e00ff */
[----:B------:R-:W-:-:S06]  /*53310*/  PRMT R9, RZ, 0x7610, R9 ;  /* 0x00007610ff097816 */ /* 0x000fcc0000000009 */
[----:B------:R-:W0:Y:S01]  /*53320*/  @P1 S2R R3, SR_CgaCtaId ;  /* 0x0000000000031919 */ /* 0x000e220000008800 */
[----:B------:R-:W-:-:S04]  /*53330*/  @P1 MOV R2, 0x400 ;  /* 0x0000040000021802 */ /* 0x000fc80000000f00 */
[----:B0-----:R-:W-:-:S04]  /*53340*/  @P1 LEA R2, R3, R2, 0x18 ;  /* 0x0000000203021211 */ /* 0x001fc800078ec0ff */
[----:B------:R0:W-:Y:S01]  /*53350*/  @P1 SYNCS.ARRIVE.TRANS64.A1T0 RZ, [R2+URZ+0xa8], RZ ;  /* 0x0000a8ff02ff19a7 */ /* 0x0001e2000810003f */
[----:B------:R-:W-:-:S04]  /*53360*/  ISETP.GT.U32.AND P1, PT, R4, 0x8, PT ;  /* 0x000000080400780c */ /* 0x000fc80003f24070 */
[----:B------:R-:W-:Y:S01]  /*53370*/  ISETP.LT.U32.AND P1, PT, R0, 0x9, P1 ;  /* 0x000000090000780c */ /* 0x000fe20000f21070 */
[----:B0-----:R-:W-:-:S04]  /*53380*/  IMAD.WIDE.U32 R2, R4, 0x38e38e39, RZ ;  /* 0x38e38e3904027825 */ /* 0x001fc800078e00ff */
[----:B------:R-:W-:Y:S01]  /*53390*/  IMAD.MOV.U32 R2, RZ, RZ, -0x1 ;  /* 0xffffffffff027424 */ /* 0x000fe200078e00ff */
[----:B------:R-:W-:Y:S02]  /*533a0*/  SHF.R.U32.HI R5, RZ, 0x1, R3 ;  /* 0x00000001ff057819 */ /* 0x000fe40000011603 */
[----:B------:R-:W-:-:S03]  /*533b0*/  SEL R3, RZ, 0x1, !P1 ;  /* 0x00000001ff037807 */ /* 0x000fc60004800000 */
[--C-:B------:R-:W-:Y:S01]  /*533c0*/  IMAD R7, R5, -0x9, R4.reuse ;  /* 0xfffffff705077824 */ /* 0x100fe200078e0204 */
[----:B------:R-:W-:Y:S01]  /*533d0*/  LOP3.LUT R6, R6, R3, RZ, 0x3c, !PT ;  /* 0x0000000306067212 */ /* 0x000fe200078e3cff */
[----:B------:R-:W-:Y:S01]  /*533e0*/  IMAD.MOV.U32 R3, RZ, RZ, -0x1 ;  /* 0xffffffffff037424 */ /* 0x000fe200078e00ff */
[----:B------:R-:W-:Y:S02]  /*533f0*/  PRMT R4, RZ, 0x7610, R4 ;  /* 0x00007610ff047816 */ /* 0x000fe40000000004 */
[----:B------:R-:W-:Y:S02]  /*53400*/  @P3 LOP3.LUT R6, R6, 0x1, R5, 0x78, !PT ;  /* 0x0000000106063812 */ /* 0x000fe400078e7805 */
[----:B---3--:R-:W-:-:S04]  /*53410*/  IADD3 R15, P1, R15, UR22, RZ ;  /* 0x000000160f0f7c10 */ /* 0x008fc8000ff3e0ff */
[----:B--2---:R-:W-:Y:S01]  /*53420*/  IADD3.X R16, R16, UR13, RZ, P1, !PT ;  /* 0x0000000d10107c10 */ /* 0x004fe20008ffe4ff */
[----:B------:R0:W-:Y:S01]  /*53430*/  STL [R1+0xa84], R15 ;  /* 0x000a840f01007387 */ /* 0x0001e20000100800 */
[----:B------:R-:W-:-:S03]  /*53440*/  ISETP.GE.U32.AND P1, PT, R15, UR6, PT ;  /* 0x000000060f007c0c */ /* 0x000fc6000bf26070 */
[----:B------:R0:W-:Y:S01]  /*53450*/  STL [R1+0xa80], R16 ;  /* 0x000a801001007387 */ /* 0x0001e20000100800 */
[----:B------:R-:W-:-:S13]  /*53460*/  ISETP.GE.U32.AND.EX P1, PT, R16, UR7, PT, P1 ;  /* 0x0000000710007c0c */ /* 0x000fda000bf26110 */
[----:B0-----:R-:W-:Y:S05]  /*53470*/  @P1 BRA `(.L_x_163) ;  /* 0x0000000400581947 */ /* 0x001fea0003800000 */
[----:B------:R-:W0:Y:S01]  /*53480*/  S2R R8, SR_CTAID.X ;  /* 0x0000000000087919 */ /* 0x000e220000002500 */
[----:B------:R-:W1:Y:S01]  /*53490*/  LDC R11, c[0x0][0x65c] ;  /* 0x00019700ff0b7b82 */ /* 0x000e620000000800 */
[----:B------:R-:W-:Y:S01]  /*534a0*/  ULDC UR6, c[0x0][0x150] ;  /* 0x0000540000067ab9 */ /* 0x000fe20000000800 */
[----:B------:R-:W-:Y:S01]  /*534b0*/  ULDC UR9, c[0x0][0x630] ;  /* 0x00018c0000097ab9 */ /* 0x000fe20000000800 */
[----:B------:R-:W2:Y:S05]  /*534c0*/  S2R R5, SR_CTAID.Y ;  /* 0x0000000000057919 */ /* 0x000eaa0000002600 */
[----:B------:R-:W3:Y:S08]  /*534d0*/  LDC R3, c[0x0][0x144] ;  /* 0x00005100ff037b82 */ /* 0x000ef00000000800 */
[----:B------:R-:W4:Y:S01]  /*534e0*/  LDC R12, c[0x0][0x148] ;  /* 0x00005200ff0c7b82 */ /* 0x000f220000000800 */
[----:B-1----:R-:W-:-:S02]  /*534f0*/  ISETP.NE.AND P4, PT, R11, 0x1, PT ;  /* 0x000000010b00780c */ /* 0x002fc40003f85270 */
[----:B0-----:R-:W-:Y:S02]  /*53500*/  I2FP.F32.U32 R2, R8 ;  /* 0x0000000800027245 */ /* 0x001fe40000201000 */
[----:B--2---:R-:W-:-:S03]  /*53510*/  I2FP.F32.U32 R4, R5 ;  /* 0x0000000500047245 */ /* 0x004fc60000201000 */
[----:B------:R-:W-:Y:S01]  /*53520*/  FMUL R2, R2, UR6 ;  /* 0x0000000602027c20 */ /* 0x000fe20008400000 */
[----:B------:R-:W-:Y:S02]  /*53530*/  ULDC UR6, c[0x0][0x154] ;  /* 0x0000550000067ab9 */ /* 0x000fe40000000800 */
[----:B------:R-:W-:Y:S01]  /*53540*/  FMUL R10, R4, UR6 ;  /* 0x00000006040a7c20 */ /* 0x000fe20008400000 */
[----:B------:R-:W-:Y:S02]  /*53550*/  ULDC.64 UR6, c[0x0][0x628] ;  /* 0x00018a0000067ab9 */ /* 0x000fe40000000a00 */
[----:B------:R-:W0:Y:S01]  /*53560*/  F2I.U32.TRUNC.NTZ R2, R2 ;  /* 0x0000000200027305 */ /* 0x000e22000020f000 */
[----:B------:R-:W-:-:S04]  /*53570*/  ISETP.NE.U32.AND P1, PT, RZ, UR6, PT ;  /* 0x00000006ff007c0c */ /* 0x000fc8000bf25070 */
[----:B------:R-:W-:-:S03]  /*53580*/  ISETP.NE.AND.EX P1, PT, RZ, UR7, PT, P1 ;  /* 0x00000007ff007c0c */ /* 0x000fc6000bf25310 */
[----:B------:R-:W1:Y:S01]  /*53590*/  F2I.U32.TRUNC.NTZ R10, R10 ;  /* 0x0000000a000a7305 */ /* 0x000e62000020f000 */
[----:B0-----:R-:W-:Y:S02]  /*535a0*/  IMAD.MOV R4, RZ, RZ, -R2 ;  /* 0x000000ffff047224 */ /* 0x001fe400078e0a02 */
[----:B------:R-:W-:Y:S02]  /*535b0*/  IMAD.MOV.U32 R2, RZ, RZ, R15 ;  /* 0x000000ffff027224 */ /* 0x000fe400078e000f */
[----:B---3--:R-:W-:Y:S02]  /*535c0*/  IMAD R8, R3, R4, R8 ;  /* 0x0000000403087224 */ /* 0x008fe400078e0208 */
[----:B-1----:R-:W-:-:S04]  /*535d0*/  IMAD.MOV R3, RZ, RZ, -R10 ;  /* 0x000000ffff037224 */ /* 0x002fc800078e0a0a */
[----:B----4-:R-:W-:Y:S02]  /*535e0*/  @P4 IMAD R8, R12, R3, R5 ;  /* 0x000000030c084224 */ /* 0x010fe400078e0205 */
[----:B------:R-:W-:Y:S01]  /*535f0*/  IMAD.MOV.U32 R3, RZ, RZ, R16 ;  /* 0x000000ffff037224 */ /* 0x000fe200078e0010 */
[----:B------:R-:W-:Y:S06]  /*53600*/  @!P1 BRA `(.L_x_164) ;  /* 0x0000000000289947 */ /* 0x000fec0003800000 */
[----:B------:R-:W-:Y:S02]  /*53610*/  ULDC UR8, c[0x0][0x634] ;  /* 0x00018d0000087ab9 */ /* 0x000fe40000000800 */
[----:B------:R-:W-:-:S05]  /*53620*/  IADD3 R3, P1, R15, UR8, RZ ;  /* 0x000000080f037c10 */ /* 0x000fca000ff3e0ff */
[----:B------:R-:W-:-:S04]  /*53630*/  IMAD.X R11, RZ, RZ, R16, P1 ;  /* 0x000000ffff0b7224 */ /* 0x000fc800008e0610 */
[----:B------:R-:W-:-:S04]  /*53640*/  IMAD.WIDE.U32 R4, R11, UR6, RZ ;  /* 0x000000060b047c25 */ /* 0x000fc8000f8e00ff */
[----:B------:R-:W-:-:S04]  /*53650*/  IMAD.WIDE.U32 R4, P1, R3, UR7, R4 ;  /* 0x0000000703047c25 */ /* 0x000fc8000f820004 */
[----:B------:R-:W-:-:S04]  /*53660*/  IMAD.WIDE.U32 R2, R3, UR6, RZ ;  /* 0x0000000603027c25 */ /* 0x000fc8000f8e00ff */
[----:B------:R-:W-:Y:S01]  /*53670*/  IMAD.MOV.U32 R2, RZ, RZ, R5 ;  /* 0x000000ffff027224 */ /* 0x000fe200078e0005 */
[----:B------:R-:W-:Y:S01]  /*53680*/  IADD3 RZ, P3, R3, R4, RZ ;  /* 0x0000000403ff7210 */ /* 0x000fe20007f7e0ff */
[----:B------:R-:W-:-:S04]  /*53690*/  IMAD.X R3, RZ, RZ, RZ, P1 ;  /* 0x000000ffff037224 */ /* 0x000fc800008e06ff */
[----:B------:R-:W-:-:S08]  /*536a0*/  IMAD.WIDE.U32.X R2, R11, UR7, R2, P3 ;  /* 0x000000070b027c25 */ /* 0x000fd000098e0402 */
.L_x_164:
[--C-:B------:R-:W-:Y:S01]  /*536b0*/  SHF.R.U64 R10, R2, UR9, R3.reuse ;  /* 0x00000009020a7c19 */ /* 0x100fe20008001203 */
[----:B------:R-:W-:Y:S01]  /*536c0*/  ULDC.64 UR6, c[0x0][0x620] ;  /* 0x0001880000067ab9 */ /* 0x000fe20000000a00 */
[----:B------:R-:W-:Y:S01]  /*536d0*/  SHF.R.U32.HI R2, RZ, UR9, R3 ;  /* 0x00000009ff027c19 */ /* 0x000fe20008011603 */
[----:B------:R-:W-:Y:S01]  /*536e0*/  IMAD.MOV.U32 R3, RZ, RZ, R16 ;  /* 0x000000ffff037224 */ /* 0x000fe200078e0010 */
[----:B------:R-:W-:Y:S01]  /*536f0*/  IADD3 R11, P1, RZ, -R10, RZ ;  /* 0x8000000aff0b7210 */ /* 0x000fe20007f3e0ff */
[----:B------:R-:W-:-:S04]  /*53700*/  ULDC.64 UR8, c[0x0][0x640] ;  /* 0x0001900000087ab9 */ /* 0x000fc80000000a00 */
[----:B------:R-:W-:Y:S01]  /*53710*/  IMAD.X R2, RZ, RZ, ~R2, P1 ;  /* 0x000000ffff027224 */ /* 0x000fe200008e0e02 */
[----:B------:R-:W-:-:S03]  /*53720*/  ISETP.NE.U32.AND P1, PT, RZ, UR8, PT ;  /* 0x00000008ff007c0c */ /* 0x000fc6000bf25070 */
[----:B------:R-:W-:Y:S01]  /*53730*/  IMAD R2, R2, UR6, RZ ;  /* 0x0000000602027c24 */ /* 0x000fe2000f8e02ff */
[----:B------:R-:W-:-:S03]  /*53740*/  ISETP.NE.AND.EX P1, PT, RZ, UR9, PT, P1 ;  /* 0x00000009ff007c0c */ /* 0x000fc6000bf25310 */
[----:B------:R-:W-:Y:S02]  /*53750*/  IMAD R5, R11, UR7, R2 ;  /* 0x000000070b057c24 */ /* 0x000fe4000f8e0202 */
[----:B------:R-:W-:-:S04]  /*53760*/  IMAD.MOV.U32 R2, RZ, RZ, R15 ;  /* 0x000000ffff027224 */ /* 0x000fc800078e000f */
[----:B------:R-:W-:Y:S01]  /*53770*/  IMAD.WIDE.U32 R2, R11, UR6, R2 ;  /* 0x000000060b027c25 */ /* 0x000fe2000f8e0002 */
[----:B------:R-:W-:-:S03]  /*53780*/  ULDC UR6, c[0x0][0x618] ;  /* 0x0001860000067ab9 */ /* 0x000fc60000000800 */
[----:B------:R-:W-:-:S05]  /*53790*/  IMAD.IADD R3, R3, 0x1, R5 ;  /* 0x0000000103037824 */ /* 0x000fca00078e0205 */
[--C-:B------:R-:W-:Y:S02]  /*537a0*/  SHF.R.U64 R11, R2, UR6, R3.reuse ;  /* 0x00000006020b7c19 */ /* 0x100fe40008001203 */
[----:B------:R-:W-:Y:S01]  /*537b0*/  SHF.R.U32.HI R2, RZ, UR6, R3 ;  /* 0x00000006ff027c19 */ /* 0x000fe20008011603 */
[----:B------:R-:W-:-:S03]  /*537c0*/  ULDC UR6, c[0x0][0x608] ;  /* 0x0001820000067ab9 */ /* 0x000fc60000000800 */
[--C-:B------:R-:W-:Y:S02]  /*537d0*/  SHF.R.U64 R12, R11, UR6, R2.reuse ;  /* 0x000000060b0c7c19 */ /* 0x100fe40008001202 */
[----:B------:R-:W-:Y:S01]  /*537e0*/  SHF.R.U32.HI R3, RZ, UR6, R2 ;  /* 0x00000006ff037c19 */ /* 0x000fe20008011602 */
[----:B------:R-:W-:-:S03]  /*537f0*/  ULDC UR6, c[0x0][0x658] ;  /* 0x0001960000067ab9 */ /* 0x000fc60000000800 */
[--C-:B------:R-:W-:Y:S02]  /*53800*/  SHF.R.U64 R13, R12, UR6, R3.reuse ;  /* 0x000000060c0d7c19 */ /* 0x100fe40008001203 */
[----:B------:R-:W-:-:S03]  /*53810*/  SHF.R.U32.HI R15, RZ, UR6, R3 ;  /* 0x00000006ff0f7c19 */ /* 0x000fc60008011603 */
[----:B------:R-:W-:Y:S02]  /*53820*/  IMAD.MOV.U32 R2, RZ, RZ, R13 ;  /* 0x000000ffff027224 */ /* 0x000fe400078e000d */
        /* <DEDUP_REMOVED lines=12> */
.L_x_165:
[----:B------:R-:W-:Y:S01]  /*538f0*/  ULDC UR6, c[0x0][0x648] ;  /* 0x0001920000067ab9 */ /* 0x000fe20000000800 */
[----:B------:R-:W-:Y:S01]  /*53900*/  LOP3.LUT R12, R12, UR18, RZ, 0xc0, !PT ;  /* 0x000000120c0c7c12 */ /* 0x000fe2000f8ec0ff */
[----:B------:R-:W-:Y:S01]  /*53910*/  IMAD.MOV.U32 R4, RZ, RZ, 0x1 ;  /* 0x00000001ff047424 */ /* 0x000fe200078e00ff */
[----:B------:R-:W-:Y:S01]  /*53920*/  SHF.R.U64 R3, R2, UR6, R3 ;  /* 0x0000000602037c19 */ /* 0x000fe20008001203 */
[----:B------:R-:W-:-:S04]  /*53930*/  ULDC UR6, c[0x0][0x638] ;  /* 0x00018e0000067ab9 */ /* 0x000fc80000000800 */
[----:B------:R-:W-:Y:S02]  /*53940*/  IMAD.MOV R2, RZ, RZ, -R3 ;  /* 0x000000ffff027224 */ /* 0x000fe400078e0a03 */
[----:B------:R-:W-:Y:S02]  /*53950*/  IMAD R5, R3, UR19, R12 ;  /* 0x0000001303057c24 */ /* 0x000fe4000f8e020c */
[----:B------:R-:W-:Y:S01]  /*53960*/  IMAD R13, R2, UR6, R13 ;  /* 0x00000006020d7c24 */ /* 0x000fe2000f8e020d */
[----:B------:R-:W-:Y:S01]  /*53970*/  ULDC UR6, c[0x0][0x610] ;  /* 0x0001840000067ab9 */ /* 0x000fe20000000800 */
[----:B------:R-:W-:Y:S01]  /*53980*/  LOP3.LUT R2, R11, UR5, RZ, 0xc0, !PT ;  /* 0x000000050b027c12 */ /* 0x000fe2000f8ec0ff */
[----:B------:R-:W-:Y:S01]  /*53990*/  IMAD R8, R5, UR6, R8 ;  /* 0x0000000605087c24 */ /* 0x000fe2000f8e0208 */
[----:B------:R-:W-:-:S03]  /*539a0*/  ULDC UR6, c[0x0][0x600] ;  /* 0x0001800000067ab9 */ /* 0x000fc60000000800 */
[----:B------:R-:W-:-:S05]  /*539b0*/  IMAD R13, R13, UR6, R2 ;  /* 0x000000060d0d7c24 */ /* 0x000fca000f8e0202 */
[----:B------:R-:W-:Y:S02]  /*539c0*/  SEL R2, R13, R8, !P4 ;  /* 0x000000080d027207 */ /* 0x000fe40006000000 */
[----:B------:R-:W-:-:S07]  /*539d0*/  SEL R3, R8, R13, !P4 ;  /* 0x0000000d08037207 */ /* 0x000fce0006000000 */
.L_x_163:
[----:B------:R-:W-:Y:S05]  /*539e0*/  BSYNC B1 ;  /* 0x0000000000017941 */ /* 0x000fea0003800000 */
.L_x_162:
[----:B------:R-:W-:-:S13]  /*539f0*/  LOP3.LUT P1, RZ, R4, 0xff, RZ, 0xc0, !PT ;  /* 0x000000ff04ff7812 */ /* 0x000fda000782c0ff */
[----:B------:R-:W-:Y:S05]  /*53a00*/  @P1 BRA `(.L_x_166) ;  /* 0xfffffff4002c1947 */ /* 0x000fea000383ffff */
[----:B------:R-:W-:Y:S05]  /*53a10*/  BSYNC B0 ;  /* 0x0000000000007941 */ /* 0x000fea0003800000 */
.L_x_154:
[----:B------:R-:W-:-:S03]  /*53a20*/  UMOV UR6, 0xffffffff ;  /* 0xffffffff00067882 */ /* 0x000fc60000000000 */
[----:B------:R-:W-:Y:S05]  /*53a30*/  BRA.DIV UR6, `(.L_x_167) ;  /* 0x0000000606dc7947 */ /* 0x000fea000b800000 */
[----:B------:R-:W-:-:S13]  /*53a40*/  ELECT P0, URZ, PT ;  /* 0x00000000003f782f */ /* 0x000fda0003800000 */
.L_x_186:
[----:B------:R-:W-:Y:S04]  /*53a50*/  BSSY B0, `(.L_x_168) ;  /* 0x0000059000007945 */ /* 0x000fe80003800000 */
[----:B------:R-:W-:Y:S05]  /*53a60*/  @!P0 BRA `(.L_x_169) ;  /* 0x00000004005c8947 */ /* 0x000fea0003800000 */
[----:B------:R-:W-:-:S04]  /*53a70*/  ULOP3.LUT UR6, UR4, 0x2, URZ, 0xfc, !UPT ;  /* 0x0000000204067892 */ /* 0x000fc8000f8efc3f */
[----:B------:R-:W-:-:S06]  /*53a80*/  UISETP.NE.AND UP0, UPT, UR6, 0x3, UPT ;  /* 0x000000030600788c */ /* 0x000fcc000bf05270 */
[----:B------:R-:W-:-:S13]  /*53a90*/  PLOP3.LUT P0, PT, PT, PT, UP0, 0x80, 0x0 ;  /* 0x000000000000781c */ /* 0x000fda0003f0f008 */
[----:B------:R-:W-:Y:S05]  /*53aa0*/  @!P0 BRA `(.L_x_170) ;  /* 0x0000000000048947 */ /* 0x000fea0003800000 */
[----:B------:R-:W-:Y:S01]  /*53ab0*/  BPT.TRAP 0x1 ;  /* 0x000000040000795c */ /* 0x000fe20000300000 */
.L_x_170:
[----:B------:R-:W0:Y:S01]  /*53ac0*/  S2R R3, SR_CgaCtaId ;  /* 0x0000000000037919 */ /* 0x000e220000008800 */
[----:B------:R-:W-:Y:S02]  /*53ad0*/  MOV R0, 0x400 ;  /* 0x0000040000007802 */ /* 0x000fe40000000f00 */
[----:B------:R-:W-:Y:S02]  /*53ae0*/  SHF.L.U32 R2, R6, 0x1f, RZ ;  /* 0x0000001f06027819 */ /* 0x000fe400000006ff */
[----:B0-----:R-:W-:-:S05]  /*53af0*/  LEA R0, R3, R0, 0x18 ;  /* 0x0000000003007211 */ /* 0x001fca00078ec0ff */
[----:B------:R-:W-:-:S04]  /*53b00*/  VIADD R0, R0, 0x48 ;  /* 0x0000004800007836 */ /* 0x000fc80000000000 */
[----:B------:R-:W-:-:S04]  /*53b10*/  IMAD R3, R7, 0x8, R0 ;  /* 0x0000000807037824 */ /* 0x000fc800078e0200 */
[----:B------:R-:W0:Y:S02]  /*53b20*/  SYNCS.PHASECHK.TRANS64.TRYWAIT P0, [R3+URZ], R2 ;  /* 0x00000002030075a7 */ /* 0x000e24000800017f */
[----:B0-----:R-:W-:Y:S05]  /*53b30*/  @!P0 BRA `(.L_x_171) ;  /* 0x0000000400c08947 */ /* 0x001fea0003800000 */
.L_x_187:
[----:B------:R-:W-:-:S05]  /*53b40*/  VIADD R7, R7, 0x1 ;  /* 0x0000000107077836 */ /* 0x000fca0000000000 */
[----:B------:R-:W-:-:S04]  /*53b50*/  ISETP.NE.AND P0, PT, R7, 0x9, PT ;  /* 0x000000090700780c */ /* 0x000fc80003f05270 */
[----:B0-----:R-:W-:Y:S02]  /*53b60*/  SEL R3, RZ, 0x1, P0 ;  /* 0x00000001ff037807 */ /* 0x001fe40000000000 */
[----:B------:R-:W-:Y:S02]  /*53b70*/  SEL R7, R7, RZ, P0 ;  /* 0x000000ff07077207 */ /* 0x000fe40000000000 */
[----:B------:R-:W-:-:S03]  /*53b80*/  LOP3.LUT R6, R6, R3, RZ, 0x3c, !PT ;  /* 0x0000000306067212 */ /* 0x000fc600078e3cff */
[----:B------:R-:W-:Y:S01]  /*53b90*/  IMAD R3, R7, 0x8, R0 ;  /* 0x0000000807037824 */ /* 0x000fe200078e0200 */
[----:B------:R-:W-:-:S04]  /*53ba0*/  SHF.L.U32 R2, R6, 0x1f, RZ ;  /* 0x0000001f06027819 */ /* 0x000fc800000006ff */
[----:B------:R-:W0:Y:S02]  /*53bb0*/  SYNCS.PHASECHK.TRANS64.TRYWAIT P0, [R3+URZ], R2 ;  /* 0x00000002030075a7 */ /* 0x000e24000800017f */
[----:B0-----:R-:W-:Y:S05]  /*53bc0*/  @!P0 BRA `(.L_x_172) ;  /* 0x0000000400b08947 */ /* 0x001fea0003800000 */
.L_x_188:
[----:B0-----:R-:W-:-:S05]  /*53bd0*/  VIADD R2, R7, 0x1 ;  /* 0x0000000107027836 */ /* 0x001fca0000000000 */
[----:B------:R-:W-:-:S04]  /*53be0*/  ISETP.NE.AND P0, PT, R2, 0x9, PT ;  /* 0x000000090200780c */ /* 0x000fc80003f05270 */
[----:B------:R-:W-:Y:S02]  /*53bf0*/  SEL R3, RZ, 0x1, P0 ;  /* 0x00000001ff037807 */ /* 0x000fe40000000000 */
[----:B------:R-:W-:Y:S02]  /*53c00*/  SEL R5, R2, RZ, P0 ;  /* 0x000000ff02057207 */ /* 0x000fe40000000000 */
[----:B------:R-:W-:-:S03]  /*53c10*/  LOP3.LUT R6, R6, R3, RZ, 0x3c, !PT ;  /* 0x0000000306067212 */ /* 0x000fc600078e3cff */
[----:B------:R-:W-:Y:S01]  /*53c20*/  IMAD R3, R5, 0x8, R0 ;  /* 0x0000000805037824 */ /* 0x000fe200078e0200 */
[----:B------:R-:W-:-:S04]  /*53c30*/  SHF.L.U32 R2, R6, 0x1f, RZ ;  /* 0x0000001f06027819 */ /* 0x000fc800000006ff */
[----:B------:R-:W0:Y:S02]  /*53c40*/  SYNCS.PHASECHK.TRANS64.TRYWAIT P0, [R3+URZ], R2 ;  /* 0x00000002030075a7 */ /* 0x000e24000800017f */
[----:B0-----:R-:W-:Y:S05]  /*53c50*/  @!P0 BRA `(.L_x_173) ;  /* 0x0000000400a08947 */ /* 0x001fea0003800000 */
.L_x_189:
        /* <DEDUP_REMOVED lines=9> */
.L_x_190:
        /* <DEDUP_REMOVED lines=9> */
.L_x_191:
        /* <DEDUP_REMOVED lines=9> */
.L_x_192:
        /* <DEDUP_REMOVED lines=9> */
.L_x_193:
        /* <DEDUP_REMOVED lines=9> */
.L_x_194:
[----:B0-----:R-:W-:-:S05]  /*53f30*/  VIADD R2, R5, 0x1 ;  /* 0x0000000105027836 */ /* 0x001fca0000000000 */
[----:B------:R-:W-:-:S04]  /*53f40*/  ISETP.NE.AND P0, PT, R2, 0x9, PT ;  /* 0x000000090200780c */ /* 0x000fc80003f05270 */
[----:B------:R-:W-:Y:S02]  /*53f50*/  SEL R4, RZ, 0x1, P0 ;  /* 0x00000001ff047807 */ /* 0x000fe40000000000 */
[----:B------:R-:W-:Y:S02]  /*53f60*/  SEL R3, R2, RZ, P0 ;  /* 0x000000ff02037207 */ /* 0x000fe40000000000 */
[----:B------:R-:W-:-:S03]  /*53f70*/  LOP3.LUT R4, R7, R4, RZ, 0x3c, !PT ;  /* 0x0000000407047212 */ /* 0x000fc600078e3cff */
[----:B------:R-:W-:Y:S01]  /*53f80*/  IMAD R3, R3, 0x8, R0 ;  /* 0x0000000803037824 */ /* 0x000fe200078e0200 */
[----:B------:R-:W-:-:S07]  /*53f90*/  SHF.L.U32 R0, R4, 0x1f, RZ ;  /* 0x0000001f04007819 */ /* 0x000fce00000006ff */
.L_x_179:
[----:B0-----:R0:W1:Y:S02]  /*53fa0*/  SYNCS.PHASECHK.TRANS64.TRYWAIT P0, [R3+URZ], R0 ;  /* 0x00000000030075a7 */ /* 0x001064000800017f */
[----:B-1----:R-:W-:Y:S05]  /*53fb0*/  @!P0 NANOSLEEP.SYNCS 0x989680 ;  /* 0x009896800000895d */ /* 0x002fea0003900000 */
[----:B------:R-:W1:Y:S02]  /*53fc0*/  @!P0 SYNCS.PHASECHK.TRANS64 P0, [R3+URZ], R0 ;  /* 0x00000000030085a7 */ /* 0x000e64000800007f */
[----:B-1----:R-:W-:Y:S05]  /*53fd0*/  @!P0 BRA `(.L_x_179) ;  /* 0xfffffffc00f08947 */ /* 0x002fea000383ffff */
.L_x_169:
[----:B------:R-:W-:Y:S05]  /*53fe0*/  BSYNC B0 ;  /* 0x0000000000007941 */ /* 0x000fea0003800000 */
.L_x_168:
[----:B------:R-:W-:Y:S05]  /*53ff0*/  EXIT ;  /* 0x000000000000794d */ /* 0x000fea0003800000 */
.L_x_18:
[----:B--2---:R-:W-:-:S04]  /*54000*/  IMAD.U32 R10, RZ, RZ, UR12 ;  /* 0x0000000cff0a7e24 */ /* 0x004fc8000f8e00ff */
[----:B------:R2:W0:Y:S03]  /*54010*/  SYNCS.PHASECHK.TRANS64.TRYWAIT P0, [R10+URZ], R9 ;  /* 0x000000090a0075a7 */ /* 0x000426000800017f */
[----:B0-----:R-:W-:Y:S05]  /*54020*/  @!P0 NANOSLEEP.SYNCS 0x989680 ;  /* 0x009896800000895d */ /* 0x001fea0003900000 */
[----:B------:R-:W0:Y:S02]  /*54030*/  @!P0 SYNCS.PHASECHK.TRANS64 P0, [R10+URZ], R9 ;  /* 0x000000090a0085a7 */ /* 0x000e24000800007f */
[----:B0-----:R-:W-:Y:S05]  /*54040*/  @!P0 BRA `(.L_x_18) ;  /* 0xfffffffc00ec8947 */ /* 0x001fea000383ffff */
[----:B------:R-:W-:Y:S05]  /*54050*/  BRA `(.L_x_17) ;  /* 0xfffffb0400207947 */ /* 0x000fea000383ffff */
.L_x_24:
[----:B-----5:R2:W-:Y:S02]  /*54060*/  STL [R1+0xa8c], R0 ;  /* 0x000a8c0001007387 */ /* 0x0205e40000100800 */
[----:B--2---:R-:W-:-:S04]  /*54070*/  IMAD.U32 R0, RZ, RZ, UR13 ;  /* 0x0000000dff007e24 */ /* 0x004fc8000f8e00ff */
[----:B------:R2:W0:Y:S03]  /*54080*/  SYNCS.PHASECHK.TRANS64.TRYWAIT P0, [R0+URZ], R11 ;  /* 0x0000000b000075a7 */ /* 0x000426000800017f */
[----:B0-----:R-:W-:Y:S05]  /*54090*/  @!P0 NANOSLEEP.SYNCS 0x989680 ;  /* 0x009896800000895d */ /* 0x001fea0003900000 */
[----:B------:R2:W0:Y:S02]  /*540a0*/  @!P0 SYNCS.PHASECHK.TRANS64 P0, [R0+URZ], R11 ;  /* 0x0000000b000085a7 */ /* 0x000424000800007f */
[----:B--2---:R2:W5:Y:S02]  /*540b0*/  LDL.LU R0, [R1+0xa8c] ;  /* 0x000a8c0001007983 */ /* 0x0045640000300800 */
[----:B0-2---:R-:W-:Y:S05]  /*540c0*/  @!P0 BRA `(.L_x_24) ;  /* 0xfffffffc00e48947 */ /* 0x005fea000383ffff */
[----:B------:R-:W-:Y:S05]  /*540d0*/  BRA `(.L_x_23) ;  /* 0xfffffb7c00907947 */ /* 0x000fea000383ffff */
.L_x_155:
[----:B------:R-:W-:Y:S01]  /*540e0*/  BSSY B1, `(.L_x_180) ;  /* 0x0000006000017945 */ /* 0x000fe20003800000 */
[----:B------:R-:W-:-:S07]  /*540f0*/  IMAD.MOV.U32 R4, RZ, RZ, -0x1 ;  /* 0xffffffffff047424 */ /* 0x000fce00078e00ff */
[----:B------:R-:W-:Y:S05]  /*54100*/  WARPSYNC.COLLECTIVE R4, `(.L_x_181) ;  /* 0x00000000040c7348 */ /* 0x000fea0003c00000 */
[----:B------:R-:W-:Y:S02]  /*54110*/  ELECT P1, UR62, PT ;  /* 0x00000000003e782f */ /* 0x000fe40003820000 */
[----:B------:R-:W-:Y:S01]  /*54120*/  MOV R4, UR62 ;  /* 0x0000003e00047c02 */ /* 0x000fe20008000f00 */
[----:B------:R-:W-:Y:S10]  /*54130*/  ENDCOLLECTIVE ;  /* 0x000000000000791b */ /* 0x000ff40003800000 */
.L_x_181:
[----:B------:R-:W-:Y:S05]  /*54140*/  BSYNC B1 ;  /* 0x0000000000017941 */ /* 0x000fea0003800000 */
.L_x_180:
[----:B------:R-:W-:Y:S05]  /*54150*/  BRA `(.L_x_182) ;  /* 0xffffffec00647947 */ /* 0x000fea000383ffff */
.L_x_158:
[----:B-1----:R1:W2:Y:S02]  /*54160*/  SYNCS.PHASECHK.TRANS64.TRYWAIT P1, [R16+URZ+0x48], R11 ;  /* 0x0000480b100075a7 */ /* 0x0022a4000802017f */
[----:B--2---:R-:W-:Y:S05]  /*54170*/  @!P1 NANOSLEEP.SYNCS 0x989680 ;  /* 0x009896800000995d */ /* 0x004fea0003900000 */
[----:B------:R-:W2:Y:S02]  /*54180*/  @!P1 SYNCS.PHASECHK.TRANS64 P1, [R16+URZ+0x48], R11 ;  /* 0x0000480b100095a7 */ /* 0x000ea4000802007f */
[----:B--2---:R-:W-:Y:S05]  /*54190*/  @!P1 BRA `(.L_x_158) ;  /* 0xfffffffc00f09947 */ /* 0x004fea000383ffff */
[----:B------:R-:W-:Y:S05]  /*541a0*/  BRA `(.L_x_183) ;  /* 0xffffffec00987947 */ /* 0x000fea000383ffff */
.L_x_167:
[----:B------:R-:W-:Y:S01]  /*541b0*/  BSSY B0, `(.L_x_184) ;  /* 0x0000006000007945 */ /* 0x000fe20003800000 */
[----:B------:R-:W-:-:S07]  /*541c0*/  IMAD.MOV.U32 R4, RZ, RZ, -0x1 ;  /* 0xffffffffff047424 */ /* 0x000fce00078e00ff */
[----:B------:R-:W-:Y:S05]  /*541d0*/  WARPSYNC.COLLECTIVE R4, `(.L_x_185) ;  /* 0x00000000040c7348 */ /* 0x000fea0003c00000 */
[----:B------:R-:W-:Y:S02]  /*541e0*/  ELECT P1, UR62, PT ;  /* 0x00000000003e782f */ /* 0x000fe40003820000 */
[----:B------:R-:W-:Y:S01]  /*541f0*/  MOV R4, UR62 ;  /* 0x0000003e00047c02 */ /* 0x000fe20008000f00 */
[----:B------:R-:W-:Y:S10]  /*54200*/  ENDCOLLECTIVE ;  /* 0x000000000000791b */ /* 0x000ff40003800000 */
.L_x_185:
[----:B------:R-:W-:Y:S05]  /*54210*/  BSYNC B0 ;  /* 0x0000000000007941 */ /* 0x000fea0003800000 */
.L_x_184:
[----:B------:R-:W-:Y:S01]  /*54220*/  PLOP3.LUT P0, PT, P1, PT, PT, 0x80, 0x0 ;  /* 0x000000000000781c */ /* 0x000fe20000f0f070 */
[----:B------:R-:W-:-:S12]  /*54230*/  BRA `(.L_x_186) ;  /* 0xfffffff800047947 */ /* 0x000fd8000383ffff */
.L_x_171:
[----:B0-----:R0:W1:Y:S02]  /*54240*/  SYNCS.PHASECHK.TRANS64.TRYWAIT P0, [R3+URZ], R2 ;  /* 0x00000002030075a7 */ /* 0x001064000800017f */
[----:B-1----:R-:W-:Y:S05]  /*54250*/  @!P0 NANOSLEEP.SYNCS 0x989680 ;  /* 0x009896800000895d */ /* 0x002fea0003900000 */
[----:B------:R-:W1:Y:S02]  /*54260*/  @!P0 SYNCS.PHASECHK.TRANS64 P0, [R3+URZ], R2 ;  /* 0x00000002030085a7 */ /* 0x000e64000800007f */
[----:B-1----:R-:W-:Y:S05]  /*54270*/  @!P0 BRA `(.L_x_171) ;  /* 0xfffffffc00f08947 */ /* 0x002fea000383ffff */
[----:B------:R-:W-:Y:S05]  /*54280*/  BRA `(.L_x_187) ;  /* 0xfffffff8002c7947 */ /* 0x000fea000383ffff */
.L_x_172:
[----:B0-----:R0:W1:Y:S02]  /*54290*/  SYNCS.PHASECHK.TRANS64.TRYWAIT P0, [R3+URZ], R2 ;  /* 0x00000002030075a7 */ /* 0x001064000800017f */
[----:B-1----:R-:W-:Y:S05]  /*542a0*/  @!P0 NANOSLEEP.SYNCS 0x989680 ;  /* 0x009896800000895d */ /* 0x002fea0003900000 */
[----:B------:R-:W1:Y:S02]  /*542b0*/  @!P0 SYNCS.PHASECHK.TRANS64 P0, [R3+URZ], R2 ;  /* 0x00000002030085a7 */ /* 0x000e64000800007f */
[----:B-1----:R-:W-:Y:S05]  /*542c0*/  @!P0 BRA `(.L_x_172) ;  /* 0xfffffffc00f08947 */ /* 0x002fea000383ffff */
[----:B------:R-:W-:Y:S05]  /*542d0*/  BRA `(.L_x_188) ;  /* 0xfffffff8003c7947 */ /* 0x000fea000383ffff */
.L_x_173:
[----:B0-----:R0:W1:Y:S02]  /*542e0*/  SYNCS.PHASECHK.TRANS64.TRYWAIT P0, [R3+URZ], R2 ;  /* 0x00000002030075a7 */ /* 0x001064000800017f */
[----:B-1----:R-:W-:Y:S05]  /*542f0*/  @!P0 NANOSLEEP.SYNCS 0x989680 ;  /* 0x009896800000895d */ /* 0x002fea0003900000 */
[----:B------:R-:W1:Y:S02]  /*54300*/  @!P0 SYNCS.PHASECHK.TRANS64 P0, [R3+URZ], R2 ;  /* 0x00000002030085a7 */ /* 0x000e64000800007f */
[----:B-1----:R-:W-:Y:S05]  /*54310*/  @!P0 BRA `(.L_x_173) ;  /* 0xfffffffc00f08947 */ /* 0x002fea000383ffff */
[----:B------:R-:W-:Y:S05]  /*54320*/  BRA `(.L_x_189) ;  /* 0xfffffff8004c7947 */ /* 0x000fea000383ffff */
.L_x_174:
[----:B0-----:R0:W1:Y:S02]  /*54330*/  SYNCS.PHASECHK.TRANS64.TRYWAIT P0, [R3+URZ], R2 ;  /* 0x00000002030075a7 */ /* 0x001064000800017f */
[----:B-1----:R-:W-:Y:S05]  /*54340*/  @!P0 NANOSLEEP.SYNCS 0x989680 ;  /* 0x009896800000895d */ /* 0x002fea0003900000 */
[----:B------:R-:W1:Y:S02]  /*54350*/  @!P0 SYNCS.PHASECHK.TRANS64 P0, [R3+URZ], R2 ;  /* 0x00000002030085a7 */ /* 0x000e64000800007f */
[----:B-1----:R-:W-:Y:S05]  /*54360*/  @!P0 BRA `(.L_x_174) ;  /* 0xfffffffc00f08947 */ /* 0x002fea000383ffff */
[----:B------:R-:W-:Y:S05]  /*54370*/  BRA `(.L_x_190) ;  /* 0xfffffff8005c7947 */ /* 0x000fea000383ffff */
.L_x_175:
[----:B0-----:R0:W1:Y:S02]  /*54380*/  SYNCS.PHASECHK.TRANS64.TRYWAIT P0, [R3+URZ], R2 ;  /* 0x00000002030075a7 */ /* 0x001064000800017f */
[----:B-1----:R-:W-:Y:S05]  /*54390*/  @!P0 NANOSLEEP.SYNCS 0x989680 ;  /* 0x009896800000895d */ /* 0x002fea0003900000 */
[----:B------:R-:W1:Y:S02]  /*543a0*/  @!P0 SYNCS.PHASECHK.TRANS64 P0, [R3+URZ], R2 ;  /* 0x00000002030085a7 */ /* 0x000e64000800007f */
[----:B-1----:R-:W-:Y:S05]  /*543b0*/  @!P0 BRA `(.L_x_175) ;  /* 0xfffffffc00f08947 */ /* 0x002fea000383ffff */
[----:B------:R-:W-:Y:S05]  /*543c0*/  BRA `(.L_x_191) ;  /* 0xfffffff8006c7947 */ /* 0x000fea000383ffff */
.L_x_176:
[----:B0-----:R0:W1:Y:S02]  /*543d0*/  SYNCS.PHASECHK.TRANS64.TRYWAIT P0, [R3+URZ], R2 ;  /* 0x00000002030075a7 */ /* 0x001064000800017f */
[----:B-1----:R-:W-:Y:S05]  /*543e0*/  @!P0 NANOSLEEP.SYNCS 0x989680 ;  /* 0x009896800000895d */ /* 0x002fea0003900000 */
[----:B------:R-:W1:Y:S02]  /*543f0*/  @!P0 SYNCS.PHASECHK.TRANS64 P0, [R3+URZ], R2 ;  /* 0x00000002030085a7 */ /* 0x000e64000800007f */
[----:B-1----:R-:W-:Y:S05]  /*54400*/  @!P0 BRA `(.L_x_176) ;  /* 0xfffffffc00f08947 */ /* 0x002fea000383ffff */
[----:B------:R-:W-:Y:S05]  /*54410*/  BRA `(.L_x_192) ;  /* 0xfffffff8007c7947 */ /* 0x000fea000383ffff */
.L_x_177:
[----:B0-----:R0:W1:Y:S02]  /*54420*/  SYNCS.PHASECHK.TRANS64.TRYWAIT P0, [R3+URZ], R2 ;  /* 0x00000002030075a7 */ /* 0x001064000800017f */
[----:B-1----:R-:W-:Y:S05]  /*54430*/  @!P0 NANOSLEEP.SYNCS 0x989680 ;  /* 0x009896800000895d */ /* 0x002fea0003900000 */
[----:B------:R-:W1:Y:S02]  /*54440*/  @!P0 SYNCS.PHASECHK.TRANS64 P0, [R3+URZ], R2 ;  /* 0x00000002030085a7 */ /* 0x000e64000800007f */
[----:B-1----:R-:W-:Y:S05]  /*54450*/  @!P0 BRA `(.L_x_177) ;  /* 0xfffffffc00f08947 */ /* 0x002fea000383ffff */
[----:B------:R-:W-:Y:S05]  /*54460*/  BRA `(.L_x_193) ;  /* 0xfffffff8008c7947 */ /* 0x000fea000383ffff */
.L_x_178:
[----:B0-----:R0:W1:Y:S02]  /*54470*/  SYNCS.PHASECHK.TRANS64.TRYWAIT P0, [R3+URZ], R2 ;  /* 0x00000002030075a7 */ /* 0x001064000800017f */
[----:B-1----:R-:W-:Y:S05]  /*54480*/  @!P0 NANOSLEEP.SYNCS 0x989680 ;  /* 0x009896800000895d */ /* 0x002fea0003900000 */
[----:B------:R-:W1:Y:S02]  /*54490*/  @!P0 SYNCS.PHASECHK.TRANS64 P0, [R3+URZ], R2 ;  /* 0x00000002030085a7 */ /* 0x000e64000800007f */
[----:B-1----:R-:W-:Y:S05]  /*544a0*/  @!P0 BRA `(.L_x_178) ;  /* 0xfffffffc00f08947 */ /* 0x002fea000383ffff */
[----:B------:R-:W-:Y:S05]  /*544b0*/  BRA `(.L_x_194) ;  /* 0xfffffff8009c7947 */ /* 0x000fea000383ffff */
.L_x_195:
[----:B------:R-:W-:-:S00]  /*544c0*/  BRA `(.L_x_195) ;  /* 0xfffffffc00fc7947 */ /* 0x000fc0000383ffff */
[----:B------:R-:W-:-:S00]  /*544d0*/  NOP ;  /* 0x0000000000007918 */ /* 0x000fc00000000000 */
        /* <DEDUP_REMOVED lines=10> */
.L_x_196:


//--------------------- .nv.shared._ZN7cutlass13device_kernelINS_4gemm6kernel13GemmUniversalIN4cute5tupleIJiiiiEEENS1_10collective13CollectiveMmaINS1_37MainloopSm90TmaGmmaWarpSpecializedFP8ILi9ENS5_IJNS4_1CILi1EEESB_SB_EEENS1_35KernelTmaWarpSpecializedCooperativeEEENS5_IJNSA_ILi512EEENSA_ILi224EEENSA_ILi32EEEEEENS_12float_e4m3_tENS5_IJlSB_lEEESJ_SK_NS4_8TiledMMAINS4_8MMA_AtomIJNS4_4SM904GMMA30MMA_64x32x32_F32E4M3E4M3_SS_TNILNSO_7ScaleInE1ELSQ_1EEEEEENS4_6LayoutINS5_IJNSA_ILi2EEESB_SB_EEENS5_IJSB_NSA_ILi0EEESW_EEEEENS5_IJNS4_10UnderscoreESZ_SZ_EEEEENS4_13SM90_TMA_LOADENS4_14ComposedLayoutINS4_7SwizzleILi1ELi4ELi3EEENS4_18smem_ptr_flag_bitsILi8EEENST_INS5_IJNSA_ILi8EEESH_EEENS5_IJSH_SB_EEEEEEEvNS4_8identityES12_S1C_vS1D_EENS_8epilogue10collective6detail29Sm90TmaWarpSpecializedAdapterINS1G_15DefaultEpilogueISJ_SK_SK_NS1F_6thread17LinearCombinationISJ_Li1EffLNS1K_9ScaleType4KindE0ELNS_15FloatRoundStyleE2ESJ_EENS1_15EpilogueDefaultEEEEEvvEEEEvNT_6ParamsE --------------------------
	.section	.nv.shared._ZN7cutlass13device_kernelINS_4gemm6kernel13GemmUniversalIN4cute5tupleIJiiiiEEENS1_10collective13CollectiveMmaINS1_37MainloopSm90TmaGmmaWarpSpecializedFP8ILi9ENS5_IJNS4_1CILi1EEESB_SB_EEENS1_35KernelTmaWarpSpecializedCooperativeEEENS5_IJNSA_ILi512EEENSA_ILi224EEENSA_ILi32EEEEEENS_12float_e4m3_tENS5_IJlSB_lEEESJ_SK_NS4_8TiledMMAINS4_8MMA_AtomIJNS4_4SM904GMMA30MMA_64x32x32_F32E4M3E4M3_SS_TNILNSO_7ScaleInE1ELSQ_1EEEEEENS4_6LayoutINS5_IJNSA_ILi2EEESB_SB_EEENS5_IJSB_NSA_ILi0EEESW_EEEEENS5_IJNS4_10UnderscoreESZ_SZ_EEEEENS4_13SM90_TMA_LOADENS4_14ComposedLayoutINS4_7SwizzleILi1ELi4ELi3EEENS4_18smem_ptr_flag_bitsILi8EEENST_INS5_IJNSA_ILi8EEESH_EEENS5_IJSH_SB_EEEEEEEvNS4_8identityES12_S1C_vS1D_EENS_8epilogue10collective6detail29Sm90TmaWarpSpecializedAdapterINS1G_15DefaultEpilogueISJ_SK_SK_NS1F_6thread17LinearCombinationISJ_Li1EffLNS1K_9ScaleType4KindE0ELNS_15FloatRoundStyleE2ESJ_EENS1_15EpilogueDefaultEEEEEvvEEEEvNT_6ParamsE,"aw",@nobits
	.sectionflags	@""
	.align	16
	.zero		1024


//--------------------- .nv.shared.reserved.0     --------------------------
	.section	.nv.shared.reserved.0,"aw",@nobits
	.weak		__nv_reservedSMEM_offset_0_alias
	.size		__nv_reservedSMEM_offset_0_alias, 0, 0
	.other		__nv_reservedSMEM_offset_0_alias,@"STO_CUDA_RESERVED_SHARED STV_DEFAULT"
__nv_reservedSMEM_offset_0_alias:
	.zero		0


//--------------------- .nv.global                --------------------------
	.section	.nv.global,"aw",@nobits
.nv.global:
	.type		_ZN40_INTERNAL_0421d9d7_4_k_cu_5379fd7c_156544cute1_E,@object
	.size		_ZN40_INTERNAL_0421d9d7_4_k_cu_5379fd7c_156544cute1_E,(_ZN40_INTERNAL_0421d9d7_4_k_cu_5379fd7c_156544cuda3std3__45__cpo6cbeginE - _ZN40_INTERNAL_0421d9d7_4_k_cu_5379fd7c_156544cute1_E)
_ZN40_INTERNAL_0421d9d7_4_k_cu_5379fd7c_156544cute1_E:
	.zero		1
	.type		_ZN40_INTERNAL_0421d9d7_4_k_cu_5379fd7c_156544cuda3std3__45__cpo6cbeginE,@object
	.size		_ZN40_INTERNAL_0421d9d7_4_k_cu_5379fd7c_156544cuda3std3__45__cpo6cbeginE,(_ZN40_INTERNAL_0421d9d7_4_k_cu_5379fd7c_156544cuda3std3__48in_placeE - _ZN40_INTERNAL_0421d9d7_4_k_cu_5379fd7c_156544cuda3std3__45__cpo6cbeginE)
_ZN40_INTERNAL_0421d9d7_4_k_cu_5379fd7c_156544cuda3std3__45__cpo6cbeginE:
	.zero		1
	.type		_ZN40_INTERNAL_0421d9d7_4_k_cu_5379fd7c_156544cuda3std3__48in_placeE,@object
	.size		_ZN40_INTERNAL_0421d9d7_4_k_cu_5379fd7c_156544cuda3std3__48in_placeE,(_ZN40_INTERNAL_0421d9d7_4_k_cu_5379fd7c_156544cuda3std6ranges3__45__cpo9iter_moveE - _ZN40_INTERNAL_0421d9d7_4_k_cu_5379fd7c_156544cuda3std3__48in_placeE)
_ZN40_INTERNAL_0421d9d7_4_k_cu_5379fd7c_156544cuda3std3__48in_placeE:
	.zero		1
	.type		_ZN40_INTERNAL_0421d9d7_4_k_cu_5379fd7c_156544cuda3std6ranges3__45__cpo9iter_moveE,@object
	.size		_ZN40_INTERNAL_0421d9d7_4_k_cu_5379fd7c_156544cuda3std6ranges3__45__cpo9iter_moveE,(_ZN40_INTERNAL_0421d9d7_4_k_cu_5379fd7c_156544cuda3std3__45__cpo5beginE - _ZN40_INTERNAL_0421d9d7_4_k_cu_5379fd7c_156544cuda3std6ranges3__45__cpo9iter_moveE)
_ZN40_INTERNAL_0421d9d7_4_k_cu_5379fd7c_156544cuda3std6ranges3__45__cpo9iter_moveE:
	.zero		1
	.type		_ZN40_INTERNAL_0421d9d7_4_k_cu_5379fd7c_156544cuda3std3__45__cpo5beginE,@object
	.size		_ZN40_INTERNAL_0421d9d7_4_k_cu_5379fd7c_156544cuda3std3__45__cpo5beginE,(_ZN40_INTERNAL_0421d9d7_4_k_cu_5379fd7c_156544cuda3std3__442_GLOBAL__N__0421d9d7_4_k_cu_5379fd7c_156546ignoreE - _ZN40_INTERNAL_0421d9d7_4_k_cu_5379fd7c_156544cuda3std3__45__cpo5beginE)
_ZN40_INTERNAL_0421d9d7_4_k_cu_5379fd7c_156544cuda3std3__45__cpo5beginE:
	.zero		1
	.type		_ZN40_INTERNAL_0421d9d7_4_k_cu_5379fd7c_156544cuda3std3__442_GLOBAL__N__0421d9d7_4_k_cu_5379fd7c_156546ignoreE,@object
	.size		_ZN40_INTERNAL_0421d9d7_4_k_cu_5379fd7c_156544cuda3std3__442_GLOBAL__N__0421d9d7_4_k_cu_5379fd7c_156546ignoreE,(_ZN40_INTERNAL_0421d9d7_4_k_cu_5379fd7c_156544cute7productE - _ZN40_INTERNAL_0421d9d7_4_k_cu_5379fd7c_156544cuda3std3__442_GLOBAL__N__0421d9d7_4_k_cu_5379fd7c_156546ignoreE)
_ZN40_INTERNAL_0421d9d7_4_k_cu_5379fd7c_156544cuda3std3__442_GLOBAL__N__0421d9d7_4_k_cu_5379fd7c_156546ignoreE:
	.zero		1
	.type		_ZN40_INTERNAL_0421d9d7_4_k_cu_5379fd7c_156544cute7productE,@object
	.size		_ZN40_INTERNAL_0421d9d7_4_k_cu_5379fd7c_156544cute7productE,(_ZN40_INTERNAL_0421d9d7_4_k_cu_5379fd7c_156544cuda3std3__45__cpo3endE - _ZN40_INTERNAL_0421d9d7_4_k_cu_5379fd7c_156544cute7productE)
_ZN40_INTERNAL_0421d9d7_4_k_cu_5379fd7c_156544cute7productE:
	.zero		1
	.type		_ZN40_INTERNAL_0421d9d7_4_k_cu_5379fd7c_156544cuda3std3__45__cpo3endE,@object
	.size		_ZN40_INTERNAL_0421d9d7_4_k_cu_5379fd7c_156544cuda3std3__45__cpo3endE,(_ZN40_INTERNAL_0421d9d7_4_k_cu_5379fd7c_156544cuda3std3__419piecewise_constructE - _ZN40_INTERNAL_0421d9d7_4_k_cu_5379fd7c_156544cuda3std3__45__cpo3endE)
_ZN40_INTERNAL_0421d9d7_4_k_cu_5379fd7c_156544cuda3std3__45__cpo3endE:
	.zero		1
	.type		_ZN40_INTERNAL_0421d9d7_4_k_cu_5379fd7c_156544cuda3std3__419piecewise_constructE,@object
	.size		_ZN40_INTERNAL_0421d9d7_4_k_cu_5379fd7c_156544cuda3std3__419piecewise_constructE,(_ZN40_INTERNAL_0421d9d7_4_k_cu_5379fd7c_156544cuda3std3__45__cpo4cendE - _ZN40_INTERNAL_0421d9d7_4_k_cu_5379fd7c_156544cuda3std3__419piecewise_constructE)
_ZN40_INTERNAL_0421d9d7_4_k_cu_5379fd7c_156544cuda3std3__419piecewise_constructE:
	.zero		1
	.type		_ZN40_INTERNAL_0421d9d7_4_k_cu_5379fd7c_156544cuda3std3__45__cpo4cendE,@object
	.size		_ZN40_INTERNAL_0421d9d7_4_k_cu_5379fd7c_156544cuda3std3__45__cpo4cendE,(_ZN40_INTERNAL_0421d9d7_4_k_cu_5379fd7c_156544cuda3std6ranges3__45__cpo4swapE - _ZN40_INTERNAL_0421d9d7_4_k_cu_5379fd7c_156544cuda3std3__45__cpo4cendE)
_ZN40_INTERNAL_0421d9d7_4_k_cu_5379fd7c_156544cuda3std3__45__cpo4cendE:
	.zero		1
	.type		_ZN40_INTERNAL_0421d9d7_4_k_cu_5379fd7c_156544cuda3std6ranges3__45__cpo4swapE,@object
	.size		_ZN40_INTERNAL_0421d9d7_4_k_cu_5379fd7c_156544cuda3std6ranges3__45__cpo4swapE,(.L_7 - _ZN40_INTERNAL_0421d9d7_4_k_cu_5379fd7c_156544cuda3std6ranges3__45__cpo4swapE)
_ZN40_INTERNAL_0421d9d7_4_k_cu_5379fd7c_156544cuda3std6ranges3__45__cpo4swapE:
	.zero		1
.L_7:


//--------------------- .nv.constant0._ZN7cutlass13device_kernelINS_4gemm6kernel13GemmUniversalIN4cute5tupleIJiiiiEEENS1_10collective13CollectiveMmaINS1_37MainloopSm90TmaGmmaWarpSpecializedFP8ILi9ENS5_IJNS4_1CILi1EEESB_SB_EEENS1_35KernelTmaWarpSpecializedCooperativeEEENS5_IJNSA_ILi512EEENSA_ILi224EEENSA_ILi32EEEEEENS_12float_e4m3_tENS5_IJlSB_lEEESJ_SK_NS4_8TiledMMAINS4_8MMA_AtomIJNS4_4SM904GMMA30MMA_64x32x32_F32E4M3E4M3_SS_TNILNSO_7ScaleInE1ELSQ_1EEEEEENS4_6LayoutINS5_IJNSA_ILi2EEESB_SB_EEENS5_IJSB_NSA_ILi0EEESW_EEEEENS5_IJNS4_10UnderscoreESZ_SZ_EEEEENS4_13SM90_TMA_LOADENS4_14ComposedLayoutINS4_7SwizzleILi1ELi4ELi3EEENS4_18smem_ptr_flag_bitsILi8EEENST_INS5_IJNSA_ILi8EEESH_EEENS5_IJSH_SB_EEEEEEEvNS4_8identityES12_S1C_vS1D_EENS_8epilogue10collective6detail29Sm90TmaWarpSpecializedAdapterINS1G_15DefaultEpilogueISJ_SK_SK_NS1F_6thread17LinearCombinationISJ_Li1EffLNS1K_9ScaleType4KindE0ELNS_15FloatRoundStyleE2ESJ_EENS1_15EpilogueDefaultEEEEEvvEEEEvNT_6ParamsE --------------------------
	.section	.nv.constant0._ZN7cutlass13device_kernelINS_4gemm6kernel13GemmUniversalIN4cute5tupleIJiiiiEEENS1_10collective13CollectiveMmaINS1_37MainloopSm90TmaGmmaWarpSpecializedFP8ILi9ENS5_IJNS4_1CILi1EEESB_SB_EEENS1_35KernelTmaWarpSpecializedCooperativeEEENS5_IJNSA_ILi512EEENSA_ILi224EEENSA_ILi32EEEEEENS_12float_e4m3_tENS5_IJlSB_lEEESJ_SK_NS4_8TiledMMAINS4_8MMA_AtomIJNS4_4SM904GMMA30MMA_64x32x32_F32E4M3E4M3_SS_TNILNSO_7ScaleInE1ELSQ_1EEEEEENS4_6LayoutINS5_IJNSA_ILi2EEESB_SB_EEENS5_IJSB_NSA_ILi0EEESW_EEEEENS5_IJNS4_10UnderscoreESZ_SZ_EEEEENS4_13SM90_TMA_LOADENS4_14ComposedLayoutINS4_7SwizzleILi1ELi4ELi3EEENS4_18smem_ptr_flag_bitsILi8EEENST_INS5_IJNSA_ILi8EEESH_EEENS5_IJSH_SB_EEEEEEEvNS4_8identityES12_S1C_vS1D_EENS_8epilogue10collective6detail29Sm90TmaWarpSpecializedAdapterINS1G_15DefaultEpilogueISJ_SK_SK_NS1F_6thread17LinearCombinationISJ_Li1EffLNS1K_9ScaleType4KindE0ELNS_15FloatRoundStyleE2ESJ_EENS1_15EpilogueDefaultEEEEEvvEEEEvNT_6ParamsE,"a",@progbits
	.sectionflags	@""
	.align	4
.nv.constant0._ZN7cutlass13device_kernelINS_4gemm6kernel13GemmUniversalIN4cute5tupleIJiiiiEEENS1_10collective13CollectiveMmaINS1_37MainloopSm90TmaGmmaWarpSpecializedFP8ILi9ENS5_IJNS4_1CILi1EEESB_SB_EEENS1_35KernelTmaWarpSpecializedCooperativeEEENS5_IJNSA_ILi512EEENSA_ILi224EEENSA_ILi32EEEEEENS_12float_e4m3_tENS5_IJlSB_lEEESJ_SK_NS4_8TiledMMAINS4_8MMA_AtomIJNS4_4SM904GMMA30MMA_64x32x32_F32E4M3E4M3_SS_TNILNSO_7ScaleInE1ELSQ_1EEEEEENS4_6LayoutINS5_IJNSA_ILi2EEESB_SB_EEENS5_IJSB_NSA_ILi0EEESW_EEEEENS5_IJNS4_10UnderscoreESZ_SZ_EEEEENS4_13SM90_TMA_LOADENS4_14ComposedLayoutINS4_7SwizzleILi1ELi4ELi3EEENS4_18smem_ptr_flag_bitsILi8EEENST_INS5_IJNSA_ILi8EEESH_EEENS5_IJSH_SB_EEEEEEEvNS4_8identityES12_S1C_vS1D_EENS_8epilogue10collective6detail29Sm90TmaWarpSpecializedAdapterINS1G_15DefaultEpilogueISJ_SK_SK_NS1F_6thread17LinearCombinationISJ_Li1EffLNS1K_9ScaleType4KindE0ELNS_15FloatRoundStyleE2ESJ_EENS1_15EpilogueDefaultEEEEEvvEEEEvNT_6ParamsE:
	.zero		1664


//--------------------- SYMBOLS --------------------------

	.type		.nv.reservedSmem.offset0,@object
	.size		.nv.reservedSmem.offset0,0x4
